//
// Generated by NVIDIA NVVM Compiler
//
// Compiler Build ID: CL-36424714
// Cuda compilation tools, release 13.0, V13.0.88
// Based on NVVM 20.0.0
//

.version 9.0
.target sm_100
.address_size 64

	// .globl	_Z20calculate_new_matrixPdS_m
// _ZZN3cub18CUB_300001_SM_10006detail6reduce28DeviceReduceSingleTileKernelINS2_10policy_hubIdyN4cuda3__47maximumIvEEE10Policy1000EPdSB_yS8_ddNS5_3std3__410__identityEEEvT0_T1_T2_T3_T4_T6_E12temp_storage has been demoted
// _ZZN3cub18CUB_300001_SM_10006detail6reduce18DeviceReduceKernelINS2_10policy_hubIdyN4cuda3__47maximumIvEEE10Policy1000EPdyS8_dNS5_3std3__410__identityEEEvT0_PT3_T1_NS0_13GridEvenShareISI_EET2_T4_E12temp_storage has been demoted
// _ZZN3cub18CUB_300001_SM_10006detail6reduce28DeviceReduceSingleTileKernelINS2_10policy_hubIdyN4cuda3__47maximumIvEEE10Policy1000EPdSB_iS8_ddNS5_3std3__410__identityEEEvT0_T1_T2_T3_T4_T6_E12temp_storage has been demoted
.global .align 1 .b8 _ZN34_INTERNAL_115e2060_4_k_cu_e58fdc9e4cuda3std3__45__cpo5beginE[1];
.global .align 1 .b8 _ZN34_INTERNAL_115e2060_4_k_cu_e58fdc9e4cuda3std3__45__cpo3endE[1];
.global .align 1 .b8 _ZN34_INTERNAL_115e2060_4_k_cu_e58fdc9e4cuda3std3__45__cpo6cbeginE[1];
.global .align 1 .b8 _ZN34_INTERNAL_115e2060_4_k_cu_e58fdc9e4cuda3std3__45__cpo4cendE[1];
.global .align 1 .b8 _ZN34_INTERNAL_115e2060_4_k_cu_e58fdc9e4cuda3std3__45__cpo6rbeginE[1];
.global .align 1 .b8 _ZN34_INTERNAL_115e2060_4_k_cu_e58fdc9e4cuda3std3__45__cpo4rendE[1];
.global .align 1 .b8 _ZN34_INTERNAL_115e2060_4_k_cu_e58fdc9e4cuda3std3__45__cpo7crbeginE[1];
.global .align 1 .b8 _ZN34_INTERNAL_115e2060_4_k_cu_e58fdc9e4cuda3std3__45__cpo5crendE[1];
.global .align 1 .b8 _ZN34_INTERNAL_115e2060_4_k_cu_e58fdc9e4cuda3std3__436_GLOBAL__N__115e2060_4_k_cu_e58fdc9e6ignoreE[1];
.global .align 1 .b8 _ZN34_INTERNAL_115e2060_4_k_cu_e58fdc9e4cuda3std3__419piecewise_constructE[1];
.global .align 1 .b8 _ZN34_INTERNAL_115e2060_4_k_cu_e58fdc9e4cuda3std3__48in_placeE[1];
.global .align 1 .b8 _ZN34_INTERNAL_115e2060_4_k_cu_e58fdc9e4cuda3std3__420unreachable_sentinelE[1];
.global .align 1 .b8 _ZN34_INTERNAL_115e2060_4_k_cu_e58fdc9e4cuda3std3__47nulloptE[1];
.global .align 1 .b8 _ZN34_INTERNAL_115e2060_4_k_cu_e58fdc9e4cuda3std3__48unexpectE[1];
.global .align 1 .b8 _ZN34_INTERNAL_115e2060_4_k_cu_e58fdc9e4cuda3std6ranges3__45__cpo4swapE[1];
.global .align 1 .b8 _ZN34_INTERNAL_115e2060_4_k_cu_e58fdc9e4cuda3std6ranges3__45__cpo9iter_moveE[1];
.global .align 1 .b8 _ZN34_INTERNAL_115e2060_4_k_cu_e58fdc9e4cuda3std6ranges3__45__cpo5beginE[1];
.global .align 1 .b8 _ZN34_INTERNAL_115e2060_4_k_cu_e58fdc9e4cuda3std6ranges3__45__cpo3endE[1];
.global .align 1 .b8 _ZN34_INTERNAL_115e2060_4_k_cu_e58fdc9e4cuda3std6ranges3__45__cpo6cbeginE[1];
.global .align 1 .b8 _ZN34_INTERNAL_115e2060_4_k_cu_e58fdc9e4cuda3std6ranges3__45__cpo4cendE[1];
.global .align 1 .b8 _ZN34_INTERNAL_115e2060_4_k_cu_e58fdc9e4cuda3std6ranges3__45__cpo7advanceE[1];
.global .align 1 .b8 _ZN34_INTERNAL_115e2060_4_k_cu_e58fdc9e4cuda3std6ranges3__45__cpo9iter_swapE[1];
.global .align 1 .b8 _ZN34_INTERNAL_115e2060_4_k_cu_e58fdc9e4cuda3std6ranges3__45__cpo4nextE[1];
.global .align 1 .b8 _ZN34_INTERNAL_115e2060_4_k_cu_e58fdc9e4cuda3std6ranges3__45__cpo4prevE[1];
.global .align 1 .b8 _ZN34_INTERNAL_115e2060_4_k_cu_e58fdc9e4cuda3std6ranges3__45__cpo4dataE[1];
.global .align 1 .b8 _ZN34_INTERNAL_115e2060_4_k_cu_e58fdc9e4cuda3std6ranges3__45__cpo5cdataE[1];
.global .align 1 .b8 _ZN34_INTERNAL_115e2060_4_k_cu_e58fdc9e4cuda3std6ranges3__45__cpo4sizeE[1];
.global .align 1 .b8 _ZN34_INTERNAL_115e2060_4_k_cu_e58fdc9e4cuda3std6ranges3__45__cpo5ssizeE[1];
.global .align 1 .b8 _ZN34_INTERNAL_115e2060_4_k_cu_e58fdc9e4cuda3std6ranges3__45__cpo8distanceE[1];
.global .align 1 .b8 _ZN34_INTERNAL_115e2060_4_k_cu_e58fdc9e6thrust24THRUST_300001_SM_1000_NS6system6detail10sequential3seqE[1];
.global .align 1 .b8 _ZN34_INTERNAL_115e2060_4_k_cu_e58fdc9e6thrust24THRUST_300001_SM_1000_NS12placeholders2_1E[1];
.global .align 1 .b8 _ZN34_INTERNAL_115e2060_4_k_cu_e58fdc9e6thrust24THRUST_300001_SM_1000_NS12placeholders2_2E[1];
.global .align 1 .b8 _ZN34_INTERNAL_115e2060_4_k_cu_e58fdc9e6thrust24THRUST_300001_SM_1000_NS12placeholders2_3E[1];
.global .align 1 .b8 _ZN34_INTERNAL_115e2060_4_k_cu_e58fdc9e6thrust24THRUST_300001_SM_1000_NS12placeholders2_4E[1];
.global .align 1 .b8 _ZN34_INTERNAL_115e2060_4_k_cu_e58fdc9e6thrust24THRUST_300001_SM_1000_NS12placeholders2_5E[1];
.global .align 1 .b8 _ZN34_INTERNAL_115e2060_4_k_cu_e58fdc9e6thrust24THRUST_300001_SM_1000_NS12placeholders2_6E[1];
.global .align 1 .b8 _ZN34_INTERNAL_115e2060_4_k_cu_e58fdc9e6thrust24THRUST_300001_SM_1000_NS12placeholders2_7E[1];
.global .align 1 .b8 _ZN34_INTERNAL_115e2060_4_k_cu_e58fdc9e6thrust24THRUST_300001_SM_1000_NS12placeholders2_8E[1];
.global .align 1 .b8 _ZN34_INTERNAL_115e2060_4_k_cu_e58fdc9e6thrust24THRUST_300001_SM_1000_NS12placeholders2_9E[1];
.global .align 1 .b8 _ZN34_INTERNAL_115e2060_4_k_cu_e58fdc9e6thrust24THRUST_300001_SM_1000_NS12placeholders3_10E[1];

.visible .entry _Z20calculate_new_matrixPdS_m(
	.param .u64 .ptr .align 1 _Z20calculate_new_matrixPdS_m_param_0,
	.param .u64 .ptr .align 1 _Z20calculate_new_matrixPdS_m_param_1,
	.param .u64 _Z20calculate_new_matrixPdS_m_param_2
)
{
	.reg .pred 	%p<6>;
	.reg .b32 	%r<4>;
	.reg .b64 	%rd<19>;
	.reg .b64 	%fd<9>;

	ld.param.u64 	%rd4, [_Z20calculate_new_matrixPdS_m_param_0];
	ld.param.u64 	%rd5, [_Z20calculate_new_matrixPdS_m_param_1];
	ld.param.u64 	%rd6, [_Z20calculate_new_matrixPdS_m_param_2];
	mov.u32 	%r1, %ctaid.x;
	mov.u32 	%r2, %tid.x;
	setp.eq.s32 	%p1, %r1, 0;
	setp.eq.s32 	%p2, %r2, 0;
	or.pred  	%p3, %p1, %p2;
	@%p3 bra 	$L__BB0_4;
	cvt.u64.u32 	%rd1, %r1;
	add.s64 	%rd2, %rd6, -1;
	setp.le.u64 	%p4, %rd2, %rd1;
	@%p4 bra 	$L__BB0_4;
	cvt.u64.u32 	%rd3, %r2;
	setp.le.u64 	%p5, %rd2, %rd3;
	@%p5 bra 	$L__BB0_4;
	cvta.to.global.u64 	%rd7, %rd4;
	mad.lo.s64 	%rd8, %rd6, %rd1, %rd3;
	shl.b64 	%rd9, %rd8, 3;
	add.s64 	%rd10, %rd7, %rd9;
	ld.global.f64 	%fd1, [%rd10+-8];
	add.s32 	%r3, %r1, -1;
	cvt.u64.u32 	%rd11, %r3;
	mad.lo.s64 	%rd12, %rd6, %rd11, %rd3;
	shl.b64 	%rd13, %rd12, 3;
	add.s64 	%rd14, %rd7, %rd13;
	ld.global.f64 	%fd2, [%rd14];
	add.f64 	%fd3, %fd1, %fd2;
	shl.b64 	%rd15, %rd6, 3;
	add.s64 	%rd16, %rd10, %rd15;
	ld.global.f64 	%fd4, [%rd16];
	add.f64 	%fd5, %fd3, %fd4;
	ld.global.f64 	%fd6, [%rd10+8];
	add.f64 	%fd7, %fd5, %fd6;
	mul.f64 	%fd8, %fd7, 0d3FD0000000000000;
	cvta.to.global.u64 	%rd17, %rd5;
	add.s64 	%rd18, %rd17, %rd9;
	st.global.f64 	[%rd18], %fd8;
$L__BB0_4:
	ret;

}
	// .globl	_Z29calculate_device_error_matrixPdS_S_m
.visible .entry _Z29calculate_device_error_matrixPdS_S_m(
	.param .u64 .ptr .align 1 _Z29calculate_device_error_matrixPdS_S_m_param_0,
	.param .u64 .ptr .align 1 _Z29calculate_device_error_matrixPdS_S_m_param_1,
	.param .u64 .ptr .align 1 _Z29calculate_device_error_matrixPdS_S_m_param_2,
	.param .u64 _Z29calculate_device_error_matrixPdS_S_m_param_3
)
{
	.reg .pred 	%p<5>;
	.reg .b32 	%r<3>;
	.reg .b64 	%rd<18>;
	.reg .b64 	%fd<5>;

	ld.param.u64 	%rd3, [_Z29calculate_device_error_matrixPdS_S_m_param_0];
	ld.param.u64 	%rd4, [_Z29calculate_device_error_matrixPdS_S_m_param_1];
	ld.param.u64 	%rd5, [_Z29calculate_device_error_matrixPdS_S_m_param_2];
	ld.param.u64 	%rd6, [_Z29calculate_device_error_matrixPdS_S_m_param_3];
	mov.u32 	%r1, %ctaid.x;
	mov.u32 	%r2, %tid.x;
	cvt.u64.u32 	%rd1, %r1;
	cvt.u64.u32 	%rd2, %r2;
	setp.eq.s32 	%p1, %r2, 0;
	setp.eq.s32 	%p2, %r1, 0;
	or.pred  	%p3, %p1, %p2;
	@%p3 bra 	$L__BB1_3;
	add.s64 	%rd7, %rd6, -1;
	max.u64 	%rd9, %rd2, %rd1;
	setp.ge.u64 	%p4, %rd9, %rd7;
	@%p4 bra 	$L__BB1_3;
	mad.lo.s64 	%rd10, %rd6, %rd1, %rd2;
	cvta.to.global.u64 	%rd11, %rd4;
	shl.b64 	%rd12, %rd10, 3;
	add.s64 	%rd13, %rd11, %rd12;
	ld.global.f64 	%fd1, [%rd13];
	cvta.to.global.u64 	%rd14, %rd3;
	add.s64 	%rd15, %rd14, %rd12;
	ld.global.f64 	%fd2, [%rd15];
	sub.f64 	%fd3, %fd1, %fd2;
	abs.f64 	%fd4, %fd3;
	cvta.to.global.u64 	%rd16, %rd5;
	add.s64 	%rd17, %rd16, %rd12;
	st.global.f64 	[%rd17], %fd4;
$L__BB1_3:
	ret;

}
	// .globl	_ZN3cub18CUB_300001_SM_10006detail11EmptyKernelIvEEvv
.visible .entry _ZN3cub18CUB_300001_SM_10006detail11EmptyKernelIvEEvv()
{


	ret;

}
	// .globl	_ZN3cub18CUB_300001_SM_10006detail6reduce28DeviceReduceSingleTileKernelINS2_10policy_hubIdyN4cuda3__47maximumIvEEE10Policy1000EPdSB_yS8_ddNS5_3std3__410__identityEEEvT0_T1_T2_T3_T4_T6_
.visible .entry _ZN3cub18CUB_300001_SM_10006detail6reduce28DeviceReduceSingleTileKernelINS2_10policy_hubIdyN4cuda3__47maximumIvEEE10Policy1000EPdSB_yS8_ddNS5_3std3__410__identityEEEvT0_T1_T2_T3_T4_T6_(
	.param .u64 .ptr .align 1 _ZN3cub18CUB_300001_SM_10006detail6reduce28DeviceReduceSingleTileKernelINS2_10policy_hubIdyN4cuda3__47maximumIvEEE10Policy1000EPdSB_yS8_ddNS5_3std3__410__identityEEEvT0_T1_T2_T3_T4_T6__param_0,
	.param .u64 .ptr .align 1 _ZN3cub18CUB_300001_SM_10006detail6reduce28DeviceReduceSingleTileKernelINS2_10policy_hubIdyN4cuda3__47maximumIvEEE10Policy1000EPdSB_yS8_ddNS5_3std3__410__identityEEEvT0_T1_T2_T3_T4_T6__param_1,
	.param .u64 _ZN3cub18CUB_300001_SM_10006detail6reduce28DeviceReduceSingleTileKernelINS2_10policy_hubIdyN4cuda3__47maximumIvEEE10Policy1000EPdSB_yS8_ddNS5_3std3__410__identityEEEvT0_T1_T2_T3_T4_T6__param_2,
	.param .align 1 .b8 _ZN3cub18CUB_300001_SM_10006detail6reduce28DeviceReduceSingleTileKernelINS2_10policy_hubIdyN4cuda3__47maximumIvEEE10Policy1000EPdSB_yS8_ddNS5_3std3__410__identityEEEvT0_T1_T2_T3_T4_T6__param_3[1],
	.param .f64 _ZN3cub18CUB_300001_SM_10006detail6reduce28DeviceReduceSingleTileKernelINS2_10policy_hubIdyN4cuda3__47maximumIvEEE10Policy1000EPdSB_yS8_ddNS5_3std3__410__identityEEEvT0_T1_T2_T3_T4_T6__param_4,
	.param .align 1 .b8 _ZN3cub18CUB_300001_SM_10006detail6reduce28DeviceReduceSingleTileKernelINS2_10policy_hubIdyN4cuda3__47maximumIvEEE10Policy1000EPdSB_yS8_ddNS5_3std3__410__identityEEEvT0_T1_T2_T3_T4_T6__param_5[1]
)
.maxntid 256
.minnctapersm 1
{
	.reg .pred 	%p<220>;
	.reg .b32 	%r<446>;
	.reg .b64 	%rd<232>;
	.reg .b64 	%fd<381>;
	// demoted variable
	.shared .align 8 .b8 _ZZN3cub18CUB_300001_SM_10006detail6reduce28DeviceReduceSingleTileKernelINS2_10policy_hubIdyN4cuda3__47maximumIvEEE10Policy1000EPdSB_yS8_ddNS5_3std3__410__identityEEEvT0_T1_T2_T3_T4_T6_E12temp_storage[80];
	ld.param.u64 	%rd31, [_ZN3cub18CUB_300001_SM_10006detail6reduce28DeviceReduceSingleTileKernelINS2_10policy_hubIdyN4cuda3__47maximumIvEEE10Policy1000EPdSB_yS8_ddNS5_3std3__410__identityEEEvT0_T1_T2_T3_T4_T6__param_0];
	ld.param.u64 	%rd33, [_ZN3cub18CUB_300001_SM_10006detail6reduce28DeviceReduceSingleTileKernelINS2_10policy_hubIdyN4cuda3__47maximumIvEEE10Policy1000EPdSB_yS8_ddNS5_3std3__410__identityEEEvT0_T1_T2_T3_T4_T6__param_1];
	ld.param.u64 	%rd32, [_ZN3cub18CUB_300001_SM_10006detail6reduce28DeviceReduceSingleTileKernelINS2_10policy_hubIdyN4cuda3__47maximumIvEEE10Policy1000EPdSB_yS8_ddNS5_3std3__410__identityEEEvT0_T1_T2_T3_T4_T6__param_2];
	ld.param.f64 	%fd58, [_ZN3cub18CUB_300001_SM_10006detail6reduce28DeviceReduceSingleTileKernelINS2_10policy_hubIdyN4cuda3__47maximumIvEEE10Policy1000EPdSB_yS8_ddNS5_3std3__410__identityEEEvT0_T1_T2_T3_T4_T6__param_4];
	cvta.to.global.u64 	%rd1, %rd33;
	setp.ne.s64 	%p1, %rd32, 0;
	@%p1 bra 	$L__BB3_3;
	mov.u32 	%r427, %tid.x;
	setp.ne.s32 	%p219, %r427, 0;
	@%p219 bra 	$L__BB3_74;
	st.global.f64 	[%rd1], %fd58;
	bra.uni 	$L__BB3_74;
$L__BB3_3:
	and.b64  	%rd34, %rd31, 31;
	setp.ne.s64 	%p2, %rd34, 0;
	@%p2 bra 	$L__BB3_38;
	setp.gt.u64 	%p110, %rd32, 2047;
	@%p110 bra 	$L__BB3_22;
	cvt.u32.u64 	%r1, %rd32;
	mov.u32 	%r2, %tid.x;
	setp.ge.u32 	%p159, %r2, %r1;
	mov.f64 	%fd359, 0d0000000000000000;
	mov.u32 	%r431, %r2;
	@%p159 bra 	$L__BB3_7;
	mul.wide.u32 	%rd189, %r2, 8;
	add.s64 	%rd188, %rd31, %rd189;
	// begin inline asm
	ld.global.nc.u64 %rd187, [%rd188];
	// end inline asm
	mov.b64 	%fd359, %rd187;
	add.s32 	%r431, %r2, 256;
$L__BB3_7:
	setp.ge.u32 	%p160, %r431, %r1;
	@%p160 bra 	$L__BB3_13;
	not.b32 	%r303, %r431;
	add.s32 	%r5, %r303, %r1;
	and.b32  	%r304, %r5, 768;
	setp.eq.s32 	%p161, %r304, 768;
	@%p161 bra 	$L__BB3_11;
	mul.wide.u32 	%rd190, %r431, 8;
	add.s64 	%rd222, %rd31, %rd190;
	shr.u32 	%r305, %r5, 8;
	add.s32 	%r306, %r305, 1;
	and.b32  	%r307, %r306, 3;
	neg.s32 	%r429, %r307;
$L__BB3_10:
	.pragma "nounroll";
	// begin inline asm
	ld.global.nc.u64 %rd191, [%rd222];
	// end inline asm
	mov.b64 	%fd272, %rd191;
	setp.lt.f64 	%p162, %fd359, %fd272;
	selp.f64 	%fd359, %fd272, %fd359, %p162;
	add.s32 	%r431, %r431, 256;
	add.s64 	%rd222, %rd222, 2048;
	add.s32 	%r429, %r429, 1;
	setp.ne.s32 	%p163, %r429, 0;
	@%p163 bra 	$L__BB3_10;
$L__BB3_11:
	setp.lt.u32 	%p164, %r5, 768;
	@%p164 bra 	$L__BB3_13;
$L__BB3_12:
	mul.wide.s32 	%rd201, %r431, 8;
	add.s64 	%rd194, %rd31, %rd201;
	// begin inline asm
	ld.global.nc.u64 %rd193, [%rd194];
	// end inline asm
	mov.b64 	%fd273, %rd193;
	setp.lt.f64 	%p165, %fd359, %fd273;
	selp.f64 	%fd274, %fd273, %fd359, %p165;
	add.s64 	%rd196, %rd194, 2048;
	// begin inline asm
	ld.global.nc.u64 %rd195, [%rd196];
	// end inline asm
	mov.b64 	%fd275, %rd195;
	setp.lt.f64 	%p166, %fd274, %fd275;
	selp.f64 	%fd276, %fd275, %fd274, %p166;
	add.s64 	%rd198, %rd194, 4096;
	// begin inline asm
	ld.global.nc.u64 %rd197, [%rd198];
	// end inline asm
	mov.b64 	%fd277, %rd197;
	setp.lt.f64 	%p167, %fd276, %fd277;
	selp.f64 	%fd278, %fd277, %fd276, %p167;
	add.s64 	%rd200, %rd194, 6144;
	// begin inline asm
	ld.global.nc.u64 %rd199, [%rd200];
	// end inline asm
	mov.b64 	%fd279, %rd199;
	setp.lt.f64 	%p168, %fd278, %fd279;
	selp.f64 	%fd359, %fd279, %fd278, %p168;
	add.s32 	%r431, %r431, 1024;
	setp.lt.s32 	%p169, %r431, %r1;
	@%p169 bra 	$L__BB3_12;
$L__BB3_13:
	setp.lt.u64 	%p170, %rd32, 256;
	@%p170 bra 	$L__BB3_18;
	// begin inline asm
	mov.u32 %r371, %laneid;
	// end inline asm
	mov.b64 	%rd212, %fd359;
	mov.b64 	{%r373, %r378}, %rd212;
	mov.b32 	%r379, 1;
	mov.b32 	%r420, 31;
	mov.b32 	%r421, -1;
	// begin inline asm
	shfl.sync.down.b32 %r372, %r373, %r379, %r420, %r421;
	// end inline asm
	// begin inline asm
	shfl.sync.down.b32 %r377, %r378, %r379, %r420, %r421;
	// end inline asm
	mov.b64 	%rd213, {%r372, %r377};
	mov.b64 	%fd327, %rd213;
	setp.gt.s32 	%p198, %r371, 30;
	setp.lt.f64 	%p199, %fd359, %fd327;
	selp.f64 	%fd328, %fd327, %fd359, %p199;
	selp.f64 	%fd329, %fd359, %fd328, %p198;
	mov.b64 	%rd214, %fd329;
	mov.b64 	{%r383, %r388}, %rd214;
	mov.b32 	%r389, 2;
	// begin inline asm
	shfl.sync.down.b32 %r382, %r383, %r389, %r420, %r421;
	// end inline asm
	// begin inline asm
	shfl.sync.down.b32 %r387, %r388, %r389, %r420, %r421;
	// end inline asm
	mov.b64 	%rd215, {%r382, %r387};
	mov.b64 	%fd330, %rd215;
	setp.gt.s32 	%p200, %r371, 29;
	setp.lt.f64 	%p201, %fd329, %fd330;
	selp.f64 	%fd331, %fd330, %fd329, %p201;
	selp.f64 	%fd332, %fd329, %fd331, %p200;
	mov.b64 	%rd216, %fd332;
	mov.b64 	{%r393, %r398}, %rd216;
	mov.b32 	%r399, 4;
	// begin inline asm
	shfl.sync.down.b32 %r392, %r393, %r399, %r420, %r421;
	// end inline asm
	// begin inline asm
	shfl.sync.down.b32 %r397, %r398, %r399, %r420, %r421;
	// end inline asm
	mov.b64 	%rd217, {%r392, %r397};
	mov.b64 	%fd333, %rd217;
	setp.gt.s32 	%p202, %r371, 27;
	setp.lt.f64 	%p203, %fd332, %fd333;
	selp.f64 	%fd334, %fd333, %fd332, %p203;
	selp.f64 	%fd335, %fd332, %fd334, %p202;
	mov.b64 	%rd218, %fd335;
	mov.b64 	{%r403, %r408}, %rd218;
	mov.b32 	%r409, 8;
	// begin inline asm
	shfl.sync.down.b32 %r402, %r403, %r409, %r420, %r421;
	// end inline asm
	// begin inline asm
	shfl.sync.down.b32 %r407, %r408, %r409, %r420, %r421;
	// end inline asm
	mov.b64 	%rd219, {%r402, %r407};
	mov.b64 	%fd336, %rd219;
	setp.gt.s32 	%p204, %r371, 23;
	setp.lt.f64 	%p205, %fd335, %fd336;
	selp.f64 	%fd337, %fd336, %fd335, %p205;
	selp.f64 	%fd338, %fd335, %fd337, %p204;
	mov.b64 	%rd220, %fd338;
	mov.b64 	{%r413, %r418}, %rd220;
	mov.b32 	%r419, 16;
	// begin inline asm
	shfl.sync.down.b32 %r412, %r413, %r419, %r420, %r421;
	// end inline asm
	// begin inline asm
	shfl.sync.down.b32 %r417, %r418, %r419, %r420, %r421;
	// end inline asm
	mov.b64 	%rd221, {%r412, %r417};
	mov.b64 	%fd339, %rd221;
	setp.gt.s32 	%p206, %r371, 15;
	setp.lt.f64 	%p207, %fd338, %fd339;
	selp.f64 	%fd10, %fd339, %fd338, %p207;
	selp.f64 	%fd380, %fd338, %fd10, %p206;
	setp.ne.s32 	%p208, %r371, 0;
	@%p208 bra 	$L__BB3_16;
	shr.u32 	%r422, %r2, 2;
	and.b32  	%r423, %r422, 248;
	mov.u32 	%r424, _ZZN3cub18CUB_300001_SM_10006detail6reduce28DeviceReduceSingleTileKernelINS2_10policy_hubIdyN4cuda3__47maximumIvEEE10Policy1000EPdSB_yS8_ddNS5_3std3__410__identityEEEvT0_T1_T2_T3_T4_T6_E12temp_storage;
	add.s32 	%r425, %r424, %r423;
	st.shared.f64 	[%r425+8], %fd10;
$L__BB3_16:
	bar.sync 	0;
	setp.ne.s32 	%p209, %r2, 0;
	@%p209 bra 	$L__BB3_72;
	ld.shared.f64 	%fd340, [_ZZN3cub18CUB_300001_SM_10006detail6reduce28DeviceReduceSingleTileKernelINS2_10policy_hubIdyN4cuda3__47maximumIvEEE10Policy1000EPdSB_yS8_ddNS5_3std3__410__identityEEEvT0_T1_T2_T3_T4_T6_E12temp_storage+16];
	setp.lt.f64 	%p210, %fd380, %fd340;
	selp.f64 	%fd341, %fd340, %fd380, %p210;
	ld.shared.f64 	%fd342, [_ZZN3cub18CUB_300001_SM_10006detail6reduce28DeviceReduceSingleTileKernelINS2_10policy_hubIdyN4cuda3__47maximumIvEEE10Policy1000EPdSB_yS8_ddNS5_3std3__410__identityEEEvT0_T1_T2_T3_T4_T6_E12temp_storage+24];
	setp.lt.f64 	%p211, %fd341, %fd342;
	selp.f64 	%fd343, %fd342, %fd341, %p211;
	ld.shared.f64 	%fd344, [_ZZN3cub18CUB_300001_SM_10006detail6reduce28DeviceReduceSingleTileKernelINS2_10policy_hubIdyN4cuda3__47maximumIvEEE10Policy1000EPdSB_yS8_ddNS5_3std3__410__identityEEEvT0_T1_T2_T3_T4_T6_E12temp_storage+32];
	setp.lt.f64 	%p212, %fd343, %fd344;
	selp.f64 	%fd345, %fd344, %fd343, %p212;
	ld.shared.f64 	%fd346, [_ZZN3cub18CUB_300001_SM_10006detail6reduce28DeviceReduceSingleTileKernelINS2_10policy_hubIdyN4cuda3__47maximumIvEEE10Policy1000EPdSB_yS8_ddNS5_3std3__410__identityEEEvT0_T1_T2_T3_T4_T6_E12temp_storage+40];
	setp.lt.f64 	%p213, %fd345, %fd346;
	selp.f64 	%fd347, %fd346, %fd345, %p213;
	ld.shared.f64 	%fd348, [_ZZN3cub18CUB_300001_SM_10006detail6reduce28DeviceReduceSingleTileKernelINS2_10policy_hubIdyN4cuda3__47maximumIvEEE10Policy1000EPdSB_yS8_ddNS5_3std3__410__identityEEEvT0_T1_T2_T3_T4_T6_E12temp_storage+48];
	setp.lt.f64 	%p214, %fd347, %fd348;
	selp.f64 	%fd349, %fd348, %fd347, %p214;
	ld.shared.f64 	%fd350, [_ZZN3cub18CUB_300001_SM_10006detail6reduce28DeviceReduceSingleTileKernelINS2_10policy_hubIdyN4cuda3__47maximumIvEEE10Policy1000EPdSB_yS8_ddNS5_3std3__410__identityEEEvT0_T1_T2_T3_T4_T6_E12temp_storage+56];
	setp.lt.f64 	%p215, %fd349, %fd350;
	selp.f64 	%fd351, %fd350, %fd349, %p215;
	ld.shared.f64 	%fd352, [_ZZN3cub18CUB_300001_SM_10006detail6reduce28DeviceReduceSingleTileKernelINS2_10policy_hubIdyN4cuda3__47maximumIvEEE10Policy1000EPdSB_yS8_ddNS5_3std3__410__identityEEEvT0_T1_T2_T3_T4_T6_E12temp_storage+64];
	setp.lt.f64 	%p216, %fd351, %fd352;
	selp.f64 	%fd380, %fd352, %fd351, %p216;
	bra.uni 	$L__BB3_72;
$L__BB3_18:
	// begin inline asm
	mov.u32 %r308, %laneid;
	// end inline asm
	and.b32  	%r359, %r2, 992;
	add.s32 	%r360, %r359, 32;
	setp.gt.u32 	%p171, %r360, %r1;
	not.b32 	%r361, %r359;
	add.s32 	%r362, %r1, %r361;
	selp.b32 	%r357, %r362, 31, %p171;
	mov.b64 	%rd202, %fd359;
	mov.b64 	{%r310, %r315}, %rd202;
	mov.b32 	%r316, 1;
	mov.b32 	%r358, -1;
	// begin inline asm
	shfl.sync.down.b32 %r309, %r310, %r316, %r357, %r358;
	// end inline asm
	// begin inline asm
	shfl.sync.down.b32 %r314, %r315, %r316, %r357, %r358;
	// end inline asm
	mov.b64 	%rd203, {%r309, %r314};
	mov.b64 	%fd280, %rd203;
	setp.lt.s32 	%p172, %r308, %r357;
	setp.lt.f64 	%p173, %fd359, %fd280;
	selp.f64 	%fd281, %fd280, %fd359, %p173;
	selp.f64 	%fd282, %fd281, %fd359, %p172;
	mov.b64 	%rd204, %fd282;
	mov.b64 	{%r320, %r325}, %rd204;
	mov.b32 	%r326, 2;
	// begin inline asm
	shfl.sync.down.b32 %r319, %r320, %r326, %r357, %r358;
	// end inline asm
	// begin inline asm
	shfl.sync.down.b32 %r324, %r325, %r326, %r357, %r358;
	// end inline asm
	mov.b64 	%rd205, {%r319, %r324};
	mov.b64 	%fd283, %rd205;
	add.s32 	%r363, %r308, 2;
	setp.gt.s32 	%p174, %r363, %r357;
	setp.lt.f64 	%p175, %fd282, %fd283;
	selp.f64 	%fd284, %fd283, %fd282, %p175;
	selp.f64 	%fd285, %fd282, %fd284, %p174;
	mov.b64 	%rd206, %fd285;
	mov.b64 	{%r330, %r335}, %rd206;
	mov.b32 	%r336, 4;
	// begin inline asm
	shfl.sync.down.b32 %r329, %r330, %r336, %r357, %r358;
	// end inline asm
	// begin inline asm
	shfl.sync.down.b32 %r334, %r335, %r336, %r357, %r358;
	// end inline asm
	mov.b64 	%rd207, {%r329, %r334};
	mov.b64 	%fd286, %rd207;
	add.s32 	%r364, %r308, 4;
	setp.gt.s32 	%p176, %r364, %r357;
	setp.lt.f64 	%p177, %fd285, %fd286;
	selp.f64 	%fd287, %fd286, %fd285, %p177;
	selp.f64 	%fd288, %fd285, %fd287, %p176;
	mov.b64 	%rd208, %fd288;
	mov.b64 	{%r340, %r345}, %rd208;
	mov.b32 	%r346, 8;
	// begin inline asm
	shfl.sync.down.b32 %r339, %r340, %r346, %r357, %r358;
	// end inline asm
	// begin inline asm
	shfl.sync.down.b32 %r344, %r345, %r346, %r357, %r358;
	// end inline asm
	mov.b64 	%rd209, {%r339, %r344};
	mov.b64 	%fd289, %rd209;
	add.s32 	%r365, %r308, 8;
	setp.gt.s32 	%p178, %r365, %r357;
	setp.lt.f64 	%p179, %fd288, %fd289;
	selp.f64 	%fd290, %fd289, %fd288, %p179;
	selp.f64 	%fd291, %fd288, %fd290, %p178;
	mov.b64 	%rd210, %fd291;
	mov.b64 	{%r350, %r355}, %rd210;
	mov.b32 	%r356, 16;
	// begin inline asm
	shfl.sync.down.b32 %r349, %r350, %r356, %r357, %r358;
	// end inline asm
	// begin inline asm
	shfl.sync.down.b32 %r354, %r355, %r356, %r357, %r358;
	// end inline asm
	mov.b64 	%rd211, {%r349, %r354};
	mov.b64 	%fd292, %rd211;
	add.s32 	%r366, %r308, 16;
	setp.gt.s32 	%p180, %r366, %r357;
	setp.lt.f64 	%p181, %fd291, %fd292;
	selp.f64 	%fd293, %fd292, %fd291, %p181;
	selp.f64 	%fd380, %fd291, %fd293, %p180;
	setp.ne.s32 	%p182, %r308, 0;
	@%p182 bra 	$L__BB3_20;
	shr.u32 	%r367, %r2, 2;
	and.b32  	%r368, %r367, 248;
	mov.u32 	%r369, _ZZN3cub18CUB_300001_SM_10006detail6reduce28DeviceReduceSingleTileKernelINS2_10policy_hubIdyN4cuda3__47maximumIvEEE10Policy1000EPdSB_yS8_ddNS5_3std3__410__identityEEEvT0_T1_T2_T3_T4_T6_E12temp_storage;
	add.s32 	%r370, %r369, %r368;
	st.shared.f64 	[%r370+8], %fd380;
$L__BB3_20:
	bar.sync 	0;
	setp.ne.s32 	%p183, %r2, 0;
	@%p183 bra 	$L__BB3_72;
	setp.gt.u64 	%p184, %rd32, 32;
	ld.shared.f64 	%fd294, [_ZZN3cub18CUB_300001_SM_10006detail6reduce28DeviceReduceSingleTileKernelINS2_10policy_hubIdyN4cuda3__47maximumIvEEE10Policy1000EPdSB_yS8_ddNS5_3std3__410__identityEEEvT0_T1_T2_T3_T4_T6_E12temp_storage+16];
	setp.lt.f64 	%p185, %fd380, %fd294;
	selp.f64 	%fd296, %fd294, %fd380, %p185;
	selp.f64 	%fd297, %fd296, %fd380, %p184;
	setp.gt.u64 	%p186, %rd32, 64;
	ld.shared.f64 	%fd299, [_ZZN3cub18CUB_300001_SM_10006detail6reduce28DeviceReduceSingleTileKernelINS2_10policy_hubIdyN4cuda3__47maximumIvEEE10Policy1000EPdSB_yS8_ddNS5_3std3__410__identityEEEvT0_T1_T2_T3_T4_T6_E12temp_storage+24];
	setp.lt.f64 	%p187, %fd297, %fd299;
	selp.f64 	%fd301, %fd299, %fd297, %p187;
	selp.f64 	%fd302, %fd301, %fd297, %p186;
	setp.gt.u64 	%p188, %rd32, 96;
	ld.shared.f64 	%fd304, [_ZZN3cub18CUB_300001_SM_10006detail6reduce28DeviceReduceSingleTileKernelINS2_10policy_hubIdyN4cuda3__47maximumIvEEE10Policy1000EPdSB_yS8_ddNS5_3std3__410__identityEEEvT0_T1_T2_T3_T4_T6_E12temp_storage+32];
	setp.lt.f64 	%p189, %fd302, %fd304;
	selp.f64 	%fd306, %fd304, %fd302, %p189;
	selp.f64 	%fd307, %fd306, %fd302, %p188;
	setp.gt.u64 	%p190, %rd32, 128;
	ld.shared.f64 	%fd309, [_ZZN3cub18CUB_300001_SM_10006detail6reduce28DeviceReduceSingleTileKernelINS2_10policy_hubIdyN4cuda3__47maximumIvEEE10Policy1000EPdSB_yS8_ddNS5_3std3__410__identityEEEvT0_T1_T2_T3_T4_T6_E12temp_storage+40];
	setp.lt.f64 	%p191, %fd307, %fd309;
	selp.f64 	%fd311, %fd309, %fd307, %p191;
	selp.f64 	%fd312, %fd311, %fd307, %p190;
	setp.gt.u64 	%p192, %rd32, 160;
	ld.shared.f64 	%fd314, [_ZZN3cub18CUB_300001_SM_10006detail6reduce28DeviceReduceSingleTileKernelINS2_10policy_hubIdyN4cuda3__47maximumIvEEE10Policy1000EPdSB_yS8_ddNS5_3std3__410__identityEEEvT0_T1_T2_T3_T4_T6_E12temp_storage+48];
	setp.lt.f64 	%p193, %fd312, %fd314;
	selp.f64 	%fd316, %fd314, %fd312, %p193;
	selp.f64 	%fd317, %fd316, %fd312, %p192;
	setp.gt.u64 	%p194, %rd32, 192;
	ld.shared.f64 	%fd319, [_ZZN3cub18CUB_300001_SM_10006detail6reduce28DeviceReduceSingleTileKernelINS2_10policy_hubIdyN4cuda3__47maximumIvEEE10Policy1000EPdSB_yS8_ddNS5_3std3__410__identityEEEvT0_T1_T2_T3_T4_T6_E12temp_storage+56];
	setp.lt.f64 	%p195, %fd317, %fd319;
	selp.f64 	%fd321, %fd319, %fd317, %p195;
	selp.f64 	%fd322, %fd321, %fd317, %p194;
	setp.gt.u64 	%p196, %rd32, 224;
	ld.shared.f64 	%fd324, [_ZZN3cub18CUB_300001_SM_10006detail6reduce28DeviceReduceSingleTileKernelINS2_10policy_hubIdyN4cuda3__47maximumIvEEE10Policy1000EPdSB_yS8_ddNS5_3std3__410__identityEEEvT0_T1_T2_T3_T4_T6_E12temp_storage+64];
	setp.lt.f64 	%p197, %fd322, %fd324;
	selp.f64 	%fd326, %fd324, %fd322, %p197;
	selp.f64 	%fd380, %fd326, %fd322, %p196;
	bra.uni 	$L__BB3_72;
$L__BB3_22:
	mov.u32 	%r14, %tid.x;
	shl.b32 	%r237, %r14, 2;
	mul.wide.u32 	%rd145, %r237, 8;
	add.s64 	%rd134, %rd31, %rd145;
	// begin inline asm
	ld.global.nc.v2.u64 {%rd132, %rd133}, [%rd134];
	// end inline asm
	add.s64 	%rd137, %rd134, 16;
	// begin inline asm
	ld.global.nc.v2.u64 {%rd135, %rd136}, [%rd137];
	// end inline asm
	mov.b64 	%fd206, %rd132;
	mov.b64 	%fd207, %rd133;
	mov.b64 	%fd208, %rd135;
	mov.b64 	%fd209, %rd136;
	add.s64 	%rd140, %rd134, 8192;
	// begin inline asm
	ld.global.nc.v2.u64 {%rd138, %rd139}, [%rd140];
	// end inline asm
	add.s64 	%rd143, %rd134, 8208;
	// begin inline asm
	ld.global.nc.v2.u64 {%rd141, %rd142}, [%rd143];
	// end inline asm
	mov.b64 	%fd210, %rd138;
	mov.b64 	%fd211, %rd139;
	mov.b64 	%fd212, %rd141;
	mov.b64 	%fd213, %rd142;
	setp.lt.f64 	%p111, %fd206, %fd207;
	selp.f64 	%fd214, %fd207, %fd206, %p111;
	setp.lt.f64 	%p112, %fd214, %fd208;
	selp.f64 	%fd215, %fd208, %fd214, %p112;
	setp.lt.f64 	%p113, %fd215, %fd209;
	selp.f64 	%fd216, %fd209, %fd215, %p113;
	setp.lt.f64 	%p114, %fd216, %fd210;
	selp.f64 	%fd217, %fd210, %fd216, %p114;
	setp.lt.f64 	%p115, %fd217, %fd211;
	selp.f64 	%fd218, %fd211, %fd217, %p115;
	setp.lt.f64 	%p116, %fd218, %fd212;
	selp.f64 	%fd219, %fd212, %fd218, %p116;
	setp.lt.f64 	%p117, %fd219, %fd213;
	selp.f64 	%fd366, %fd213, %fd219, %p117;
	add.s64 	%rd6, %rd32, -2048;
	setp.lt.u64 	%p118, %rd6, 2048;
	mov.b64 	%rd224, 2048;
	@%p118 bra 	$L__BB3_26;
	mov.b64 	%rd224, 2048;
$L__BB3_24:
	shl.b64 	%rd159, %rd224, 3;
	add.s64 	%rd149, %rd134, %rd159;
	// begin inline asm
	ld.global.nc.v2.u64 {%rd147, %rd148}, [%rd149];
	// end inline asm
	add.s64 	%rd152, %rd149, 16;
	// begin inline asm
	ld.global.nc.v2.u64 {%rd150, %rd151}, [%rd152];
	// end inline asm
	mov.b64 	%fd220, %rd147;
	mov.b64 	%fd221, %rd148;
	mov.b64 	%fd222, %rd150;
	mov.b64 	%fd223, %rd151;
	add.s64 	%rd155, %rd149, 8192;
	// begin inline asm
	ld.global.nc.v2.u64 {%rd153, %rd154}, [%rd155];
	// end inline asm
	add.s64 	%rd158, %rd149, 8208;
	// begin inline asm
	ld.global.nc.v2.u64 {%rd156, %rd157}, [%rd158];
	// end inline asm
	mov.b64 	%fd224, %rd153;
	mov.b64 	%fd225, %rd154;
	mov.b64 	%fd226, %rd156;
	mov.b64 	%fd227, %rd157;
	setp.lt.f64 	%p119, %fd366, %fd220;
	selp.f64 	%fd228, %fd220, %fd366, %p119;
	setp.lt.f64 	%p120, %fd228, %fd221;
	selp.f64 	%fd229, %fd221, %fd228, %p120;
	setp.lt.f64 	%p121, %fd229, %fd222;
	selp.f64 	%fd230, %fd222, %fd229, %p121;
	setp.lt.f64 	%p122, %fd230, %fd223;
	selp.f64 	%fd231, %fd223, %fd230, %p122;
	setp.lt.f64 	%p123, %fd231, %fd224;
	selp.f64 	%fd232, %fd224, %fd231, %p123;
	setp.lt.f64 	%p124, %fd232, %fd225;
	selp.f64 	%fd233, %fd225, %fd232, %p124;
	setp.lt.f64 	%p125, %fd233, %fd226;
	selp.f64 	%fd234, %fd226, %fd233, %p125;
	setp.lt.f64 	%p126, %fd234, %fd227;
	selp.f64 	%fd366, %fd227, %fd234, %p126;
	sub.s64 	%rd160, %rd32, %rd224;
	setp.lt.u64 	%p127, %rd160, 2048;
	@%p127 bra 	$L__BB3_34;
	add.s64 	%rd224, %rd224, 2048;
	setp.le.u64 	%p128, %rd224, %rd6;
	@%p128 bra 	$L__BB3_24;
$L__BB3_26:
	setp.le.u64 	%p129, %rd32, %rd224;
	@%p129 bra 	$L__BB3_34;
	cvt.u32.u64 	%r238, %rd224;
	cvt.u32.u64 	%r239, %rd32;
	sub.s32 	%r15, %r239, %r238;
	setp.ge.s32 	%p130, %r14, %r15;
	@%p130 bra 	$L__BB3_34;
	not.b32 	%r241, %r14;
	add.s32 	%r242, %r241, %r239;
	sub.s32 	%r16, %r242, %r238;
	and.b32  	%r244, %r16, 768;
	setp.eq.s32 	%p131, %r244, 768;
	mov.u32 	%r435, %r14;
	@%p131 bra 	$L__BB3_31;
	cvt.u64.u32 	%rd161, %r14;
	add.s64 	%rd162, %rd224, %rd161;
	shl.b64 	%rd163, %rd162, 3;
	add.s64 	%rd225, %rd31, %rd163;
	shr.u32 	%r245, %r16, 8;
	add.s32 	%r246, %r245, 1;
	and.b32  	%r247, %r246, 3;
	neg.s32 	%r433, %r247;
	mov.u32 	%r435, %r14;
$L__BB3_30:
	.pragma "nounroll";
	// begin inline asm
	ld.global.nc.u64 %rd164, [%rd225];
	// end inline asm
	mov.b64 	%fd236, %rd164;
	setp.lt.f64 	%p132, %fd366, %fd236;
	selp.f64 	%fd366, %fd236, %fd366, %p132;
	add.s32 	%r435, %r435, 256;
	add.s64 	%rd225, %rd225, 2048;
	add.s32 	%r433, %r433, 1;
	setp.ne.s32 	%p133, %r433, 0;
	@%p133 bra 	$L__BB3_30;
$L__BB3_31:
	setp.lt.u32 	%p134, %r16, 768;
	@%p134 bra 	$L__BB3_34;
	cvt.u64.u32 	%rd166, %r435;
	add.s64 	%rd167, %rd224, %rd166;
	shl.b64 	%rd168, %rd167, 3;
	add.s64 	%rd226, %rd31, %rd168;
$L__BB3_33:
	// begin inline asm
	ld.global.nc.u64 %rd169, [%rd226];
	// end inline asm
	mov.b64 	%fd237, %rd169;
	setp.lt.f64 	%p135, %fd366, %fd237;
	selp.f64 	%fd238, %fd237, %fd366, %p135;
	add.s64 	%rd172, %rd226, 2048;
	// begin inline asm
	ld.global.nc.u64 %rd171, [%rd172];
	// end inline asm
	mov.b64 	%fd239, %rd171;
	setp.lt.f64 	%p136, %fd238, %fd239;
	selp.f64 	%fd240, %fd239, %fd238, %p136;
	add.s64 	%rd174, %rd226, 4096;
	// begin inline asm
	ld.global.nc.u64 %rd173, [%rd174];
	// end inline asm
	mov.b64 	%fd241, %rd173;
	setp.lt.f64 	%p137, %fd240, %fd241;
	selp.f64 	%fd242, %fd241, %fd240, %p137;
	add.s64 	%rd176, %rd226, 6144;
	// begin inline asm
	ld.global.nc.u64 %rd175, [%rd176];
	// end inline asm
	mov.b64 	%fd243, %rd175;
	setp.lt.f64 	%p138, %fd242, %fd243;
	selp.f64 	%fd366, %fd243, %fd242, %p138;
	add.s32 	%r435, %r435, 1024;
	add.s64 	%rd226, %rd226, 8192;
	setp.lt.s32 	%p139, %r435, %r15;
	@%p139 bra 	$L__BB3_33;
$L__BB3_34:
	// begin inline asm
	mov.u32 %r248, %laneid;
	// end inline asm
	mov.b64 	%rd177, %fd366;
	mov.b64 	{%r250, %r255}, %rd177;
	mov.b32 	%r256, 1;
	mov.b32 	%r297, 31;
	mov.b32 	%r298, -1;
	// begin inline asm
	shfl.sync.down.b32 %r249, %r250, %r256, %r297, %r298;
	// end inline asm
	// begin inline asm
	shfl.sync.down.b32 %r254, %r255, %r256, %r297, %r298;
	// end inline asm
	mov.b64 	%rd178, {%r249, %r254};
	mov.b64 	%fd244, %rd178;
	setp.gt.s32 	%p140, %r248, 30;
	setp.lt.f64 	%p141, %fd366, %fd244;
	selp.f64 	%fd245, %fd244, %fd366, %p141;
	selp.f64 	%fd246, %fd366, %fd245, %p140;
	mov.b64 	%rd179, %fd246;
	mov.b64 	{%r260, %r265}, %rd179;
	mov.b32 	%r266, 2;
	// begin inline asm
	shfl.sync.down.b32 %r259, %r260, %r266, %r297, %r298;
	// end inline asm
	// begin inline asm
	shfl.sync.down.b32 %r264, %r265, %r266, %r297, %r298;
	// end inline asm
	mov.b64 	%rd180, {%r259, %r264};
	mov.b64 	%fd247, %rd180;
	setp.gt.s32 	%p142, %r248, 29;
	setp.lt.f64 	%p143, %fd246, %fd247;
	selp.f64 	%fd248, %fd247, %fd246, %p143;
	selp.f64 	%fd249, %fd246, %fd248, %p142;
	mov.b64 	%rd181, %fd249;
	mov.b64 	{%r270, %r275}, %rd181;
	mov.b32 	%r276, 4;
	// begin inline asm
	shfl.sync.down.b32 %r269, %r270, %r276, %r297, %r298;
	// end inline asm
	// begin inline asm
	shfl.sync.down.b32 %r274, %r275, %r276, %r297, %r298;
	// end inline asm
	mov.b64 	%rd182, {%r269, %r274};
	mov.b64 	%fd250, %rd182;
	setp.gt.s32 	%p144, %r248, 27;
	setp.lt.f64 	%p145, %fd249, %fd250;
	selp.f64 	%fd251, %fd250, %fd249, %p145;
	selp.f64 	%fd252, %fd249, %fd251, %p144;
	mov.b64 	%rd183, %fd252;
	mov.b64 	{%r280, %r285}, %rd183;
	mov.b32 	%r286, 8;
	// begin inline asm
	shfl.sync.down.b32 %r279, %r280, %r286, %r297, %r298;
	// end inline asm
	// begin inline asm
	shfl.sync.down.b32 %r284, %r285, %r286, %r297, %r298;
	// end inline asm
	mov.b64 	%rd184, {%r279, %r284};
	mov.b64 	%fd253, %rd184;
	setp.gt.s32 	%p146, %r248, 23;
	setp.lt.f64 	%p147, %fd252, %fd253;
	selp.f64 	%fd254, %fd253, %fd252, %p147;
	selp.f64 	%fd255, %fd252, %fd254, %p146;
	mov.b64 	%rd185, %fd255;
	mov.b64 	{%r290, %r295}, %rd185;
	mov.b32 	%r296, 16;
	// begin inline asm
	shfl.sync.down.b32 %r289, %r290, %r296, %r297, %r298;
	// end inline asm
	// begin inline asm
	shfl.sync.down.b32 %r294, %r295, %r296, %r297, %r298;
	// end inline asm
	mov.b64 	%rd186, {%r289, %r294};
	mov.b64 	%fd256, %rd186;
	setp.gt.s32 	%p148, %r248, 15;
	setp.lt.f64 	%p149, %fd255, %fd256;
	selp.f64 	%fd26, %fd256, %fd255, %p149;
	selp.f64 	%fd380, %fd255, %fd26, %p148;
	setp.ne.s32 	%p150, %r248, 0;
	@%p150 bra 	$L__BB3_36;
	shr.u32 	%r299, %r14, 2;
	and.b32  	%r300, %r299, 248;
	mov.u32 	%r301, _ZZN3cub18CUB_300001_SM_10006detail6reduce28DeviceReduceSingleTileKernelINS2_10policy_hubIdyN4cuda3__47maximumIvEEE10Policy1000EPdSB_yS8_ddNS5_3std3__410__identityEEEvT0_T1_T2_T3_T4_T6_E12temp_storage;
	add.s32 	%r302, %r301, %r300;
	st.shared.f64 	[%r302+8], %fd26;
$L__BB3_36:
	bar.sync 	0;
	setp.ne.s32 	%p151, %r14, 0;
	@%p151 bra 	$L__BB3_72;
	ld.shared.f64 	%fd257, [_ZZN3cub18CUB_300001_SM_10006detail6reduce28DeviceReduceSingleTileKernelINS2_10policy_hubIdyN4cuda3__47maximumIvEEE10Policy1000EPdSB_yS8_ddNS5_3std3__410__identityEEEvT0_T1_T2_T3_T4_T6_E12temp_storage+16];
	setp.lt.f64 	%p152, %fd380, %fd257;
	selp.f64 	%fd258, %fd257, %fd380, %p152;
	ld.shared.f64 	%fd259, [_ZZN3cub18CUB_300001_SM_10006detail6reduce28DeviceReduceSingleTileKernelINS2_10policy_hubIdyN4cuda3__47maximumIvEEE10Policy1000EPdSB_yS8_ddNS5_3std3__410__identityEEEvT0_T1_T2_T3_T4_T6_E12temp_storage+24];
	setp.lt.f64 	%p153, %fd258, %fd259;
	selp.f64 	%fd260, %fd259, %fd258, %p153;
	ld.shared.f64 	%fd261, [_ZZN3cub18CUB_300001_SM_10006detail6reduce28DeviceReduceSingleTileKernelINS2_10policy_hubIdyN4cuda3__47maximumIvEEE10Policy1000EPdSB_yS8_ddNS5_3std3__410__identityEEEvT0_T1_T2_T3_T4_T6_E12temp_storage+32];
	setp.lt.f64 	%p154, %fd260, %fd261;
	selp.f64 	%fd262, %fd261, %fd260, %p154;
	ld.shared.f64 	%fd263, [_ZZN3cub18CUB_300001_SM_10006detail6reduce28DeviceReduceSingleTileKernelINS2_10policy_hubIdyN4cuda3__47maximumIvEEE10Policy1000EPdSB_yS8_ddNS5_3std3__410__identityEEEvT0_T1_T2_T3_T4_T6_E12temp_storage+40];
	setp.lt.f64 	%p155, %fd262, %fd263;
	selp.f64 	%fd264, %fd263, %fd262, %p155;
	ld.shared.f64 	%fd265, [_ZZN3cub18CUB_300001_SM_10006detail6reduce28DeviceReduceSingleTileKernelINS2_10policy_hubIdyN4cuda3__47maximumIvEEE10Policy1000EPdSB_yS8_ddNS5_3std3__410__identityEEEvT0_T1_T2_T3_T4_T6_E12temp_storage+48];
	setp.lt.f64 	%p156, %fd264, %fd265;
	selp.f64 	%fd266, %fd265, %fd264, %p156;
	ld.shared.f64 	%fd267, [_ZZN3cub18CUB_300001_SM_10006detail6reduce28DeviceReduceSingleTileKernelINS2_10policy_hubIdyN4cuda3__47maximumIvEEE10Policy1000EPdSB_yS8_ddNS5_3std3__410__identityEEEvT0_T1_T2_T3_T4_T6_E12temp_storage+56];
	setp.lt.f64 	%p157, %fd266, %fd267;
	selp.f64 	%fd268, %fd267, %fd266, %p157;
	ld.shared.f64 	%fd269, [_ZZN3cub18CUB_300001_SM_10006detail6reduce28DeviceReduceSingleTileKernelINS2_10policy_hubIdyN4cuda3__47maximumIvEEE10Policy1000EPdSB_yS8_ddNS5_3std3__410__identityEEEvT0_T1_T2_T3_T4_T6_E12temp_storage+64];
	setp.lt.f64 	%p158, %fd268, %fd269;
	selp.f64 	%fd380, %fd269, %fd268, %p158;
	bra.uni 	$L__BB3_72;
$L__BB3_38:
	setp.gt.u64 	%p3, %rd32, 2047;
	@%p3 bra 	$L__BB3_56;
	cvt.u32.u64 	%r25, %rd32;
	mov.u32 	%r26, %tid.x;
	setp.ge.u32 	%p52, %r26, %r25;
	mov.f64 	%fd372, 0d0000000000000000;
	mov.u32 	%r440, %r26;
	@%p52 bra 	$L__BB3_41;
	mul.wide.u32 	%rd99, %r26, 8;
	add.s64 	%rd98, %rd31, %rd99;
	// begin inline asm
	ld.global.nc.u64 %rd97, [%rd98];
	// end inline asm
	mov.b64 	%fd372, %rd97;
	add.s32 	%r440, %r26, 256;
$L__BB3_41:
	setp.ge.u32 	%p53, %r440, %r25;
	@%p53 bra 	$L__BB3_47;
	not.b32 	%r114, %r440;
	add.s32 	%r29, %r114, %r25;
	and.b32  	%r115, %r29, 768;
	setp.eq.s32 	%p54, %r115, 768;
	@%p54 bra 	$L__BB3_45;
	mul.wide.u32 	%rd100, %r440, 8;
	add.s64 	%rd227, %rd31, %rd100;
	shr.u32 	%r116, %r29, 8;
	add.s32 	%r117, %r116, 1;
	and.b32  	%r118, %r117, 3;
	neg.s32 	%r438, %r118;
$L__BB3_44:
	.pragma "nounroll";
	// begin inline asm
	ld.global.nc.u64 %rd101, [%rd227];
	// end inline asm
	mov.b64 	%fd125, %rd101;
	setp.lt.f64 	%p55, %fd372, %fd125;
	selp.f64 	%fd372, %fd125, %fd372, %p55;
	add.s32 	%r440, %r440, 256;
	add.s64 	%rd227, %rd227, 2048;
	add.s32 	%r438, %r438, 1;
	setp.ne.s32 	%p56, %r438, 0;
	@%p56 bra 	$L__BB3_44;
$L__BB3_45:
	setp.lt.u32 	%p57, %r29, 768;
	@%p57 bra 	$L__BB3_47;
$L__BB3_46:
	mul.wide.s32 	%rd111, %r440, 8;
	add.s64 	%rd104, %rd31, %rd111;
	// begin inline asm
	ld.global.nc.u64 %rd103, [%rd104];
	// end inline asm
	mov.b64 	%fd126, %rd103;
	setp.lt.f64 	%p58, %fd372, %fd126;
	selp.f64 	%fd127, %fd126, %fd372, %p58;
	add.s64 	%rd106, %rd104, 2048;
	// begin inline asm
	ld.global.nc.u64 %rd105, [%rd106];
	// end inline asm
	mov.b64 	%fd128, %rd105;
	setp.lt.f64 	%p59, %fd127, %fd128;
	selp.f64 	%fd129, %fd128, %fd127, %p59;
	add.s64 	%rd108, %rd104, 4096;
	// begin inline asm
	ld.global.nc.u64 %rd107, [%rd108];
	// end inline asm
	mov.b64 	%fd130, %rd107;
	setp.lt.f64 	%p60, %fd129, %fd130;
	selp.f64 	%fd131, %fd130, %fd129, %p60;
	add.s64 	%rd110, %rd104, 6144;
	// begin inline asm
	ld.global.nc.u64 %rd109, [%rd110];
	// end inline asm
	mov.b64 	%fd132, %rd109;
	setp.lt.f64 	%p61, %fd131, %fd132;
	selp.f64 	%fd372, %fd132, %fd131, %p61;
	add.s32 	%r440, %r440, 1024;
	setp.lt.s32 	%p62, %r440, %r25;
	@%p62 bra 	$L__BB3_46;
$L__BB3_47:
	setp.lt.u64 	%p63, %rd32, 256;
	@%p63 bra 	$L__BB3_52;
	// begin inline asm
	mov.u32 %r182, %laneid;
	// end inline asm
	mov.b64 	%rd122, %fd372;
	mov.b64 	{%r184, %r189}, %rd122;
	mov.b32 	%r190, 1;
	mov.b32 	%r231, 31;
	mov.b32 	%r232, -1;
	// begin inline asm
	shfl.sync.down.b32 %r183, %r184, %r190, %r231, %r232;
	// end inline asm
	// begin inline asm
	shfl.sync.down.b32 %r188, %r189, %r190, %r231, %r232;
	// end inline asm
	mov.b64 	%rd123, {%r183, %r188};
	mov.b64 	%fd180, %rd123;
	setp.gt.s32 	%p91, %r182, 30;
	setp.lt.f64 	%p92, %fd372, %fd180;
	selp.f64 	%fd181, %fd180, %fd372, %p92;
	selp.f64 	%fd182, %fd372, %fd181, %p91;
	mov.b64 	%rd124, %fd182;
	mov.b64 	{%r194, %r199}, %rd124;
	mov.b32 	%r200, 2;
	// begin inline asm
	shfl.sync.down.b32 %r193, %r194, %r200, %r231, %r232;
	// end inline asm
	// begin inline asm
	shfl.sync.down.b32 %r198, %r199, %r200, %r231, %r232;
	// end inline asm
	mov.b64 	%rd125, {%r193, %r198};
	mov.b64 	%fd183, %rd125;
	setp.gt.s32 	%p93, %r182, 29;
	setp.lt.f64 	%p94, %fd182, %fd183;
	selp.f64 	%fd184, %fd183, %fd182, %p94;
	selp.f64 	%fd185, %fd182, %fd184, %p93;
	mov.b64 	%rd126, %fd185;
	mov.b64 	{%r204, %r209}, %rd126;
	mov.b32 	%r210, 4;
	// begin inline asm
	shfl.sync.down.b32 %r203, %r204, %r210, %r231, %r232;
	// end inline asm
	// begin inline asm
	shfl.sync.down.b32 %r208, %r209, %r210, %r231, %r232;
	// end inline asm
	mov.b64 	%rd127, {%r203, %r208};
	mov.b64 	%fd186, %rd127;
	setp.gt.s32 	%p95, %r182, 27;
	setp.lt.f64 	%p96, %fd185, %fd186;
	selp.f64 	%fd187, %fd186, %fd185, %p96;
	selp.f64 	%fd188, %fd185, %fd187, %p95;
	mov.b64 	%rd128, %fd188;
	mov.b64 	{%r214, %r219}, %rd128;
	mov.b32 	%r220, 8;
	// begin inline asm
	shfl.sync.down.b32 %r213, %r214, %r220, %r231, %r232;
	// end inline asm
	// begin inline asm
	shfl.sync.down.b32 %r218, %r219, %r220, %r231, %r232;
	// end inline asm
	mov.b64 	%rd129, {%r213, %r218};
	mov.b64 	%fd189, %rd129;
	setp.gt.s32 	%p97, %r182, 23;
	setp.lt.f64 	%p98, %fd188, %fd189;
	selp.f64 	%fd190, %fd189, %fd188, %p98;
	selp.f64 	%fd191, %fd188, %fd190, %p97;
	mov.b64 	%rd130, %fd191;
	mov.b64 	{%r224, %r229}, %rd130;
	mov.b32 	%r230, 16;
	// begin inline asm
	shfl.sync.down.b32 %r223, %r224, %r230, %r231, %r232;
	// end inline asm
	// begin inline asm
	shfl.sync.down.b32 %r228, %r229, %r230, %r231, %r232;
	// end inline asm
	mov.b64 	%rd131, {%r223, %r228};
	mov.b64 	%fd192, %rd131;
	setp.gt.s32 	%p99, %r182, 15;
	setp.lt.f64 	%p100, %fd191, %fd192;
	selp.f64 	%fd38, %fd192, %fd191, %p100;
	selp.f64 	%fd380, %fd191, %fd38, %p99;
	setp.ne.s32 	%p101, %r182, 0;
	@%p101 bra 	$L__BB3_50;
	shr.u32 	%r233, %r26, 2;
	and.b32  	%r234, %r233, 248;
	mov.u32 	%r235, _ZZN3cub18CUB_300001_SM_10006detail6reduce28DeviceReduceSingleTileKernelINS2_10policy_hubIdyN4cuda3__47maximumIvEEE10Policy1000EPdSB_yS8_ddNS5_3std3__410__identityEEEvT0_T1_T2_T3_T4_T6_E12temp_storage;
	add.s32 	%r236, %r235, %r234;
	st.shared.f64 	[%r236+8], %fd38;
$L__BB3_50:
	bar.sync 	0;
	setp.ne.s32 	%p102, %r26, 0;
	@%p102 bra 	$L__BB3_72;
	ld.shared.f64 	%fd193, [_ZZN3cub18CUB_300001_SM_10006detail6reduce28DeviceReduceSingleTileKernelINS2_10policy_hubIdyN4cuda3__47maximumIvEEE10Policy1000EPdSB_yS8_ddNS5_3std3__410__identityEEEvT0_T1_T2_T3_T4_T6_E12temp_storage+16];
	setp.lt.f64 	%p103, %fd380, %fd193;
	selp.f64 	%fd194, %fd193, %fd380, %p103;
	ld.shared.f64 	%fd195, [_ZZN3cub18CUB_300001_SM_10006detail6reduce28DeviceReduceSingleTileKernelINS2_10policy_hubIdyN4cuda3__47maximumIvEEE10Policy1000EPdSB_yS8_ddNS5_3std3__410__identityEEEvT0_T1_T2_T3_T4_T6_E12temp_storage+24];
	setp.lt.f64 	%p104, %fd194, %fd195;
	selp.f64 	%fd196, %fd195, %fd194, %p104;
	ld.shared.f64 	%fd197, [_ZZN3cub18CUB_300001_SM_10006detail6reduce28DeviceReduceSingleTileKernelINS2_10policy_hubIdyN4cuda3__47maximumIvEEE10Policy1000EPdSB_yS8_ddNS5_3std3__410__identityEEEvT0_T1_T2_T3_T4_T6_E12temp_storage+32];
	setp.lt.f64 	%p105, %fd196, %fd197;
	selp.f64 	%fd198, %fd197, %fd196, %p105;
	ld.shared.f64 	%fd199, [_ZZN3cub18CUB_300001_SM_10006detail6reduce28DeviceReduceSingleTileKernelINS2_10policy_hubIdyN4cuda3__47maximumIvEEE10Policy1000EPdSB_yS8_ddNS5_3std3__410__identityEEEvT0_T1_T2_T3_T4_T6_E12temp_storage+40];
	setp.lt.f64 	%p106, %fd198, %fd199;
	selp.f64 	%fd200, %fd199, %fd198, %p106;
	ld.shared.f64 	%fd201, [_ZZN3cub18CUB_300001_SM_10006detail6reduce28DeviceReduceSingleTileKernelINS2_10policy_hubIdyN4cuda3__47maximumIvEEE10Policy1000EPdSB_yS8_ddNS5_3std3__410__identityEEEvT0_T1_T2_T3_T4_T6_E12temp_storage+48];
	setp.lt.f64 	%p107, %fd200, %fd201;
	selp.f64 	%fd202, %fd201, %fd200, %p107;
	ld.shared.f64 	%fd203, [_ZZN3cub18CUB_300001_SM_10006detail6reduce28DeviceReduceSingleTileKernelINS2_10policy_hubIdyN4cuda3__47maximumIvEEE10Policy1000EPdSB_yS8_ddNS5_3std3__410__identityEEEvT0_T1_T2_T3_T4_T6_E12temp_storage+56];
	setp.lt.f64 	%p108, %fd202, %fd203;
	selp.f64 	%fd204, %fd203, %fd202, %p108;
	ld.shared.f64 	%fd205, [_ZZN3cub18CUB_300001_SM_10006detail6reduce28DeviceReduceSingleTileKernelINS2_10policy_hubIdyN4cuda3__47maximumIvEEE10Policy1000EPdSB_yS8_ddNS5_3std3__410__identityEEEvT0_T1_T2_T3_T4_T6_E12temp_storage+64];
	setp.lt.f64 	%p109, %fd204, %fd205;
	selp.f64 	%fd380, %fd205, %fd204, %p109;
	bra.uni 	$L__BB3_72;
$L__BB3_52:
	// begin inline asm
	mov.u32 %r119, %laneid;
	// end inline asm
	and.b32  	%r170, %r26, 992;
	add.s32 	%r171, %r170, 32;
	setp.gt.u32 	%p64, %r171, %r25;
	not.b32 	%r172, %r170;
	add.s32 	%r173, %r25, %r172;
	selp.b32 	%r168, %r173, 31, %p64;
	mov.b64 	%rd112, %fd372;
	mov.b64 	{%r121, %r126}, %rd112;
	mov.b32 	%r127, 1;
	mov.b32 	%r169, -1;
	// begin inline asm
	shfl.sync.down.b32 %r120, %r121, %r127, %r168, %r169;
	// end inline asm
	// begin inline asm
	shfl.sync.down.b32 %r125, %r126, %r127, %r168, %r169;
	// end inline asm
	mov.b64 	%rd113, {%r120, %r125};
	mov.b64 	%fd133, %rd113;
	setp.lt.s32 	%p65, %r119, %r168;
	setp.lt.f64 	%p66, %fd372, %fd133;
	selp.f64 	%fd134, %fd133, %fd372, %p66;
	selp.f64 	%fd135, %fd134, %fd372, %p65;
	mov.b64 	%rd114, %fd135;
	mov.b64 	{%r131, %r136}, %rd114;
	mov.b32 	%r137, 2;
	// begin inline asm
	shfl.sync.down.b32 %r130, %r131, %r137, %r168, %r169;
	// end inline asm
	// begin inline asm
	shfl.sync.down.b32 %r135, %r136, %r137, %r168, %r169;
	// end inline asm
	mov.b64 	%rd115, {%r130, %r135};
	mov.b64 	%fd136, %rd115;
	add.s32 	%r174, %r119, 2;
	setp.gt.s32 	%p67, %r174, %r168;
	setp.lt.f64 	%p68, %fd135, %fd136;
	selp.f64 	%fd137, %fd136, %fd135, %p68;
	selp.f64 	%fd138, %fd135, %fd137, %p67;
	mov.b64 	%rd116, %fd138;
	mov.b64 	{%r141, %r146}, %rd116;
	mov.b32 	%r147, 4;
	// begin inline asm
	shfl.sync.down.b32 %r140, %r141, %r147, %r168, %r169;
	// end inline asm
	// begin inline asm
	shfl.sync.down.b32 %r145, %r146, %r147, %r168, %r169;
	// end inline asm
	mov.b64 	%rd117, {%r140, %r145};
	mov.b64 	%fd139, %rd117;
	add.s32 	%r175, %r119, 4;
	setp.gt.s32 	%p69, %r175, %r168;
	setp.lt.f64 	%p70, %fd138, %fd139;
	selp.f64 	%fd140, %fd139, %fd138, %p70;
	selp.f64 	%fd141, %fd138, %fd140, %p69;
	mov.b64 	%rd118, %fd141;
	mov.b64 	{%r151, %r156}, %rd118;
	mov.b32 	%r157, 8;
	// begin inline asm
	shfl.sync.down.b32 %r150, %r151, %r157, %r168, %r169;
	// end inline asm
	// begin inline asm
	shfl.sync.down.b32 %r155, %r156, %r157, %r168, %r169;
	// end inline asm
	mov.b64 	%rd119, {%r150, %r155};
	mov.b64 	%fd142, %rd119;
	add.s32 	%r176, %r119, 8;
	setp.gt.s32 	%p71, %r176, %r168;
	setp.lt.f64 	%p72, %fd141, %fd142;
	selp.f64 	%fd143, %fd142, %fd141, %p72;
	selp.f64 	%fd144, %fd141, %fd143, %p71;
	mov.b64 	%rd120, %fd144;
	mov.b64 	{%r161, %r166}, %rd120;
	mov.b32 	%r167, 16;
	// begin inline asm
	shfl.sync.down.b32 %r160, %r161, %r167, %r168, %r169;
	// end inline asm
	// begin inline asm
	shfl.sync.down.b32 %r165, %r166, %r167, %r168, %r169;
	// end inline asm
	mov.b64 	%rd121, {%r160, %r165};
	mov.b64 	%fd145, %rd121;
	add.s32 	%r177, %r119, 16;
	setp.gt.s32 	%p73, %r177, %r168;
	setp.lt.f64 	%p74, %fd144, %fd145;
	selp.f64 	%fd146, %fd145, %fd144, %p74;
	selp.f64 	%fd380, %fd144, %fd146, %p73;
	setp.ne.s32 	%p75, %r119, 0;
	@%p75 bra 	$L__BB3_54;
	shr.u32 	%r178, %r26, 2;
	and.b32  	%r179, %r178, 248;
	mov.u32 	%r180, _ZZN3cub18CUB_300001_SM_10006detail6reduce28DeviceReduceSingleTileKernelINS2_10policy_hubIdyN4cuda3__47maximumIvEEE10Policy1000EPdSB_yS8_ddNS5_3std3__410__identityEEEvT0_T1_T2_T3_T4_T6_E12temp_storage;
	add.s32 	%r181, %r180, %r179;
	st.shared.f64 	[%r181+8], %fd380;
$L__BB3_54:
	bar.sync 	0;
	setp.ne.s32 	%p76, %r26, 0;
	@%p76 bra 	$L__BB3_72;
	setp.gt.u64 	%p77, %rd32, 32;
	ld.shared.f64 	%fd147, [_ZZN3cub18CUB_300001_SM_10006detail6reduce28DeviceReduceSingleTileKernelINS2_10policy_hubIdyN4cuda3__47maximumIvEEE10Policy1000EPdSB_yS8_ddNS5_3std3__410__identityEEEvT0_T1_T2_T3_T4_T6_E12temp_storage+16];
	setp.lt.f64 	%p78, %fd380, %fd147;
	selp.f64 	%fd149, %fd147, %fd380, %p78;
	selp.f64 	%fd150, %fd149, %fd380, %p77;
	setp.gt.u64 	%p79, %rd32, 64;
	ld.shared.f64 	%fd152, [_ZZN3cub18CUB_300001_SM_10006detail6reduce28DeviceReduceSingleTileKernelINS2_10policy_hubIdyN4cuda3__47maximumIvEEE10Policy1000EPdSB_yS8_ddNS5_3std3__410__identityEEEvT0_T1_T2_T3_T4_T6_E12temp_storage+24];
	setp.lt.f64 	%p80, %fd150, %fd152;
	selp.f64 	%fd154, %fd152, %fd150, %p80;
	selp.f64 	%fd155, %fd154, %fd150, %p79;
	setp.gt.u64 	%p81, %rd32, 96;
	ld.shared.f64 	%fd157, [_ZZN3cub18CUB_300001_SM_10006detail6reduce28DeviceReduceSingleTileKernelINS2_10policy_hubIdyN4cuda3__47maximumIvEEE10Policy1000EPdSB_yS8_ddNS5_3std3__410__identityEEEvT0_T1_T2_T3_T4_T6_E12temp_storage+32];
	setp.lt.f64 	%p82, %fd155, %fd157;
	selp.f64 	%fd159, %fd157, %fd155, %p82;
	selp.f64 	%fd160, %fd159, %fd155, %p81;
	setp.gt.u64 	%p83, %rd32, 128;
	ld.shared.f64 	%fd162, [_ZZN3cub18CUB_300001_SM_10006detail6reduce28DeviceReduceSingleTileKernelINS2_10policy_hubIdyN4cuda3__47maximumIvEEE10Policy1000EPdSB_yS8_ddNS5_3std3__410__identityEEEvT0_T1_T2_T3_T4_T6_E12temp_storage+40];
	setp.lt.f64 	%p84, %fd160, %fd162;
	selp.f64 	%fd164, %fd162, %fd160, %p84;
	selp.f64 	%fd165, %fd164, %fd160, %p83;
	setp.gt.u64 	%p85, %rd32, 160;
	ld.shared.f64 	%fd167, [_ZZN3cub18CUB_300001_SM_10006detail6reduce28DeviceReduceSingleTileKernelINS2_10policy_hubIdyN4cuda3__47maximumIvEEE10Policy1000EPdSB_yS8_ddNS5_3std3__410__identityEEEvT0_T1_T2_T3_T4_T6_E12temp_storage+48];
	setp.lt.f64 	%p86, %fd165, %fd167;
	selp.f64 	%fd169, %fd167, %fd165, %p86;
	selp.f64 	%fd170, %fd169, %fd165, %p85;
	setp.gt.u64 	%p87, %rd32, 192;
	ld.shared.f64 	%fd172, [_ZZN3cub18CUB_300001_SM_10006detail6reduce28DeviceReduceSingleTileKernelINS2_10policy_hubIdyN4cuda3__47maximumIvEEE10Policy1000EPdSB_yS8_ddNS5_3std3__410__identityEEEvT0_T1_T2_T3_T4_T6_E12temp_storage+56];
	setp.lt.f64 	%p88, %fd170, %fd172;
	selp.f64 	%fd174, %fd172, %fd170, %p88;
	selp.f64 	%fd175, %fd174, %fd170, %p87;
	setp.gt.u64 	%p89, %rd32, 224;
	ld.shared.f64 	%fd177, [_ZZN3cub18CUB_300001_SM_10006detail6reduce28DeviceReduceSingleTileKernelINS2_10policy_hubIdyN4cuda3__47maximumIvEEE10Policy1000EPdSB_yS8_ddNS5_3std3__410__identityEEEvT0_T1_T2_T3_T4_T6_E12temp_storage+64];
	setp.lt.f64 	%p90, %fd175, %fd177;
	selp.f64 	%fd179, %fd177, %fd175, %p90;
	selp.f64 	%fd380, %fd179, %fd175, %p89;
	bra.uni 	$L__BB3_72;
$L__BB3_56:
	mov.u32 	%r38, %tid.x;
	cvt.u64.u32 	%rd19, %r38;
	mul.wide.u32 	%rd52, %r38, 8;
	add.s64 	%rd36, %rd31, %rd52;
	// begin inline asm
	ld.global.nc.u64 %rd35, [%rd36];
	// end inline asm
	mov.b64 	%fd59, %rd35;
	add.s64 	%rd38, %rd36, 2048;
	// begin inline asm
	ld.global.nc.u64 %rd37, [%rd38];
	// end inline asm
	mov.b64 	%fd60, %rd37;
	add.s64 	%rd40, %rd36, 4096;
	// begin inline asm
	ld.global.nc.u64 %rd39, [%rd40];
	// end inline asm
	mov.b64 	%fd61, %rd39;
	add.s64 	%rd42, %rd36, 6144;
	// begin inline asm
	ld.global.nc.u64 %rd41, [%rd42];
	// end inline asm
	mov.b64 	%fd62, %rd41;
	add.s64 	%rd44, %rd36, 8192;
	// begin inline asm
	ld.global.nc.u64 %rd43, [%rd44];
	// end inline asm
	mov.b64 	%fd63, %rd43;
	add.s64 	%rd46, %rd36, 10240;
	// begin inline asm
	ld.global.nc.u64 %rd45, [%rd46];
	// end inline asm
	mov.b64 	%fd64, %rd45;
	add.s64 	%rd48, %rd36, 12288;
	// begin inline asm
	ld.global.nc.u64 %rd47, [%rd48];
	// end inline asm
	mov.b64 	%fd65, %rd47;
	add.s64 	%rd50, %rd36, 14336;
	// begin inline asm
	ld.global.nc.u64 %rd49, [%rd50];
	// end inline asm
	mov.b64 	%fd66, %rd49;
	setp.lt.f64 	%p4, %fd59, %fd60;
	selp.f64 	%fd67, %fd60, %fd59, %p4;
	setp.lt.f64 	%p5, %fd67, %fd61;
	selp.f64 	%fd68, %fd61, %fd67, %p5;
	setp.lt.f64 	%p6, %fd68, %fd62;
	selp.f64 	%fd69, %fd62, %fd68, %p6;
	setp.lt.f64 	%p7, %fd69, %fd63;
	selp.f64 	%fd70, %fd63, %fd69, %p7;
	setp.lt.f64 	%p8, %fd70, %fd64;
	selp.f64 	%fd71, %fd64, %fd70, %p8;
	setp.lt.f64 	%p9, %fd71, %fd65;
	selp.f64 	%fd72, %fd65, %fd71, %p9;
	setp.lt.f64 	%p10, %fd72, %fd66;
	selp.f64 	%fd379, %fd66, %fd72, %p10;
	add.s64 	%rd21, %rd32, -2048;
	setp.lt.u64 	%p11, %rd21, 2048;
	mov.b64 	%rd229, 2048;
	@%p11 bra 	$L__BB3_60;
	mov.b64 	%rd229, 2048;
$L__BB3_58:
	shl.b64 	%rd70, %rd229, 3;
	add.s64 	%rd55, %rd36, %rd70;
	// begin inline asm
	ld.global.nc.u64 %rd54, [%rd55];
	// end inline asm
	mov.b64 	%fd73, %rd54;
	add.s64 	%rd57, %rd55, 2048;
	// begin inline asm
	ld.global.nc.u64 %rd56, [%rd57];
	// end inline asm
	mov.b64 	%fd74, %rd56;
	add.s64 	%rd59, %rd55, 4096;
	// begin inline asm
	ld.global.nc.u64 %rd58, [%rd59];
	// end inline asm
	mov.b64 	%fd75, %rd58;
	add.s64 	%rd61, %rd55, 6144;
	// begin inline asm
	ld.global.nc.u64 %rd60, [%rd61];
	// end inline asm
	mov.b64 	%fd76, %rd60;
	add.s64 	%rd63, %rd55, 8192;
	// begin inline asm
	ld.global.nc.u64 %rd62, [%rd63];
	// end inline asm
	mov.b64 	%fd77, %rd62;
	add.s64 	%rd65, %rd55, 10240;
	// begin inline asm
	ld.global.nc.u64 %rd64, [%rd65];
	// end inline asm
	mov.b64 	%fd78, %rd64;
	add.s64 	%rd67, %rd55, 12288;
	// begin inline asm
	ld.global.nc.u64 %rd66, [%rd67];
	// end inline asm
	mov.b64 	%fd79, %rd66;
	add.s64 	%rd69, %rd55, 14336;
	// begin inline asm
	ld.global.nc.u64 %rd68, [%rd69];
	// end inline asm
	mov.b64 	%fd80, %rd68;
	setp.lt.f64 	%p12, %fd379, %fd73;
	selp.f64 	%fd81, %fd73, %fd379, %p12;
	setp.lt.f64 	%p13, %fd81, %fd74;
	selp.f64 	%fd82, %fd74, %fd81, %p13;
	setp.lt.f64 	%p14, %fd82, %fd75;
	selp.f64 	%fd83, %fd75, %fd82, %p14;
	setp.lt.f64 	%p15, %fd83, %fd76;
	selp.f64 	%fd84, %fd76, %fd83, %p15;
	setp.lt.f64 	%p16, %fd84, %fd77;
	selp.f64 	%fd85, %fd77, %fd84, %p16;
	setp.lt.f64 	%p17, %fd85, %fd78;
	selp.f64 	%fd86, %fd78, %fd85, %p17;
	setp.lt.f64 	%p18, %fd86, %fd79;
	selp.f64 	%fd87, %fd79, %fd86, %p18;
	setp.lt.f64 	%p19, %fd87, %fd80;
	selp.f64 	%fd379, %fd80, %fd87, %p19;
	sub.s64 	%rd71, %rd32, %rd229;
	setp.lt.u64 	%p20, %rd71, 2048;
	@%p20 bra 	$L__BB3_68;
	add.s64 	%rd229, %rd229, 2048;
	setp.le.u64 	%p21, %rd229, %rd21;
	@%p21 bra 	$L__BB3_58;
$L__BB3_60:
	setp.le.u64 	%p22, %rd32, %rd229;
	@%p22 bra 	$L__BB3_68;
	cvt.u32.u64 	%r49, %rd229;
	cvt.u32.u64 	%r50, %rd32;
	sub.s32 	%r39, %r50, %r49;
	setp.ge.s32 	%p23, %r38, %r39;
	@%p23 bra 	$L__BB3_68;
	not.b32 	%r52, %r38;
	add.s32 	%r53, %r52, %r50;
	sub.s32 	%r40, %r53, %r49;
	and.b32  	%r55, %r40, 768;
	setp.eq.s32 	%p24, %r55, 768;
	mov.u32 	%r444, %r38;
	@%p24 bra 	$L__BB3_65;
	add.s64 	%rd72, %rd229, %rd19;
	shl.b64 	%rd73, %rd72, 3;
	add.s64 	%rd230, %rd31, %rd73;
	shr.u32 	%r56, %r40, 8;
	add.s32 	%r57, %r56, 1;
	and.b32  	%r58, %r57, 3;
	neg.s32 	%r442, %r58;
	mov.u32 	%r444, %r38;
$L__BB3_64:
	.pragma "nounroll";
	// begin inline asm
	ld.global.nc.u64 %rd74, [%rd230];
	// end inline asm
	mov.b64 	%fd89, %rd74;
	setp.lt.f64 	%p25, %fd379, %fd89;
	selp.f64 	%fd379, %fd89, %fd379, %p25;
	add.s32 	%r444, %r444, 256;
	add.s64 	%rd230, %rd230, 2048;
	add.s32 	%r442, %r442, 1;
	setp.ne.s32 	%p26, %r442, 0;
	@%p26 bra 	$L__BB3_64;
$L__BB3_65:
	setp.lt.u32 	%p27, %r40, 768;
	@%p27 bra 	$L__BB3_68;
	cvt.u64.u32 	%rd76, %r444;
	add.s64 	%rd77, %rd229, %rd76;
	shl.b64 	%rd78, %rd77, 3;
	add.s64 	%rd231, %rd31, %rd78;
$L__BB3_67:
	// begin inline asm
	ld.global.nc.u64 %rd79, [%rd231];
	// end inline asm
	mov.b64 	%fd90, %rd79;
	setp.lt.f64 	%p28, %fd379, %fd90;
	selp.f64 	%fd91, %fd90, %fd379, %p28;
	add.s64 	%rd82, %rd231, 2048;
	// begin inline asm
	ld.global.nc.u64 %rd81, [%rd82];
	// end inline asm
	mov.b64 	%fd92, %rd81;
	setp.lt.f64 	%p29, %fd91, %fd92;
	selp.f64 	%fd93, %fd92, %fd91, %p29;
	add.s64 	%rd84, %rd231, 4096;
	// begin inline asm
	ld.global.nc.u64 %rd83, [%rd84];
	// end inline asm
	mov.b64 	%fd94, %rd83;
	setp.lt.f64 	%p30, %fd93, %fd94;
	selp.f64 	%fd95, %fd94, %fd93, %p30;
	add.s64 	%rd86, %rd231, 6144;
	// begin inline asm
	ld.global.nc.u64 %rd85, [%rd86];
	// end inline asm
	mov.b64 	%fd96, %rd85;
	setp.lt.f64 	%p31, %fd95, %fd96;
	selp.f64 	%fd379, %fd96, %fd95, %p31;
	add.s32 	%r444, %r444, 1024;
	add.s64 	%rd231, %rd231, 8192;
	setp.lt.s32 	%p32, %r444, %r39;
	@%p32 bra 	$L__BB3_67;
$L__BB3_68:
	// begin inline asm
	mov.u32 %r59, %laneid;
	// end inline asm
	mov.b64 	%rd87, %fd379;
	mov.b64 	{%r61, %r66}, %rd87;
	mov.b32 	%r67, 1;
	mov.b32 	%r108, 31;
	mov.b32 	%r109, -1;
	// begin inline asm
	shfl.sync.down.b32 %r60, %r61, %r67, %r108, %r109;
	// end inline asm
	// begin inline asm
	shfl.sync.down.b32 %r65, %r66, %r67, %r108, %r109;
	// end inline asm
	mov.b64 	%rd88, {%r60, %r65};
	mov.b64 	%fd97, %rd88;
	setp.gt.s32 	%p33, %r59, 30;
	setp.lt.f64 	%p34, %fd379, %fd97;
	selp.f64 	%fd98, %fd97, %fd379, %p34;
	selp.f64 	%fd99, %fd379, %fd98, %p33;
	mov.b64 	%rd89, %fd99;
	mov.b64 	{%r71, %r76}, %rd89;
	mov.b32 	%r77, 2;
	// begin inline asm
	shfl.sync.down.b32 %r70, %r71, %r77, %r108, %r109;
	// end inline asm
	// begin inline asm
	shfl.sync.down.b32 %r75, %r76, %r77, %r108, %r109;
	// end inline asm
	mov.b64 	%rd90, {%r70, %r75};
	mov.b64 	%fd100, %rd90;
	setp.gt.s32 	%p35, %r59, 29;
	setp.lt.f64 	%p36, %fd99, %fd100;
	selp.f64 	%fd101, %fd100, %fd99, %p36;
	selp.f64 	%fd102, %fd99, %fd101, %p35;
	mov.b64 	%rd91, %fd102;
	mov.b64 	{%r81, %r86}, %rd91;
	mov.b32 	%r87, 4;
	// begin inline asm
	shfl.sync.down.b32 %r80, %r81, %r87, %r108, %r109;
	// end inline asm
	// begin inline asm
	shfl.sync.down.b32 %r85, %r86, %r87, %r108, %r109;
	// end inline asm
	mov.b64 	%rd92, {%r80, %r85};
	mov.b64 	%fd103, %rd92;
	setp.gt.s32 	%p37, %r59, 27;
	setp.lt.f64 	%p38, %fd102, %fd103;
	selp.f64 	%fd104, %fd103, %fd102, %p38;
	selp.f64 	%fd105, %fd102, %fd104, %p37;
	mov.b64 	%rd93, %fd105;
	mov.b64 	{%r91, %r96}, %rd93;
	mov.b32 	%r97, 8;
	// begin inline asm
	shfl.sync.down.b32 %r90, %r91, %r97, %r108, %r109;
	// end inline asm
	// begin inline asm
	shfl.sync.down.b32 %r95, %r96, %r97, %r108, %r109;
	// end inline asm
	mov.b64 	%rd94, {%r90, %r95};
	mov.b64 	%fd106, %rd94;
	setp.gt.s32 	%p39, %r59, 23;
	setp.lt.f64 	%p40, %fd105, %fd106;
	selp.f64 	%fd107, %fd106, %fd105, %p40;
	selp.f64 	%fd108, %fd105, %fd107, %p39;
	mov.b64 	%rd95, %fd108;
	mov.b64 	{%r101, %r106}, %rd95;
	mov.b32 	%r107, 16;
	// begin inline asm
	shfl.sync.down.b32 %r100, %r101, %r107, %r108, %r109;
	// end inline asm
	// begin inline asm
	shfl.sync.down.b32 %r105, %r106, %r107, %r108, %r109;
	// end inline asm
	mov.b64 	%rd96, {%r100, %r105};
	mov.b64 	%fd109, %rd96;
	setp.gt.s32 	%p41, %r59, 15;
	setp.lt.f64 	%p42, %fd108, %fd109;
	selp.f64 	%fd54, %fd109, %fd108, %p42;
	selp.f64 	%fd380, %fd108, %fd54, %p41;
	setp.ne.s32 	%p43, %r59, 0;
	@%p43 bra 	$L__BB3_70;
	shr.u32 	%r110, %r38, 2;
	and.b32  	%r111, %r110, 248;
	mov.u32 	%r112, _ZZN3cub18CUB_300001_SM_10006detail6reduce28DeviceReduceSingleTileKernelINS2_10policy_hubIdyN4cuda3__47maximumIvEEE10Policy1000EPdSB_yS8_ddNS5_3std3__410__identityEEEvT0_T1_T2_T3_T4_T6_E12temp_storage;
	add.s32 	%r113, %r112, %r111;
	st.shared.f64 	[%r113+8], %fd54;
$L__BB3_70:
	bar.sync 	0;
	setp.ne.s32 	%p44, %r38, 0;
	@%p44 bra 	$L__BB3_72;
	ld.shared.f64 	%fd110, [_ZZN3cub18CUB_300001_SM_10006detail6reduce28DeviceReduceSingleTileKernelINS2_10policy_hubIdyN4cuda3__47maximumIvEEE10Policy1000EPdSB_yS8_ddNS5_3std3__410__identityEEEvT0_T1_T2_T3_T4_T6_E12temp_storage+16];
	setp.lt.f64 	%p45, %fd380, %fd110;
	selp.f64 	%fd111, %fd110, %fd380, %p45;
	ld.shared.f64 	%fd112, [_ZZN3cub18CUB_300001_SM_10006detail6reduce28DeviceReduceSingleTileKernelINS2_10policy_hubIdyN4cuda3__47maximumIvEEE10Policy1000EPdSB_yS8_ddNS5_3std3__410__identityEEEvT0_T1_T2_T3_T4_T6_E12temp_storage+24];
	setp.lt.f64 	%p46, %fd111, %fd112;
	selp.f64 	%fd113, %fd112, %fd111, %p46;
	ld.shared.f64 	%fd114, [_ZZN3cub18CUB_300001_SM_10006detail6reduce28DeviceReduceSingleTileKernelINS2_10policy_hubIdyN4cuda3__47maximumIvEEE10Policy1000EPdSB_yS8_ddNS5_3std3__410__identityEEEvT0_T1_T2_T3_T4_T6_E12temp_storage+32];
	setp.lt.f64 	%p47, %fd113, %fd114;
	selp.f64 	%fd115, %fd114, %fd113, %p47;
	ld.shared.f64 	%fd116, [_ZZN3cub18CUB_300001_SM_10006detail6reduce28DeviceReduceSingleTileKernelINS2_10policy_hubIdyN4cuda3__47maximumIvEEE10Policy1000EPdSB_yS8_ddNS5_3std3__410__identityEEEvT0_T1_T2_T3_T4_T6_E12temp_storage+40];
	setp.lt.f64 	%p48, %fd115, %fd116;
	selp.f64 	%fd117, %fd116, %fd115, %p48;
	ld.shared.f64 	%fd118, [_ZZN3cub18CUB_300001_SM_10006detail6reduce28DeviceReduceSingleTileKernelINS2_10policy_hubIdyN4cuda3__47maximumIvEEE10Policy1000EPdSB_yS8_ddNS5_3std3__410__identityEEEvT0_T1_T2_T3_T4_T6_E12temp_storage+48];
	setp.lt.f64 	%p49, %fd117, %fd118;
	selp.f64 	%fd119, %fd118, %fd117, %p49;
	ld.shared.f64 	%fd120, [_ZZN3cub18CUB_300001_SM_10006detail6reduce28DeviceReduceSingleTileKernelINS2_10policy_hubIdyN4cuda3__47maximumIvEEE10Policy1000EPdSB_yS8_ddNS5_3std3__410__identityEEEvT0_T1_T2_T3_T4_T6_E12temp_storage+56];
	setp.lt.f64 	%p50, %fd119, %fd120;
	selp.f64 	%fd121, %fd120, %fd119, %p50;
	ld.shared.f64 	%fd122, [_ZZN3cub18CUB_300001_SM_10006detail6reduce28DeviceReduceSingleTileKernelINS2_10policy_hubIdyN4cuda3__47maximumIvEEE10Policy1000EPdSB_yS8_ddNS5_3std3__410__identityEEEvT0_T1_T2_T3_T4_T6_E12temp_storage+64];
	setp.lt.f64 	%p51, %fd121, %fd122;
	selp.f64 	%fd380, %fd122, %fd121, %p51;
$L__BB3_72:
	mov.u32 	%r426, %tid.x;
	setp.ne.s32 	%p217, %r426, 0;
	@%p217 bra 	$L__BB3_74;
	setp.lt.f64 	%p218, %fd58, %fd380;
	selp.f64 	%fd353, %fd380, %fd58, %p218;
	st.global.f64 	[%rd1], %fd353;
$L__BB3_74:
	ret;

}
	// .globl	_ZN3cub18CUB_300001_SM_10006detail6reduce18DeviceReduceKernelINS2_10policy_hubIdyN4cuda3__47maximumIvEEE10Policy1000EPdyS8_dNS5_3std3__410__identityEEEvT0_PT3_T1_NS0_13GridEvenShareISI_EET2_T4_
.visible .entry _ZN3cub18CUB_300001_SM_10006detail6reduce18DeviceReduceKernelINS2_10policy_hubIdyN4cuda3__47maximumIvEEE10Policy1000EPdyS8_dNS5_3std3__410__identityEEEvT0_PT3_T1_NS0_13GridEvenShareISI_EET2_T4_(
	.param .u64 .ptr .align 1 _ZN3cub18CUB_300001_SM_10006detail6reduce18DeviceReduceKernelINS2_10policy_hubIdyN4cuda3__47maximumIvEEE10Policy1000EPdyS8_dNS5_3std3__410__identityEEEvT0_PT3_T1_NS0_13GridEvenShareISI_EET2_T4__param_0,
	.param .u64 .ptr .align 1 _ZN3cub18CUB_300001_SM_10006detail6reduce18DeviceReduceKernelINS2_10policy_hubIdyN4cuda3__47maximumIvEEE10Policy1000EPdyS8_dNS5_3std3__410__identityEEEvT0_PT3_T1_NS0_13GridEvenShareISI_EET2_T4__param_1,
	.param .u64 _ZN3cub18CUB_300001_SM_10006detail6reduce18DeviceReduceKernelINS2_10policy_hubIdyN4cuda3__47maximumIvEEE10Policy1000EPdyS8_dNS5_3std3__410__identityEEEvT0_PT3_T1_NS0_13GridEvenShareISI_EET2_T4__param_2,
	.param .align 8 .b8 _ZN3cub18CUB_300001_SM_10006detail6reduce18DeviceReduceKernelINS2_10policy_hubIdyN4cuda3__47maximumIvEEE10Policy1000EPdyS8_dNS5_3std3__410__identityEEEvT0_PT3_T1_NS0_13GridEvenShareISI_EET2_T4__param_3[72],
	.param .align 1 .b8 _ZN3cub18CUB_300001_SM_10006detail6reduce18DeviceReduceKernelINS2_10policy_hubIdyN4cuda3__47maximumIvEEE10Policy1000EPdyS8_dNS5_3std3__410__identityEEEvT0_PT3_T1_NS0_13GridEvenShareISI_EET2_T4__param_4[1],
	.param .align 1 .b8 _ZN3cub18CUB_300001_SM_10006detail6reduce18DeviceReduceKernelINS2_10policy_hubIdyN4cuda3__47maximumIvEEE10Policy1000EPdyS8_dNS5_3std3__410__identityEEEvT0_PT3_T1_NS0_13GridEvenShareISI_EET2_T4__param_5[1]
)
.maxntid 256
{
	.reg .pred 	%p<217>;
	.reg .b32 	%r<484>;
	.reg .b64 	%rd<256>;
	.reg .b64 	%fd<375>;
	// demoted variable
	.shared .align 8 .b8 _ZZN3cub18CUB_300001_SM_10006detail6reduce18DeviceReduceKernelINS2_10policy_hubIdyN4cuda3__47maximumIvEEE10Policy1000EPdyS8_dNS5_3std3__410__identityEEEvT0_PT3_T1_NS0_13GridEvenShareISI_EET2_T4_E12temp_storage[80];
	ld.param.u64 	%rd1, [_ZN3cub18CUB_300001_SM_10006detail6reduce18DeviceReduceKernelINS2_10policy_hubIdyN4cuda3__47maximumIvEEE10Policy1000EPdyS8_dNS5_3std3__410__identityEEEvT0_PT3_T1_NS0_13GridEvenShareISI_EET2_T4__param_3+32];
	ld.param.u64 	%rd39, [_ZN3cub18CUB_300001_SM_10006detail6reduce18DeviceReduceKernelINS2_10policy_hubIdyN4cuda3__47maximumIvEEE10Policy1000EPdyS8_dNS5_3std3__410__identityEEEvT0_PT3_T1_NS0_13GridEvenShareISI_EET2_T4__param_0];
	ld.param.u32 	%r1, [_ZN3cub18CUB_300001_SM_10006detail6reduce18DeviceReduceKernelINS2_10policy_hubIdyN4cuda3__47maximumIvEEE10Policy1000EPdyS8_dNS5_3std3__410__identityEEEvT0_PT3_T1_NS0_13GridEvenShareISI_EET2_T4__param_3+40];
	mov.u32 	%r2, %ctaid.x;
	shl.b32 	%r59, %r1, 11;
	cvt.s64.s32 	%rd2, %r59;
	shl.b32 	%r60, %r2, 11;
	cvt.u64.u32 	%rd3, %r60;
	and.b64  	%rd41, %rd39, 31;
	setp.ne.s64 	%p1, %rd41, 0;
	@%p1 bra 	$L__BB4_35;
	sub.s64 	%rd4, %rd1, %rd3;
	setp.gt.u64 	%p109, %rd4, 2047;
	@%p109 bra 	$L__BB4_19;
	cvt.u32.u64 	%r335, %rd3;
	cvt.u32.u64 	%r3, %rd1;
	sub.s32 	%r4, %r3, %r335;
	mov.u32 	%r5, %tid.x;
	setp.ge.s32 	%p158, %r5, %r4;
	mov.f64 	%fd355, 0d0000000000000000;
	mov.u32 	%r467, %r5;
	@%p158 bra 	$L__BB4_4;
	add.s32 	%r337, %r335, %r5;
	mul.wide.u32 	%rd203, %r337, 8;
	add.s64 	%rd202, %rd39, %rd203;
	// begin inline asm
	ld.global.nc.u64 %rd201, [%rd202];
	// end inline asm
	mov.b64 	%fd355, %rd201;
	add.s32 	%r467, %r5, 256;
$L__BB4_4:
	setp.ge.s32 	%p159, %r467, %r4;
	@%p159 bra 	$L__BB4_10;
	not.b32 	%r338, %r467;
	add.s32 	%r8, %r338, %r3;
	and.b32  	%r339, %r8, 768;
	setp.eq.s32 	%p160, %r339, 768;
	@%p160 bra 	$L__BB4_8;
	cvt.u64.u32 	%rd204, %r467;
	add.s64 	%rd205, %rd204, %rd3;
	shl.b64 	%rd206, %rd205, 3;
	add.s64 	%rd244, %rd39, %rd206;
	shr.u32 	%r340, %r8, 8;
	add.s32 	%r341, %r340, 1;
	and.b32  	%r342, %r341, 3;
	neg.s32 	%r465, %r342;
$L__BB4_7:
	.pragma "nounroll";
	// begin inline asm
	ld.global.nc.u64 %rd207, [%rd244];
	// end inline asm
	mov.b64 	%fd269, %rd207;
	setp.lt.f64 	%p161, %fd355, %fd269;
	selp.f64 	%fd355, %fd269, %fd355, %p161;
	add.s32 	%r467, %r467, 256;
	add.s64 	%rd244, %rd244, 2048;
	add.s32 	%r465, %r465, 1;
	setp.ne.s32 	%p162, %r465, 0;
	@%p162 bra 	$L__BB4_7;
$L__BB4_8:
	sub.s32 	%r344, %r8, %r335;
	setp.lt.u32 	%p163, %r344, 768;
	@%p163 bra 	$L__BB4_10;
$L__BB4_9:
	cvt.s64.s32 	%rd217, %r467;
	add.s64 	%rd218, %rd3, %rd217;
	shl.b64 	%rd219, %rd218, 3;
	add.s64 	%rd210, %rd39, %rd219;
	// begin inline asm
	ld.global.nc.u64 %rd209, [%rd210];
	// end inline asm
	mov.b64 	%fd270, %rd209;
	setp.lt.f64 	%p164, %fd355, %fd270;
	selp.f64 	%fd271, %fd270, %fd355, %p164;
	add.s64 	%rd212, %rd210, 2048;
	// begin inline asm
	ld.global.nc.u64 %rd211, [%rd212];
	// end inline asm
	mov.b64 	%fd272, %rd211;
	setp.lt.f64 	%p165, %fd271, %fd272;
	selp.f64 	%fd273, %fd272, %fd271, %p165;
	add.s64 	%rd214, %rd210, 4096;
	// begin inline asm
	ld.global.nc.u64 %rd213, [%rd214];
	// end inline asm
	mov.b64 	%fd274, %rd213;
	setp.lt.f64 	%p166, %fd273, %fd274;
	selp.f64 	%fd275, %fd274, %fd273, %p166;
	add.s64 	%rd216, %rd210, 6144;
	// begin inline asm
	ld.global.nc.u64 %rd215, [%rd216];
	// end inline asm
	mov.b64 	%fd276, %rd215;
	setp.lt.f64 	%p167, %fd275, %fd276;
	selp.f64 	%fd355, %fd276, %fd275, %p167;
	add.s32 	%r467, %r467, 1024;
	setp.lt.s32 	%p168, %r467, %r4;
	@%p168 bra 	$L__BB4_9;
$L__BB4_10:
	setp.lt.s32 	%p169, %r4, 256;
	@%p169 bra 	$L__BB4_15;
	// begin inline asm
	mov.u32 %r408, %laneid;
	// end inline asm
	mov.b64 	%rd230, %fd355;
	mov.b64 	{%r410, %r415}, %rd230;
	mov.b32 	%r416, 1;
	mov.b32 	%r457, 31;
	mov.b32 	%r458, -1;
	// begin inline asm
	shfl.sync.down.b32 %r409, %r410, %r416, %r457, %r458;
	// end inline asm
	// begin inline asm
	shfl.sync.down.b32 %r414, %r415, %r416, %r457, %r458;
	// end inline asm
	mov.b64 	%rd231, {%r409, %r414};
	mov.b64 	%fd324, %rd231;
	setp.gt.s32 	%p197, %r408, 30;
	setp.lt.f64 	%p198, %fd355, %fd324;
	selp.f64 	%fd325, %fd324, %fd355, %p198;
	selp.f64 	%fd326, %fd355, %fd325, %p197;
	mov.b64 	%rd232, %fd326;
	mov.b64 	{%r420, %r425}, %rd232;
	mov.b32 	%r426, 2;
	// begin inline asm
	shfl.sync.down.b32 %r419, %r420, %r426, %r457, %r458;
	// end inline asm
	// begin inline asm
	shfl.sync.down.b32 %r424, %r425, %r426, %r457, %r458;
	// end inline asm
	mov.b64 	%rd233, {%r419, %r424};
	mov.b64 	%fd327, %rd233;
	setp.gt.s32 	%p199, %r408, 29;
	setp.lt.f64 	%p200, %fd326, %fd327;
	selp.f64 	%fd328, %fd327, %fd326, %p200;
	selp.f64 	%fd329, %fd326, %fd328, %p199;
	mov.b64 	%rd234, %fd329;
	mov.b64 	{%r430, %r435}, %rd234;
	mov.b32 	%r436, 4;
	// begin inline asm
	shfl.sync.down.b32 %r429, %r430, %r436, %r457, %r458;
	// end inline asm
	// begin inline asm
	shfl.sync.down.b32 %r434, %r435, %r436, %r457, %r458;
	// end inline asm
	mov.b64 	%rd235, {%r429, %r434};
	mov.b64 	%fd330, %rd235;
	setp.gt.s32 	%p201, %r408, 27;
	setp.lt.f64 	%p202, %fd329, %fd330;
	selp.f64 	%fd331, %fd330, %fd329, %p202;
	selp.f64 	%fd332, %fd329, %fd331, %p201;
	mov.b64 	%rd236, %fd332;
	mov.b64 	{%r440, %r445}, %rd236;
	mov.b32 	%r446, 8;
	// begin inline asm
	shfl.sync.down.b32 %r439, %r440, %r446, %r457, %r458;
	// end inline asm
	// begin inline asm
	shfl.sync.down.b32 %r444, %r445, %r446, %r457, %r458;
	// end inline asm
	mov.b64 	%rd237, {%r439, %r444};
	mov.b64 	%fd333, %rd237;
	setp.gt.s32 	%p203, %r408, 23;
	setp.lt.f64 	%p204, %fd332, %fd333;
	selp.f64 	%fd334, %fd333, %fd332, %p204;
	selp.f64 	%fd335, %fd332, %fd334, %p203;
	mov.b64 	%rd238, %fd335;
	mov.b64 	{%r450, %r455}, %rd238;
	mov.b32 	%r456, 16;
	// begin inline asm
	shfl.sync.down.b32 %r449, %r450, %r456, %r457, %r458;
	// end inline asm
	// begin inline asm
	shfl.sync.down.b32 %r454, %r455, %r456, %r457, %r458;
	// end inline asm
	mov.b64 	%rd239, {%r449, %r454};
	mov.b64 	%fd336, %rd239;
	setp.gt.s32 	%p205, %r408, 15;
	setp.lt.f64 	%p206, %fd335, %fd336;
	selp.f64 	%fd10, %fd336, %fd335, %p206;
	selp.f64 	%fd374, %fd335, %fd10, %p205;
	setp.ne.s32 	%p207, %r408, 0;
	@%p207 bra 	$L__BB4_13;
	shr.u32 	%r459, %r5, 2;
	and.b32  	%r460, %r459, 248;
	mov.u32 	%r461, _ZZN3cub18CUB_300001_SM_10006detail6reduce18DeviceReduceKernelINS2_10policy_hubIdyN4cuda3__47maximumIvEEE10Policy1000EPdyS8_dNS5_3std3__410__identityEEEvT0_PT3_T1_NS0_13GridEvenShareISI_EET2_T4_E12temp_storage;
	add.s32 	%r462, %r461, %r460;
	st.shared.f64 	[%r462+8], %fd10;
$L__BB4_13:
	bar.sync 	0;
	setp.ne.s32 	%p208, %r5, 0;
	@%p208 bra 	$L__BB4_69;
	ld.shared.f64 	%fd337, [_ZZN3cub18CUB_300001_SM_10006detail6reduce18DeviceReduceKernelINS2_10policy_hubIdyN4cuda3__47maximumIvEEE10Policy1000EPdyS8_dNS5_3std3__410__identityEEEvT0_PT3_T1_NS0_13GridEvenShareISI_EET2_T4_E12temp_storage+16];
	setp.lt.f64 	%p209, %fd374, %fd337;
	selp.f64 	%fd338, %fd337, %fd374, %p209;
	ld.shared.f64 	%fd339, [_ZZN3cub18CUB_300001_SM_10006detail6reduce18DeviceReduceKernelINS2_10policy_hubIdyN4cuda3__47maximumIvEEE10Policy1000EPdyS8_dNS5_3std3__410__identityEEEvT0_PT3_T1_NS0_13GridEvenShareISI_EET2_T4_E12temp_storage+24];
	setp.lt.f64 	%p210, %fd338, %fd339;
	selp.f64 	%fd340, %fd339, %fd338, %p210;
	ld.shared.f64 	%fd341, [_ZZN3cub18CUB_300001_SM_10006detail6reduce18DeviceReduceKernelINS2_10policy_hubIdyN4cuda3__47maximumIvEEE10Policy1000EPdyS8_dNS5_3std3__410__identityEEEvT0_PT3_T1_NS0_13GridEvenShareISI_EET2_T4_E12temp_storage+32];
	setp.lt.f64 	%p211, %fd340, %fd341;
	selp.f64 	%fd342, %fd341, %fd340, %p211;
	ld.shared.f64 	%fd343, [_ZZN3cub18CUB_300001_SM_10006detail6reduce18DeviceReduceKernelINS2_10policy_hubIdyN4cuda3__47maximumIvEEE10Policy1000EPdyS8_dNS5_3std3__410__identityEEEvT0_PT3_T1_NS0_13GridEvenShareISI_EET2_T4_E12temp_storage+40];
	setp.lt.f64 	%p212, %fd342, %fd343;
	selp.f64 	%fd344, %fd343, %fd342, %p212;
	ld.shared.f64 	%fd345, [_ZZN3cub18CUB_300001_SM_10006detail6reduce18DeviceReduceKernelINS2_10policy_hubIdyN4cuda3__47maximumIvEEE10Policy1000EPdyS8_dNS5_3std3__410__identityEEEvT0_PT3_T1_NS0_13GridEvenShareISI_EET2_T4_E12temp_storage+48];
	setp.lt.f64 	%p213, %fd344, %fd345;
	selp.f64 	%fd346, %fd345, %fd344, %p213;
	ld.shared.f64 	%fd347, [_ZZN3cub18CUB_300001_SM_10006detail6reduce18DeviceReduceKernelINS2_10policy_hubIdyN4cuda3__47maximumIvEEE10Policy1000EPdyS8_dNS5_3std3__410__identityEEEvT0_PT3_T1_NS0_13GridEvenShareISI_EET2_T4_E12temp_storage+56];
	setp.lt.f64 	%p214, %fd346, %fd347;
	selp.f64 	%fd348, %fd347, %fd346, %p214;
	ld.shared.f64 	%fd349, [_ZZN3cub18CUB_300001_SM_10006detail6reduce18DeviceReduceKernelINS2_10policy_hubIdyN4cuda3__47maximumIvEEE10Policy1000EPdyS8_dNS5_3std3__410__identityEEEvT0_PT3_T1_NS0_13GridEvenShareISI_EET2_T4_E12temp_storage+64];
	setp.lt.f64 	%p215, %fd348, %fd349;
	selp.f64 	%fd374, %fd349, %fd348, %p215;
	bra.uni 	$L__BB4_69;
$L__BB4_15:
	// begin inline asm
	mov.u32 %r345, %laneid;
	// end inline asm
	and.b32  	%r396, %r5, 992;
	add.s32 	%r397, %r396, 32;
	setp.gt.s32 	%p170, %r397, %r4;
	not.b32 	%r398, %r396;
	add.s32 	%r399, %r4, %r398;
	selp.b32 	%r394, %r399, 31, %p170;
	mov.b64 	%rd220, %fd355;
	mov.b64 	{%r347, %r352}, %rd220;
	mov.b32 	%r353, 1;
	mov.b32 	%r395, -1;
	// begin inline asm
	shfl.sync.down.b32 %r346, %r347, %r353, %r394, %r395;
	// end inline asm
	// begin inline asm
	shfl.sync.down.b32 %r351, %r352, %r353, %r394, %r395;
	// end inline asm
	mov.b64 	%rd221, {%r346, %r351};
	mov.b64 	%fd277, %rd221;
	setp.lt.s32 	%p171, %r345, %r394;
	setp.lt.f64 	%p172, %fd355, %fd277;
	selp.f64 	%fd278, %fd277, %fd355, %p172;
	selp.f64 	%fd279, %fd278, %fd355, %p171;
	mov.b64 	%rd222, %fd279;
	mov.b64 	{%r357, %r362}, %rd222;
	mov.b32 	%r363, 2;
	// begin inline asm
	shfl.sync.down.b32 %r356, %r357, %r363, %r394, %r395;
	// end inline asm
	// begin inline asm
	shfl.sync.down.b32 %r361, %r362, %r363, %r394, %r395;
	// end inline asm
	mov.b64 	%rd223, {%r356, %r361};
	mov.b64 	%fd280, %rd223;
	add.s32 	%r400, %r345, 2;
	setp.gt.s32 	%p173, %r400, %r394;
	setp.lt.f64 	%p174, %fd279, %fd280;
	selp.f64 	%fd281, %fd280, %fd279, %p174;
	selp.f64 	%fd282, %fd279, %fd281, %p173;
	mov.b64 	%rd224, %fd282;
	mov.b64 	{%r367, %r372}, %rd224;
	mov.b32 	%r373, 4;
	// begin inline asm
	shfl.sync.down.b32 %r366, %r367, %r373, %r394, %r395;
	// end inline asm
	// begin inline asm
	shfl.sync.down.b32 %r371, %r372, %r373, %r394, %r395;
	// end inline asm
	mov.b64 	%rd225, {%r366, %r371};
	mov.b64 	%fd283, %rd225;
	add.s32 	%r401, %r345, 4;
	setp.gt.s32 	%p175, %r401, %r394;
	setp.lt.f64 	%p176, %fd282, %fd283;
	selp.f64 	%fd284, %fd283, %fd282, %p176;
	selp.f64 	%fd285, %fd282, %fd284, %p175;
	mov.b64 	%rd226, %fd285;
	mov.b64 	{%r377, %r382}, %rd226;
	mov.b32 	%r383, 8;
	// begin inline asm
	shfl.sync.down.b32 %r376, %r377, %r383, %r394, %r395;
	// end inline asm
	// begin inline asm
	shfl.sync.down.b32 %r381, %r382, %r383, %r394, %r395;
	// end inline asm
	mov.b64 	%rd227, {%r376, %r381};
	mov.b64 	%fd286, %rd227;
	add.s32 	%r402, %r345, 8;
	setp.gt.s32 	%p177, %r402, %r394;
	setp.lt.f64 	%p178, %fd285, %fd286;
	selp.f64 	%fd287, %fd286, %fd285, %p178;
	selp.f64 	%fd288, %fd285, %fd287, %p177;
	mov.b64 	%rd228, %fd288;
	mov.b64 	{%r387, %r392}, %rd228;
	mov.b32 	%r393, 16;
	// begin inline asm
	shfl.sync.down.b32 %r386, %r387, %r393, %r394, %r395;
	// end inline asm
	// begin inline asm
	shfl.sync.down.b32 %r391, %r392, %r393, %r394, %r395;
	// end inline asm
	mov.b64 	%rd229, {%r386, %r391};
	mov.b64 	%fd289, %rd229;
	add.s32 	%r403, %r345, 16;
	setp.gt.s32 	%p179, %r403, %r394;
	setp.lt.f64 	%p180, %fd288, %fd289;
	selp.f64 	%fd290, %fd289, %fd288, %p180;
	selp.f64 	%fd374, %fd288, %fd290, %p179;
	setp.ne.s32 	%p181, %r345, 0;
	@%p181 bra 	$L__BB4_17;
	shr.u32 	%r404, %r5, 2;
	and.b32  	%r405, %r404, 248;
	mov.u32 	%r406, _ZZN3cub18CUB_300001_SM_10006detail6reduce18DeviceReduceKernelINS2_10policy_hubIdyN4cuda3__47maximumIvEEE10Policy1000EPdyS8_dNS5_3std3__410__identityEEEvT0_PT3_T1_NS0_13GridEvenShareISI_EET2_T4_E12temp_storage;
	add.s32 	%r407, %r406, %r405;
	st.shared.f64 	[%r407+8], %fd374;
$L__BB4_17:
	bar.sync 	0;
	setp.ne.s32 	%p182, %r5, 0;
	@%p182 bra 	$L__BB4_69;
	setp.gt.s32 	%p183, %r4, 32;
	ld.shared.f64 	%fd291, [_ZZN3cub18CUB_300001_SM_10006detail6reduce18DeviceReduceKernelINS2_10policy_hubIdyN4cuda3__47maximumIvEEE10Policy1000EPdyS8_dNS5_3std3__410__identityEEEvT0_PT3_T1_NS0_13GridEvenShareISI_EET2_T4_E12temp_storage+16];
	setp.lt.f64 	%p184, %fd374, %fd291;
	selp.f64 	%fd293, %fd291, %fd374, %p184;
	selp.f64 	%fd294, %fd293, %fd374, %p183;
	setp.gt.s32 	%p185, %r4, 64;
	ld.shared.f64 	%fd296, [_ZZN3cub18CUB_300001_SM_10006detail6reduce18DeviceReduceKernelINS2_10policy_hubIdyN4cuda3__47maximumIvEEE10Policy1000EPdyS8_dNS5_3std3__410__identityEEEvT0_PT3_T1_NS0_13GridEvenShareISI_EET2_T4_E12temp_storage+24];
	setp.lt.f64 	%p186, %fd294, %fd296;
	selp.f64 	%fd298, %fd296, %fd294, %p186;
	selp.f64 	%fd299, %fd298, %fd294, %p185;
	setp.gt.s32 	%p187, %r4, 96;
	ld.shared.f64 	%fd301, [_ZZN3cub18CUB_300001_SM_10006detail6reduce18DeviceReduceKernelINS2_10policy_hubIdyN4cuda3__47maximumIvEEE10Policy1000EPdyS8_dNS5_3std3__410__identityEEEvT0_PT3_T1_NS0_13GridEvenShareISI_EET2_T4_E12temp_storage+32];
	setp.lt.f64 	%p188, %fd299, %fd301;
	selp.f64 	%fd303, %fd301, %fd299, %p188;
	selp.f64 	%fd304, %fd303, %fd299, %p187;
	setp.gt.s32 	%p189, %r4, 128;
	ld.shared.f64 	%fd306, [_ZZN3cub18CUB_300001_SM_10006detail6reduce18DeviceReduceKernelINS2_10policy_hubIdyN4cuda3__47maximumIvEEE10Policy1000EPdyS8_dNS5_3std3__410__identityEEEvT0_PT3_T1_NS0_13GridEvenShareISI_EET2_T4_E12temp_storage+40];
	setp.lt.f64 	%p190, %fd304, %fd306;
	selp.f64 	%fd308, %fd306, %fd304, %p190;
	selp.f64 	%fd309, %fd308, %fd304, %p189;
	setp.gt.s32 	%p191, %r4, 160;
	ld.shared.f64 	%fd311, [_ZZN3cub18CUB_300001_SM_10006detail6reduce18DeviceReduceKernelINS2_10policy_hubIdyN4cuda3__47maximumIvEEE10Policy1000EPdyS8_dNS5_3std3__410__identityEEEvT0_PT3_T1_NS0_13GridEvenShareISI_EET2_T4_E12temp_storage+48];
	setp.lt.f64 	%p192, %fd309, %fd311;
	selp.f64 	%fd313, %fd311, %fd309, %p192;
	selp.f64 	%fd314, %fd313, %fd309, %p191;
	setp.gt.s32 	%p193, %r4, 192;
	ld.shared.f64 	%fd316, [_ZZN3cub18CUB_300001_SM_10006detail6reduce18DeviceReduceKernelINS2_10policy_hubIdyN4cuda3__47maximumIvEEE10Policy1000EPdyS8_dNS5_3std3__410__identityEEEvT0_PT3_T1_NS0_13GridEvenShareISI_EET2_T4_E12temp_storage+56];
	setp.lt.f64 	%p194, %fd314, %fd316;
	selp.f64 	%fd318, %fd316, %fd314, %p194;
	selp.f64 	%fd319, %fd318, %fd314, %p193;
	setp.gt.s32 	%p195, %r4, 224;
	ld.shared.f64 	%fd321, [_ZZN3cub18CUB_300001_SM_10006detail6reduce18DeviceReduceKernelINS2_10policy_hubIdyN4cuda3__47maximumIvEEE10Policy1000EPdyS8_dNS5_3std3__410__identityEEEvT0_PT3_T1_NS0_13GridEvenShareISI_EET2_T4_E12temp_storage+64];
	setp.lt.f64 	%p196, %fd319, %fd321;
	selp.f64 	%fd323, %fd321, %fd319, %p196;
	selp.f64 	%fd374, %fd323, %fd319, %p195;
	bra.uni 	$L__BB4_69;
$L__BB4_19:
	cvt.u32.u64 	%r261, %rd3;
	mov.u32 	%r17, %tid.x;
	shl.b32 	%r262, %r17, 2;
	add.s32 	%r263, %r261, %r262;
	mul.wide.u32 	%rd156, %r263, 8;
	add.s64 	%rd146, %rd39, %rd156;
	// begin inline asm
	ld.global.nc.v2.u64 {%rd144, %rd145}, [%rd146];
	// end inline asm
	add.s64 	%rd149, %rd146, 16;
	// begin inline asm
	ld.global.nc.v2.u64 {%rd147, %rd148}, [%rd149];
	// end inline asm
	mov.b64 	%fd203, %rd144;
	mov.b64 	%fd204, %rd145;
	mov.b64 	%fd205, %rd147;
	mov.b64 	%fd206, %rd148;
	add.s64 	%rd152, %rd146, 8192;
	// begin inline asm
	ld.global.nc.v2.u64 {%rd150, %rd151}, [%rd152];
	// end inline asm
	add.s64 	%rd155, %rd146, 8208;
	// begin inline asm
	ld.global.nc.v2.u64 {%rd153, %rd154}, [%rd155];
	// end inline asm
	mov.b64 	%fd207, %rd150;
	mov.b64 	%fd208, %rd151;
	mov.b64 	%fd209, %rd153;
	mov.b64 	%fd210, %rd154;
	setp.lt.f64 	%p110, %fd203, %fd204;
	selp.f64 	%fd211, %fd204, %fd203, %p110;
	setp.lt.f64 	%p111, %fd211, %fd205;
	selp.f64 	%fd212, %fd205, %fd211, %p111;
	setp.lt.f64 	%p112, %fd212, %fd206;
	selp.f64 	%fd213, %fd206, %fd212, %p112;
	setp.lt.f64 	%p113, %fd213, %fd207;
	selp.f64 	%fd214, %fd207, %fd213, %p113;
	setp.lt.f64 	%p114, %fd214, %fd208;
	selp.f64 	%fd215, %fd208, %fd214, %p114;
	setp.lt.f64 	%p115, %fd215, %fd209;
	selp.f64 	%fd216, %fd209, %fd215, %p115;
	setp.lt.f64 	%p116, %fd216, %fd210;
	selp.f64 	%fd361, %fd210, %fd216, %p116;
	setp.lt.u64 	%p117, %rd4, %rd2;
	@%p117 bra 	$L__BB4_31;
	add.s64 	%rd246, %rd2, %rd3;
	cvt.u64.u32 	%rd157, %r17;
	add.s64 	%rd158, %rd246, %rd157;
	shl.b64 	%rd159, %rd158, 3;
	add.s64 	%rd245, %rd39, %rd159;
	mov.b32 	%r469, 0;
$L__BB4_21:
	add.s64 	%rd3, %rd3, %rd2;
	add.s64 	%rd160, %rd1, -2048;
	setp.gt.u64 	%p118, %rd3, %rd160;
	@%p118 bra 	$L__BB4_23;
	cvt.u64.u32 	%rd173, %r262;
	add.s64 	%rd174, %rd3, %rd173;
	shl.b64 	%rd175, %rd174, 3;
	add.s64 	%rd163, %rd39, %rd175;
	// begin inline asm
	ld.global.nc.v2.u64 {%rd161, %rd162}, [%rd163];
	// end inline asm
	add.s64 	%rd166, %rd163, 16;
	// begin inline asm
	ld.global.nc.v2.u64 {%rd164, %rd165}, [%rd166];
	// end inline asm
	mov.b64 	%fd217, %rd161;
	mov.b64 	%fd218, %rd162;
	mov.b64 	%fd219, %rd164;
	mov.b64 	%fd220, %rd165;
	add.s64 	%rd169, %rd163, 8192;
	// begin inline asm
	ld.global.nc.v2.u64 {%rd167, %rd168}, [%rd169];
	// end inline asm
	add.s64 	%rd172, %rd163, 8208;
	// begin inline asm
	ld.global.nc.v2.u64 {%rd170, %rd171}, [%rd172];
	// end inline asm
	mov.b64 	%fd221, %rd167;
	mov.b64 	%fd222, %rd168;
	mov.b64 	%fd223, %rd170;
	mov.b64 	%fd224, %rd171;
	setp.lt.f64 	%p119, %fd361, %fd217;
	selp.f64 	%fd225, %fd217, %fd361, %p119;
	setp.lt.f64 	%p120, %fd225, %fd218;
	selp.f64 	%fd226, %fd218, %fd225, %p120;
	setp.lt.f64 	%p121, %fd226, %fd219;
	selp.f64 	%fd227, %fd219, %fd226, %p121;
	setp.lt.f64 	%p122, %fd227, %fd220;
	selp.f64 	%fd228, %fd220, %fd227, %p122;
	setp.lt.f64 	%p123, %fd228, %fd221;
	selp.f64 	%fd229, %fd221, %fd228, %p123;
	setp.lt.f64 	%p124, %fd229, %fd222;
	selp.f64 	%fd230, %fd222, %fd229, %p124;
	setp.lt.f64 	%p125, %fd230, %fd223;
	selp.f64 	%fd231, %fd223, %fd230, %p125;
	setp.lt.f64 	%p126, %fd231, %fd224;
	selp.f64 	%fd361, %fd224, %fd231, %p126;
	sub.s64 	%rd176, %rd1, %rd3;
	setp.lt.u64 	%p127, %rd176, %rd2;
	add.s32 	%r469, %r469, 1;
	add.s64 	%rd246, %rd246, %rd2;
	shl.b64 	%rd177, %rd2, 3;
	add.s64 	%rd245, %rd245, %rd177;
	@%p127 bra 	$L__BB4_31;
	bra.uni 	$L__BB4_21;
$L__BB4_23:
	setp.le.u64 	%p128, %rd1, %rd3;
	@%p128 bra 	$L__BB4_31;
	cvt.u32.u64 	%r266, %rd3;
	cvt.u32.u64 	%r267, %rd1;
	sub.s32 	%r20, %r267, %r266;
	setp.ge.s32 	%p129, %r17, %r20;
	@%p129 bra 	$L__BB4_31;
	cvt.u32.u64 	%r269, %rd2;
	not.b32 	%r271, %r17;
	add.s32 	%r272, %r271, %r267;
	add.s32 	%r273, %r269, %r261;
	sub.s32 	%r274, %r272, %r273;
	mul.lo.s32 	%r275, %r1, %r469;
	shl.b32 	%r276, %r275, 11;
	sub.s32 	%r21, %r274, %r276;
	shr.u32 	%r277, %r272, 8;
	add.s32 	%r22, %r277, 1;
	and.b32  	%r278, %r272, 768;
	setp.eq.s32 	%p130, %r278, 768;
	mov.u32 	%r472, %r17;
	@%p130 bra 	$L__BB4_28;
	and.b32  	%r279, %r22, 3;
	neg.s32 	%r470, %r279;
	mov.u32 	%r472, %r17;
$L__BB4_27:
	.pragma "nounroll";
	// begin inline asm
	ld.global.nc.u64 %rd178, [%rd245];
	// end inline asm
	mov.b64 	%fd233, %rd178;
	setp.lt.f64 	%p131, %fd361, %fd233;
	selp.f64 	%fd361, %fd233, %fd361, %p131;
	add.s32 	%r472, %r472, 256;
	add.s64 	%rd245, %rd245, 2048;
	add.s32 	%r470, %r470, 1;
	setp.ne.s32 	%p132, %r470, 0;
	@%p132 bra 	$L__BB4_27;
$L__BB4_28:
	setp.lt.u32 	%p133, %r21, 768;
	@%p133 bra 	$L__BB4_31;
	cvt.u64.u32 	%rd180, %r472;
	add.s64 	%rd181, %rd180, %rd246;
	shl.b64 	%rd182, %rd181, 3;
	add.s64 	%rd249, %rd39, %rd182;
$L__BB4_30:
	// begin inline asm
	ld.global.nc.u64 %rd183, [%rd249];
	// end inline asm
	mov.b64 	%fd234, %rd183;
	setp.lt.f64 	%p134, %fd361, %fd234;
	selp.f64 	%fd235, %fd234, %fd361, %p134;
	add.s64 	%rd186, %rd249, 2048;
	// begin inline asm
	ld.global.nc.u64 %rd185, [%rd186];
	// end inline asm
	mov.b64 	%fd236, %rd185;
	setp.lt.f64 	%p135, %fd235, %fd236;
	selp.f64 	%fd237, %fd236, %fd235, %p135;
	add.s64 	%rd188, %rd249, 4096;
	// begin inline asm
	ld.global.nc.u64 %rd187, [%rd188];
	// end inline asm
	mov.b64 	%fd238, %rd187;
	setp.lt.f64 	%p136, %fd237, %fd238;
	selp.f64 	%fd239, %fd238, %fd237, %p136;
	add.s64 	%rd190, %rd249, 6144;
	// begin inline asm
	ld.global.nc.u64 %rd189, [%rd190];
	// end inline asm
	mov.b64 	%fd240, %rd189;
	setp.lt.f64 	%p137, %fd239, %fd240;
	selp.f64 	%fd361, %fd240, %fd239, %p137;
	add.s32 	%r472, %r472, 1024;
	add.s64 	%rd249, %rd249, 8192;
	setp.lt.s32 	%p138, %r472, %r20;
	@%p138 bra 	$L__BB4_30;
$L__BB4_31:
	// begin inline asm
	mov.u32 %r280, %laneid;
	// end inline asm
	mov.b64 	%rd191, %fd361;
	mov.b64 	{%r282, %r287}, %rd191;
	mov.b32 	%r288, 1;
	mov.b32 	%r329, 31;
	mov.b32 	%r330, -1;
	// begin inline asm
	shfl.sync.down.b32 %r281, %r282, %r288, %r329, %r330;
	// end inline asm
	// begin inline asm
	shfl.sync.down.b32 %r286, %r287, %r288, %r329, %r330;
	// end inline asm
	mov.b64 	%rd192, {%r281, %r286};
	mov.b64 	%fd241, %rd192;
	setp.gt.s32 	%p139, %r280, 30;
	setp.lt.f64 	%p140, %fd361, %fd241;
	selp.f64 	%fd242, %fd241, %fd361, %p140;
	selp.f64 	%fd243, %fd361, %fd242, %p139;
	mov.b64 	%rd193, %fd243;
	mov.b64 	{%r292, %r297}, %rd193;
	mov.b32 	%r298, 2;
	// begin inline asm
	shfl.sync.down.b32 %r291, %r292, %r298, %r329, %r330;
	// end inline asm
	// begin inline asm
	shfl.sync.down.b32 %r296, %r297, %r298, %r329, %r330;
	// end inline asm
	mov.b64 	%rd194, {%r291, %r296};
	mov.b64 	%fd244, %rd194;
	setp.gt.s32 	%p141, %r280, 29;
	setp.lt.f64 	%p142, %fd243, %fd244;
	selp.f64 	%fd245, %fd244, %fd243, %p142;
	selp.f64 	%fd246, %fd243, %fd245, %p141;
	mov.b64 	%rd195, %fd246;
	mov.b64 	{%r302, %r307}, %rd195;
	mov.b32 	%r308, 4;
	// begin inline asm
	shfl.sync.down.b32 %r301, %r302, %r308, %r329, %r330;
	// end inline asm
	// begin inline asm
	shfl.sync.down.b32 %r306, %r307, %r308, %r329, %r330;
	// end inline asm
	mov.b64 	%rd196, {%r301, %r306};
	mov.b64 	%fd247, %rd196;
	setp.gt.s32 	%p143, %r280, 27;
	setp.lt.f64 	%p144, %fd246, %fd247;
	selp.f64 	%fd248, %fd247, %fd246, %p144;
	selp.f64 	%fd249, %fd246, %fd248, %p143;
	mov.b64 	%rd197, %fd249;
	mov.b64 	{%r312, %r317}, %rd197;
	mov.b32 	%r318, 8;
	// begin inline asm
	shfl.sync.down.b32 %r311, %r312, %r318, %r329, %r330;
	// end inline asm
	// begin inline asm
	shfl.sync.down.b32 %r316, %r317, %r318, %r329, %r330;
	// end inline asm
	mov.b64 	%rd198, {%r311, %r316};
	mov.b64 	%fd250, %rd198;
	setp.gt.s32 	%p145, %r280, 23;
	setp.lt.f64 	%p146, %fd249, %fd250;
	selp.f64 	%fd251, %fd250, %fd249, %p146;
	selp.f64 	%fd252, %fd249, %fd251, %p145;
	mov.b64 	%rd199, %fd252;
	mov.b64 	{%r322, %r327}, %rd199;
	mov.b32 	%r328, 16;
	// begin inline asm
	shfl.sync.down.b32 %r321, %r322, %r328, %r329, %r330;
	// end inline asm
	// begin inline asm
	shfl.sync.down.b32 %r326, %r327, %r328, %r329, %r330;
	// end inline asm
	mov.b64 	%rd200, {%r321, %r326};
	mov.b64 	%fd253, %rd200;
	setp.gt.s32 	%p147, %r280, 15;
	setp.lt.f64 	%p148, %fd252, %fd253;
	selp.f64 	%fd25, %fd253, %fd252, %p148;
	selp.f64 	%fd374, %fd252, %fd25, %p147;
	setp.ne.s32 	%p149, %r280, 0;
	@%p149 bra 	$L__BB4_33;
	shr.u32 	%r331, %r17, 2;
	and.b32  	%r332, %r331, 248;
	mov.u32 	%r333, _ZZN3cub18CUB_300001_SM_10006detail6reduce18DeviceReduceKernelINS2_10policy_hubIdyN4cuda3__47maximumIvEEE10Policy1000EPdyS8_dNS5_3std3__410__identityEEEvT0_PT3_T1_NS0_13GridEvenShareISI_EET2_T4_E12temp_storage;
	add.s32 	%r334, %r333, %r332;
	st.shared.f64 	[%r334+8], %fd25;
$L__BB4_33:
	bar.sync 	0;
	setp.ne.s32 	%p150, %r17, 0;
	@%p150 bra 	$L__BB4_69;
	ld.shared.f64 	%fd254, [_ZZN3cub18CUB_300001_SM_10006detail6reduce18DeviceReduceKernelINS2_10policy_hubIdyN4cuda3__47maximumIvEEE10Policy1000EPdyS8_dNS5_3std3__410__identityEEEvT0_PT3_T1_NS0_13GridEvenShareISI_EET2_T4_E12temp_storage+16];
	setp.lt.f64 	%p151, %fd374, %fd254;
	selp.f64 	%fd255, %fd254, %fd374, %p151;
	ld.shared.f64 	%fd256, [_ZZN3cub18CUB_300001_SM_10006detail6reduce18DeviceReduceKernelINS2_10policy_hubIdyN4cuda3__47maximumIvEEE10Policy1000EPdyS8_dNS5_3std3__410__identityEEEvT0_PT3_T1_NS0_13GridEvenShareISI_EET2_T4_E12temp_storage+24];
	setp.lt.f64 	%p152, %fd255, %fd256;
	selp.f64 	%fd257, %fd256, %fd255, %p152;
	ld.shared.f64 	%fd258, [_ZZN3cub18CUB_300001_SM_10006detail6reduce18DeviceReduceKernelINS2_10policy_hubIdyN4cuda3__47maximumIvEEE10Policy1000EPdyS8_dNS5_3std3__410__identityEEEvT0_PT3_T1_NS0_13GridEvenShareISI_EET2_T4_E12temp_storage+32];
	setp.lt.f64 	%p153, %fd257, %fd258;
	selp.f64 	%fd259, %fd258, %fd257, %p153;
	ld.shared.f64 	%fd260, [_ZZN3cub18CUB_300001_SM_10006detail6reduce18DeviceReduceKernelINS2_10policy_hubIdyN4cuda3__47maximumIvEEE10Policy1000EPdyS8_dNS5_3std3__410__identityEEEvT0_PT3_T1_NS0_13GridEvenShareISI_EET2_T4_E12temp_storage+40];
	setp.lt.f64 	%p154, %fd259, %fd260;
	selp.f64 	%fd261, %fd260, %fd259, %p154;
	ld.shared.f64 	%fd262, [_ZZN3cub18CUB_300001_SM_10006detail6reduce18DeviceReduceKernelINS2_10policy_hubIdyN4cuda3__47maximumIvEEE10Policy1000EPdyS8_dNS5_3std3__410__identityEEEvT0_PT3_T1_NS0_13GridEvenShareISI_EET2_T4_E12temp_storage+48];
	setp.lt.f64 	%p155, %fd261, %fd262;
	selp.f64 	%fd263, %fd262, %fd261, %p155;
	ld.shared.f64 	%fd264, [_ZZN3cub18CUB_300001_SM_10006detail6reduce18DeviceReduceKernelINS2_10policy_hubIdyN4cuda3__47maximumIvEEE10Policy1000EPdyS8_dNS5_3std3__410__identityEEEvT0_PT3_T1_NS0_13GridEvenShareISI_EET2_T4_E12temp_storage+56];
	setp.lt.f64 	%p156, %fd263, %fd264;
	selp.f64 	%fd265, %fd264, %fd263, %p156;
	ld.shared.f64 	%fd266, [_ZZN3cub18CUB_300001_SM_10006detail6reduce18DeviceReduceKernelINS2_10policy_hubIdyN4cuda3__47maximumIvEEE10Policy1000EPdyS8_dNS5_3std3__410__identityEEEvT0_PT3_T1_NS0_13GridEvenShareISI_EET2_T4_E12temp_storage+64];
	setp.lt.f64 	%p157, %fd265, %fd266;
	selp.f64 	%fd374, %fd266, %fd265, %p157;
	bra.uni 	$L__BB4_69;
$L__BB4_35:
	sub.s64 	%rd21, %rd1, %rd3;
	setp.gt.u64 	%p2, %rd21, 2047;
	@%p2 bra 	$L__BB4_53;
	cvt.u32.u64 	%r133, %rd3;
	cvt.u32.u64 	%r31, %rd1;
	sub.s32 	%r32, %r31, %r133;
	mov.u32 	%r33, %tid.x;
	setp.ge.s32 	%p51, %r33, %r32;
	mov.f64 	%fd367, 0d0000000000000000;
	mov.u32 	%r477, %r33;
	@%p51 bra 	$L__BB4_38;
	add.s32 	%r135, %r133, %r33;
	mul.wide.u32 	%rd107, %r135, 8;
	add.s64 	%rd106, %rd39, %rd107;
	// begin inline asm
	ld.global.nc.u64 %rd105, [%rd106];
	// end inline asm
	mov.b64 	%fd367, %rd105;
	add.s32 	%r477, %r33, 256;
$L__BB4_38:
	setp.ge.s32 	%p52, %r477, %r32;
	@%p52 bra 	$L__BB4_44;
	not.b32 	%r136, %r477;
	add.s32 	%r36, %r136, %r31;
	and.b32  	%r137, %r36, 768;
	setp.eq.s32 	%p53, %r137, 768;
	@%p53 bra 	$L__BB4_42;
	cvt.u64.u32 	%rd108, %r477;
	add.s64 	%rd109, %rd108, %rd3;
	shl.b64 	%rd110, %rd109, 3;
	add.s64 	%rd250, %rd39, %rd110;
	shr.u32 	%r138, %r36, 8;
	add.s32 	%r139, %r138, 1;
	and.b32  	%r140, %r139, 3;
	neg.s32 	%r475, %r140;
$L__BB4_41:
	.pragma "nounroll";
	// begin inline asm
	ld.global.nc.u64 %rd111, [%rd250];
	// end inline asm
	mov.b64 	%fd122, %rd111;
	setp.lt.f64 	%p54, %fd367, %fd122;
	selp.f64 	%fd367, %fd122, %fd367, %p54;
	add.s32 	%r477, %r477, 256;
	add.s64 	%rd250, %rd250, 2048;
	add.s32 	%r475, %r475, 1;
	setp.ne.s32 	%p55, %r475, 0;
	@%p55 bra 	$L__BB4_41;
$L__BB4_42:
	sub.s32 	%r142, %r36, %r133;
	setp.lt.u32 	%p56, %r142, 768;
	@%p56 bra 	$L__BB4_44;
$L__BB4_43:
	cvt.s64.s32 	%rd121, %r477;
	add.s64 	%rd122, %rd3, %rd121;
	shl.b64 	%rd123, %rd122, 3;
	add.s64 	%rd114, %rd39, %rd123;
	// begin inline asm
	ld.global.nc.u64 %rd113, [%rd114];
	// end inline asm
	mov.b64 	%fd123, %rd113;
	setp.lt.f64 	%p57, %fd367, %fd123;
	selp.f64 	%fd124, %fd123, %fd367, %p57;
	add.s64 	%rd116, %rd114, 2048;
	// begin inline asm
	ld.global.nc.u64 %rd115, [%rd116];
	// end inline asm
	mov.b64 	%fd125, %rd115;
	setp.lt.f64 	%p58, %fd124, %fd125;
	selp.f64 	%fd126, %fd125, %fd124, %p58;
	add.s64 	%rd118, %rd114, 4096;
	// begin inline asm
	ld.global.nc.u64 %rd117, [%rd118];
	// end inline asm
	mov.b64 	%fd127, %rd117;
	setp.lt.f64 	%p59, %fd126, %fd127;
	selp.f64 	%fd128, %fd127, %fd126, %p59;
	add.s64 	%rd120, %rd114, 6144;
	// begin inline asm
	ld.global.nc.u64 %rd119, [%rd120];
	// end inline asm
	mov.b64 	%fd129, %rd119;
	setp.lt.f64 	%p60, %fd128, %fd129;
	selp.f64 	%fd367, %fd129, %fd128, %p60;
	add.s32 	%r477, %r477, 1024;
	setp.lt.s32 	%p61, %r477, %r32;
	@%p61 bra 	$L__BB4_43;
$L__BB4_44:
	setp.lt.s32 	%p62, %r32, 256;
	@%p62 bra 	$L__BB4_49;
	// begin inline asm
	mov.u32 %r206, %laneid;
	// end inline asm
	mov.b64 	%rd134, %fd367;
	mov.b64 	{%r208, %r213}, %rd134;
	mov.b32 	%r214, 1;
	mov.b32 	%r255, 31;
	mov.b32 	%r256, -1;
	// begin inline asm
	shfl.sync.down.b32 %r207, %r208, %r214, %r255, %r256;
	// end inline asm
	// begin inline asm
	shfl.sync.down.b32 %r212, %r213, %r214, %r255, %r256;
	// end inline asm
	mov.b64 	%rd135, {%r207, %r212};
	mov.b64 	%fd177, %rd135;
	setp.gt.s32 	%p90, %r206, 30;
	setp.lt.f64 	%p91, %fd367, %fd177;
	selp.f64 	%fd178, %fd177, %fd367, %p91;
	selp.f64 	%fd179, %fd367, %fd178, %p90;
	mov.b64 	%rd136, %fd179;
	mov.b64 	{%r218, %r223}, %rd136;
	mov.b32 	%r224, 2;
	// begin inline asm
	shfl.sync.down.b32 %r217, %r218, %r224, %r255, %r256;
	// end inline asm
	// begin inline asm
	shfl.sync.down.b32 %r222, %r223, %r224, %r255, %r256;
	// end inline asm
	mov.b64 	%rd137, {%r217, %r222};
	mov.b64 	%fd180, %rd137;
	setp.gt.s32 	%p92, %r206, 29;
	setp.lt.f64 	%p93, %fd179, %fd180;
	selp.f64 	%fd181, %fd180, %fd179, %p93;
	selp.f64 	%fd182, %fd179, %fd181, %p92;
	mov.b64 	%rd138, %fd182;
	mov.b64 	{%r228, %r233}, %rd138;
	mov.b32 	%r234, 4;
	// begin inline asm
	shfl.sync.down.b32 %r227, %r228, %r234, %r255, %r256;
	// end inline asm
	// begin inline asm
	shfl.sync.down.b32 %r232, %r233, %r234, %r255, %r256;
	// end inline asm
	mov.b64 	%rd139, {%r227, %r232};
	mov.b64 	%fd183, %rd139;
	setp.gt.s32 	%p94, %r206, 27;
	setp.lt.f64 	%p95, %fd182, %fd183;
	selp.f64 	%fd184, %fd183, %fd182, %p95;
	selp.f64 	%fd185, %fd182, %fd184, %p94;
	mov.b64 	%rd140, %fd185;
	mov.b64 	{%r238, %r243}, %rd140;
	mov.b32 	%r244, 8;
	// begin inline asm
	shfl.sync.down.b32 %r237, %r238, %r244, %r255, %r256;
	// end inline asm
	// begin inline asm
	shfl.sync.down.b32 %r242, %r243, %r244, %r255, %r256;
	// end inline asm
	mov.b64 	%rd141, {%r237, %r242};
	mov.b64 	%fd186, %rd141;
	setp.gt.s32 	%p96, %r206, 23;
	setp.lt.f64 	%p97, %fd185, %fd186;
	selp.f64 	%fd187, %fd186, %fd185, %p97;
	selp.f64 	%fd188, %fd185, %fd187, %p96;
	mov.b64 	%rd142, %fd188;
	mov.b64 	{%r248, %r253}, %rd142;
	mov.b32 	%r254, 16;
	// begin inline asm
	shfl.sync.down.b32 %r247, %r248, %r254, %r255, %r256;
	// end inline asm
	// begin inline asm
	shfl.sync.down.b32 %r252, %r253, %r254, %r255, %r256;
	// end inline asm
	mov.b64 	%rd143, {%r247, %r252};
	mov.b64 	%fd189, %rd143;
	setp.gt.s32 	%p98, %r206, 15;
	setp.lt.f64 	%p99, %fd188, %fd189;
	selp.f64 	%fd37, %fd189, %fd188, %p99;
	selp.f64 	%fd374, %fd188, %fd37, %p98;
	setp.ne.s32 	%p100, %r206, 0;
	@%p100 bra 	$L__BB4_47;
	shr.u32 	%r257, %r33, 2;
	and.b32  	%r258, %r257, 248;
	mov.u32 	%r259, _ZZN3cub18CUB_300001_SM_10006detail6reduce18DeviceReduceKernelINS2_10policy_hubIdyN4cuda3__47maximumIvEEE10Policy1000EPdyS8_dNS5_3std3__410__identityEEEvT0_PT3_T1_NS0_13GridEvenShareISI_EET2_T4_E12temp_storage;
	add.s32 	%r260, %r259, %r258;
	st.shared.f64 	[%r260+8], %fd37;
$L__BB4_47:
	bar.sync 	0;
	setp.ne.s32 	%p101, %r33, 0;
	@%p101 bra 	$L__BB4_69;
	ld.shared.f64 	%fd190, [_ZZN3cub18CUB_300001_SM_10006detail6reduce18DeviceReduceKernelINS2_10policy_hubIdyN4cuda3__47maximumIvEEE10Policy1000EPdyS8_dNS5_3std3__410__identityEEEvT0_PT3_T1_NS0_13GridEvenShareISI_EET2_T4_E12temp_storage+16];
	setp.lt.f64 	%p102, %fd374, %fd190;
	selp.f64 	%fd191, %fd190, %fd374, %p102;
	ld.shared.f64 	%fd192, [_ZZN3cub18CUB_300001_SM_10006detail6reduce18DeviceReduceKernelINS2_10policy_hubIdyN4cuda3__47maximumIvEEE10Policy1000EPdyS8_dNS5_3std3__410__identityEEEvT0_PT3_T1_NS0_13GridEvenShareISI_EET2_T4_E12temp_storage+24];
	setp.lt.f64 	%p103, %fd191, %fd192;
	selp.f64 	%fd193, %fd192, %fd191, %p103;
	ld.shared.f64 	%fd194, [_ZZN3cub18CUB_300001_SM_10006detail6reduce18DeviceReduceKernelINS2_10policy_hubIdyN4cuda3__47maximumIvEEE10Policy1000EPdyS8_dNS5_3std3__410__identityEEEvT0_PT3_T1_NS0_13GridEvenShareISI_EET2_T4_E12temp_storage+32];
	setp.lt.f64 	%p104, %fd193, %fd194;
	selp.f64 	%fd195, %fd194, %fd193, %p104;
	ld.shared.f64 	%fd196, [_ZZN3cub18CUB_300001_SM_10006detail6reduce18DeviceReduceKernelINS2_10policy_hubIdyN4cuda3__47maximumIvEEE10Policy1000EPdyS8_dNS5_3std3__410__identityEEEvT0_PT3_T1_NS0_13GridEvenShareISI_EET2_T4_E12temp_storage+40];
	setp.lt.f64 	%p105, %fd195, %fd196;
	selp.f64 	%fd197, %fd196, %fd195, %p105;
	ld.shared.f64 	%fd198, [_ZZN3cub18CUB_300001_SM_10006detail6reduce18DeviceReduceKernelINS2_10policy_hubIdyN4cuda3__47maximumIvEEE10Policy1000EPdyS8_dNS5_3std3__410__identityEEEvT0_PT3_T1_NS0_13GridEvenShareISI_EET2_T4_E12temp_storage+48];
	setp.lt.f64 	%p106, %fd197, %fd198;
	selp.f64 	%fd199, %fd198, %fd197, %p106;
	ld.shared.f64 	%fd200, [_ZZN3cub18CUB_300001_SM_10006detail6reduce18DeviceReduceKernelINS2_10policy_hubIdyN4cuda3__47maximumIvEEE10Policy1000EPdyS8_dNS5_3std3__410__identityEEEvT0_PT3_T1_NS0_13GridEvenShareISI_EET2_T4_E12temp_storage+56];
	setp.lt.f64 	%p107, %fd199, %fd200;
	selp.f64 	%fd201, %fd200, %fd199, %p107;
	ld.shared.f64 	%fd202, [_ZZN3cub18CUB_300001_SM_10006detail6reduce18DeviceReduceKernelINS2_10policy_hubIdyN4cuda3__47maximumIvEEE10Policy1000EPdyS8_dNS5_3std3__410__identityEEEvT0_PT3_T1_NS0_13GridEvenShareISI_EET2_T4_E12temp_storage+64];
	setp.lt.f64 	%p108, %fd201, %fd202;
	selp.f64 	%fd374, %fd202, %fd201, %p108;
	bra.uni 	$L__BB4_69;
$L__BB4_49:
	// begin inline asm
	mov.u32 %r143, %laneid;
	// end inline asm
	and.b32  	%r194, %r33, 992;
	add.s32 	%r195, %r194, 32;
	setp.gt.s32 	%p63, %r195, %r32;
	not.b32 	%r196, %r194;
	add.s32 	%r197, %r32, %r196;
	selp.b32 	%r192, %r197, 31, %p63;
	mov.b64 	%rd124, %fd367;
	mov.b64 	{%r145, %r150}, %rd124;
	mov.b32 	%r151, 1;
	mov.b32 	%r193, -1;
	// begin inline asm
	shfl.sync.down.b32 %r144, %r145, %r151, %r192, %r193;
	// end inline asm
	// begin inline asm
	shfl.sync.down.b32 %r149, %r150, %r151, %r192, %r193;
	// end inline asm
	mov.b64 	%rd125, {%r144, %r149};
	mov.b64 	%fd130, %rd125;
	setp.lt.s32 	%p64, %r143, %r192;
	setp.lt.f64 	%p65, %fd367, %fd130;
	selp.f64 	%fd131, %fd130, %fd367, %p65;
	selp.f64 	%fd132, %fd131, %fd367, %p64;
	mov.b64 	%rd126, %fd132;
	mov.b64 	{%r155, %r160}, %rd126;
	mov.b32 	%r161, 2;
	// begin inline asm
	shfl.sync.down.b32 %r154, %r155, %r161, %r192, %r193;
	// end inline asm
	// begin inline asm
	shfl.sync.down.b32 %r159, %r160, %r161, %r192, %r193;
	// end inline asm
	mov.b64 	%rd127, {%r154, %r159};
	mov.b64 	%fd133, %rd127;
	add.s32 	%r198, %r143, 2;
	setp.gt.s32 	%p66, %r198, %r192;
	setp.lt.f64 	%p67, %fd132, %fd133;
	selp.f64 	%fd134, %fd133, %fd132, %p67;
	selp.f64 	%fd135, %fd132, %fd134, %p66;
	mov.b64 	%rd128, %fd135;
	mov.b64 	{%r165, %r170}, %rd128;
	mov.b32 	%r171, 4;
	// begin inline asm
	shfl.sync.down.b32 %r164, %r165, %r171, %r192, %r193;
	// end inline asm
	// begin inline asm
	shfl.sync.down.b32 %r169, %r170, %r171, %r192, %r193;
	// end inline asm
	mov.b64 	%rd129, {%r164, %r169};
	mov.b64 	%fd136, %rd129;
	add.s32 	%r199, %r143, 4;
	setp.gt.s32 	%p68, %r199, %r192;
	setp.lt.f64 	%p69, %fd135, %fd136;
	selp.f64 	%fd137, %fd136, %fd135, %p69;
	selp.f64 	%fd138, %fd135, %fd137, %p68;
	mov.b64 	%rd130, %fd138;
	mov.b64 	{%r175, %r180}, %rd130;
	mov.b32 	%r181, 8;
	// begin inline asm
	shfl.sync.down.b32 %r174, %r175, %r181, %r192, %r193;
	// end inline asm
	// begin inline asm
	shfl.sync.down.b32 %r179, %r180, %r181, %r192, %r193;
	// end inline asm
	mov.b64 	%rd131, {%r174, %r179};
	mov.b64 	%fd139, %rd131;
	add.s32 	%r200, %r143, 8;
	setp.gt.s32 	%p70, %r200, %r192;
	setp.lt.f64 	%p71, %fd138, %fd139;
	selp.f64 	%fd140, %fd139, %fd138, %p71;
	selp.f64 	%fd141, %fd138, %fd140, %p70;
	mov.b64 	%rd132, %fd141;
	mov.b64 	{%r185, %r190}, %rd132;
	mov.b32 	%r191, 16;
	// begin inline asm
	shfl.sync.down.b32 %r184, %r185, %r191, %r192, %r193;
	// end inline asm
	// begin inline asm
	shfl.sync.down.b32 %r189, %r190, %r191, %r192, %r193;
	// end inline asm
	mov.b64 	%rd133, {%r184, %r189};
	mov.b64 	%fd142, %rd133;
	add.s32 	%r201, %r143, 16;
	setp.gt.s32 	%p72, %r201, %r192;
	setp.lt.f64 	%p73, %fd141, %fd142;
	selp.f64 	%fd143, %fd142, %fd141, %p73;
	selp.f64 	%fd374, %fd141, %fd143, %p72;
	setp.ne.s32 	%p74, %r143, 0;
	@%p74 bra 	$L__BB4_51;
	shr.u32 	%r202, %r33, 2;
	and.b32  	%r203, %r202, 248;
	mov.u32 	%r204, _ZZN3cub18CUB_300001_SM_10006detail6reduce18DeviceReduceKernelINS2_10policy_hubIdyN4cuda3__47maximumIvEEE10Policy1000EPdyS8_dNS5_3std3__410__identityEEEvT0_PT3_T1_NS0_13GridEvenShareISI_EET2_T4_E12temp_storage;
	add.s32 	%r205, %r204, %r203;
	st.shared.f64 	[%r205+8], %fd374;
$L__BB4_51:
	bar.sync 	0;
	setp.ne.s32 	%p75, %r33, 0;
	@%p75 bra 	$L__BB4_69;
	setp.gt.s32 	%p76, %r32, 32;
	ld.shared.f64 	%fd144, [_ZZN3cub18CUB_300001_SM_10006detail6reduce18DeviceReduceKernelINS2_10policy_hubIdyN4cuda3__47maximumIvEEE10Policy1000EPdyS8_dNS5_3std3__410__identityEEEvT0_PT3_T1_NS0_13GridEvenShareISI_EET2_T4_E12temp_storage+16];
	setp.lt.f64 	%p77, %fd374, %fd144;
	selp.f64 	%fd146, %fd144, %fd374, %p77;
	selp.f64 	%fd147, %fd146, %fd374, %p76;
	setp.gt.s32 	%p78, %r32, 64;
	ld.shared.f64 	%fd149, [_ZZN3cub18CUB_300001_SM_10006detail6reduce18DeviceReduceKernelINS2_10policy_hubIdyN4cuda3__47maximumIvEEE10Policy1000EPdyS8_dNS5_3std3__410__identityEEEvT0_PT3_T1_NS0_13GridEvenShareISI_EET2_T4_E12temp_storage+24];
	setp.lt.f64 	%p79, %fd147, %fd149;
	selp.f64 	%fd151, %fd149, %fd147, %p79;
	selp.f64 	%fd152, %fd151, %fd147, %p78;
	setp.gt.s32 	%p80, %r32, 96;
	ld.shared.f64 	%fd154, [_ZZN3cub18CUB_300001_SM_10006detail6reduce18DeviceReduceKernelINS2_10policy_hubIdyN4cuda3__47maximumIvEEE10Policy1000EPdyS8_dNS5_3std3__410__identityEEEvT0_PT3_T1_NS0_13GridEvenShareISI_EET2_T4_E12temp_storage+32];
	setp.lt.f64 	%p81, %fd152, %fd154;
	selp.f64 	%fd156, %fd154, %fd152, %p81;
	selp.f64 	%fd157, %fd156, %fd152, %p80;
	setp.gt.s32 	%p82, %r32, 128;
	ld.shared.f64 	%fd159, [_ZZN3cub18CUB_300001_SM_10006detail6reduce18DeviceReduceKernelINS2_10policy_hubIdyN4cuda3__47maximumIvEEE10Policy1000EPdyS8_dNS5_3std3__410__identityEEEvT0_PT3_T1_NS0_13GridEvenShareISI_EET2_T4_E12temp_storage+40];
	setp.lt.f64 	%p83, %fd157, %fd159;
	selp.f64 	%fd161, %fd159, %fd157, %p83;
	selp.f64 	%fd162, %fd161, %fd157, %p82;
	setp.gt.s32 	%p84, %r32, 160;
	ld.shared.f64 	%fd164, [_ZZN3cub18CUB_300001_SM_10006detail6reduce18DeviceReduceKernelINS2_10policy_hubIdyN4cuda3__47maximumIvEEE10Policy1000EPdyS8_dNS5_3std3__410__identityEEEvT0_PT3_T1_NS0_13GridEvenShareISI_EET2_T4_E12temp_storage+48];
	setp.lt.f64 	%p85, %fd162, %fd164;
	selp.f64 	%fd166, %fd164, %fd162, %p85;
	selp.f64 	%fd167, %fd166, %fd162, %p84;
	setp.gt.s32 	%p86, %r32, 192;
	ld.shared.f64 	%fd169, [_ZZN3cub18CUB_300001_SM_10006detail6reduce18DeviceReduceKernelINS2_10policy_hubIdyN4cuda3__47maximumIvEEE10Policy1000EPdyS8_dNS5_3std3__410__identityEEEvT0_PT3_T1_NS0_13GridEvenShareISI_EET2_T4_E12temp_storage+56];
	setp.lt.f64 	%p87, %fd167, %fd169;
	selp.f64 	%fd171, %fd169, %fd167, %p87;
	selp.f64 	%fd172, %fd171, %fd167, %p86;
	setp.gt.s32 	%p88, %r32, 224;
	ld.shared.f64 	%fd174, [_ZZN3cub18CUB_300001_SM_10006detail6reduce18DeviceReduceKernelINS2_10policy_hubIdyN4cuda3__47maximumIvEEE10Policy1000EPdyS8_dNS5_3std3__410__identityEEEvT0_PT3_T1_NS0_13GridEvenShareISI_EET2_T4_E12temp_storage+64];
	setp.lt.f64 	%p89, %fd172, %fd174;
	selp.f64 	%fd176, %fd174, %fd172, %p89;
	selp.f64 	%fd374, %fd176, %fd172, %p88;
	bra.uni 	$L__BB4_69;
$L__BB4_53:
	cvt.u32.u64 	%r61, %rd3;
	mov.u32 	%r45, %tid.x;
	add.s32 	%r62, %r45, %r61;
	mul.wide.u32 	%rd58, %r62, 8;
	add.s64 	%rd43, %rd39, %rd58;
	// begin inline asm
	ld.global.nc.u64 %rd42, [%rd43];
	// end inline asm
	mov.b64 	%fd56, %rd42;
	add.s64 	%rd45, %rd43, 2048;
	// begin inline asm
	ld.global.nc.u64 %rd44, [%rd45];
	// end inline asm
	mov.b64 	%fd57, %rd44;
	add.s64 	%rd47, %rd43, 4096;
	// begin inline asm
	ld.global.nc.u64 %rd46, [%rd47];
	// end inline asm
	mov.b64 	%fd58, %rd46;
	add.s64 	%rd49, %rd43, 6144;
	// begin inline asm
	ld.global.nc.u64 %rd48, [%rd49];
	// end inline asm
	mov.b64 	%fd59, %rd48;
	add.s64 	%rd51, %rd43, 8192;
	// begin inline asm
	ld.global.nc.u64 %rd50, [%rd51];
	// end inline asm
	mov.b64 	%fd60, %rd50;
	add.s64 	%rd53, %rd43, 10240;
	// begin inline asm
	ld.global.nc.u64 %rd52, [%rd53];
	// end inline asm
	mov.b64 	%fd61, %rd52;
	add.s64 	%rd55, %rd43, 12288;
	// begin inline asm
	ld.global.nc.u64 %rd54, [%rd55];
	// end inline asm
	mov.b64 	%fd62, %rd54;
	add.s64 	%rd57, %rd43, 14336;
	// begin inline asm
	ld.global.nc.u64 %rd56, [%rd57];
	// end inline asm
	mov.b64 	%fd63, %rd56;
	setp.lt.f64 	%p3, %fd56, %fd57;
	selp.f64 	%fd64, %fd57, %fd56, %p3;
	setp.lt.f64 	%p4, %fd64, %fd58;
	selp.f64 	%fd65, %fd58, %fd64, %p4;
	setp.lt.f64 	%p5, %fd65, %fd59;
	selp.f64 	%fd66, %fd59, %fd65, %p5;
	setp.lt.f64 	%p6, %fd66, %fd60;
	selp.f64 	%fd67, %fd60, %fd66, %p6;
	setp.lt.f64 	%p7, %fd67, %fd61;
	selp.f64 	%fd68, %fd61, %fd67, %p7;
	setp.lt.f64 	%p8, %fd68, %fd62;
	selp.f64 	%fd69, %fd62, %fd68, %p8;
	setp.lt.f64 	%p9, %fd69, %fd63;
	selp.f64 	%fd373, %fd63, %fd69, %p9;
	setp.lt.u64 	%p10, %rd21, %rd2;
	@%p10 bra 	$L__BB4_65;
	cvt.u64.u32 	%rd25, %r45;
	add.s64 	%rd252, %rd2, %rd3;
	add.s64 	%rd59, %rd252, %rd25;
	shl.b64 	%rd60, %rd59, 3;
	add.s64 	%rd251, %rd39, %rd60;
	mov.b32 	%r479, 0;
$L__BB4_55:
	add.s64 	%rd3, %rd3, %rd2;
	add.s64 	%rd61, %rd1, -2048;
	setp.gt.u64 	%p11, %rd3, %rd61;
	@%p11 bra 	$L__BB4_57;
	add.s64 	%rd78, %rd3, %rd25;
	shl.b64 	%rd79, %rd78, 3;
	add.s64 	%rd63, %rd39, %rd79;
	// begin inline asm
	ld.global.nc.u64 %rd62, [%rd63];
	// end inline asm
	mov.b64 	%fd70, %rd62;
	add.s64 	%rd65, %rd63, 2048;
	// begin inline asm
	ld.global.nc.u64 %rd64, [%rd65];
	// end inline asm
	mov.b64 	%fd71, %rd64;
	add.s64 	%rd67, %rd63, 4096;
	// begin inline asm
	ld.global.nc.u64 %rd66, [%rd67];
	// end inline asm
	mov.b64 	%fd72, %rd66;
	add.s64 	%rd69, %rd63, 6144;
	// begin inline asm
	ld.global.nc.u64 %rd68, [%rd69];
	// end inline asm
	mov.b64 	%fd73, %rd68;
	add.s64 	%rd71, %rd63, 8192;
	// begin inline asm
	ld.global.nc.u64 %rd70, [%rd71];
	// end inline asm
	mov.b64 	%fd74, %rd70;
	add.s64 	%rd73, %rd63, 10240;
	// begin inline asm
	ld.global.nc.u64 %rd72, [%rd73];
	// end inline asm
	mov.b64 	%fd75, %rd72;
	add.s64 	%rd75, %rd63, 12288;
	// begin inline asm
	ld.global.nc.u64 %rd74, [%rd75];
	// end inline asm
	mov.b64 	%fd76, %rd74;
	add.s64 	%rd77, %rd63, 14336;
	// begin inline asm
	ld.global.nc.u64 %rd76, [%rd77];
	// end inline asm
	mov.b64 	%fd77, %rd76;
	setp.lt.f64 	%p12, %fd373, %fd70;
	selp.f64 	%fd78, %fd70, %fd373, %p12;
	setp.lt.f64 	%p13, %fd78, %fd71;
	selp.f64 	%fd79, %fd71, %fd78, %p13;
	setp.lt.f64 	%p14, %fd79, %fd72;
	selp.f64 	%fd80, %fd72, %fd79, %p14;
	setp.lt.f64 	%p15, %fd80, %fd73;
	selp.f64 	%fd81, %fd73, %fd80, %p15;
	setp.lt.f64 	%p16, %fd81, %fd74;
	selp.f64 	%fd82, %fd74, %fd81, %p16;
	setp.lt.f64 	%p17, %fd82, %fd75;
	selp.f64 	%fd83, %fd75, %fd82, %p17;
	setp.lt.f64 	%p18, %fd83, %fd76;
	selp.f64 	%fd84, %fd76, %fd83, %p18;
	setp.lt.f64 	%p19, %fd84, %fd77;
	selp.f64 	%fd373, %fd77, %fd84, %p19;
	sub.s64 	%rd80, %rd1, %rd3;
	setp.lt.u64 	%p20, %rd80, %rd2;
	add.s32 	%r479, %r479, 1;
	add.s64 	%rd252, %rd252, %rd2;
	shl.b64 	%rd81, %rd2, 3;
	add.s64 	%rd251, %rd251, %rd81;
	@%p20 bra 	$L__BB4_65;
	bra.uni 	$L__BB4_55;
$L__BB4_57:
	setp.le.u64 	%p21, %rd1, %rd3;
	@%p21 bra 	$L__BB4_65;
	cvt.u32.u64 	%r64, %rd3;
	cvt.u32.u64 	%r65, %rd1;
	sub.s32 	%r48, %r65, %r64;
	setp.ge.s32 	%p22, %r45, %r48;
	@%p22 bra 	$L__BB4_65;
	cvt.u32.u64 	%r67, %rd2;
	not.b32 	%r69, %r45;
	add.s32 	%r70, %r69, %r65;
	add.s32 	%r71, %r67, %r61;
	sub.s32 	%r72, %r70, %r71;
	mul.lo.s32 	%r73, %r1, %r479;
	shl.b32 	%r74, %r73, 11;
	sub.s32 	%r49, %r72, %r74;
	shr.u32 	%r75, %r70, 8;
	add.s32 	%r50, %r75, 1;
	and.b32  	%r76, %r70, 768;
	setp.eq.s32 	%p23, %r76, 768;
	mov.u32 	%r482, %r45;
	@%p23 bra 	$L__BB4_62;
	and.b32  	%r77, %r50, 3;
	neg.s32 	%r480, %r77;
	mov.u32 	%r482, %r45;
$L__BB4_61:
	.pragma "nounroll";
	// begin inline asm
	ld.global.nc.u64 %rd82, [%rd251];
	// end inline asm
	mov.b64 	%fd86, %rd82;
	setp.lt.f64 	%p24, %fd373, %fd86;
	selp.f64 	%fd373, %fd86, %fd373, %p24;
	add.s32 	%r482, %r482, 256;
	add.s64 	%rd251, %rd251, 2048;
	add.s32 	%r480, %r480, 1;
	setp.ne.s32 	%p25, %r480, 0;
	@%p25 bra 	$L__BB4_61;
$L__BB4_62:
	setp.lt.u32 	%p26, %r49, 768;
	@%p26 bra 	$L__BB4_65;
	cvt.u64.u32 	%rd84, %r482;
	add.s64 	%rd85, %rd84, %rd252;
	shl.b64 	%rd86, %rd85, 3;
	add.s64 	%rd255, %rd39, %rd86;
$L__BB4_64:
	// begin inline asm
	ld.global.nc.u64 %rd87, [%rd255];
	// end inline asm
	mov.b64 	%fd87, %rd87;
	setp.lt.f64 	%p27, %fd373, %fd87;
	selp.f64 	%fd88, %fd87, %fd373, %p27;
	add.s64 	%rd90, %rd255, 2048;
	// begin inline asm
	ld.global.nc.u64 %rd89, [%rd90];
	// end inline asm
	mov.b64 	%fd89, %rd89;
	setp.lt.f64 	%p28, %fd88, %fd89;
	selp.f64 	%fd90, %fd89, %fd88, %p28;
	add.s64 	%rd92, %rd255, 4096;
	// begin inline asm
	ld.global.nc.u64 %rd91, [%rd92];
	// end inline asm
	mov.b64 	%fd91, %rd91;
	setp.lt.f64 	%p29, %fd90, %fd91;
	selp.f64 	%fd92, %fd91, %fd90, %p29;
	add.s64 	%rd94, %rd255, 6144;
	// begin inline asm
	ld.global.nc.u64 %rd93, [%rd94];
	// end inline asm
	mov.b64 	%fd93, %rd93;
	setp.lt.f64 	%p30, %fd92, %fd93;
	selp.f64 	%fd373, %fd93, %fd92, %p30;
	add.s32 	%r482, %r482, 1024;
	add.s64 	%rd255, %rd255, 8192;
	setp.lt.s32 	%p31, %r482, %r48;
	@%p31 bra 	$L__BB4_64;
$L__BB4_65:
	// begin inline asm
	mov.u32 %r78, %laneid;
	// end inline asm
	mov.b64 	%rd95, %fd373;
	mov.b64 	{%r80, %r85}, %rd95;
	mov.b32 	%r86, 1;
	mov.b32 	%r127, 31;
	mov.b32 	%r128, -1;
	// begin inline asm
	shfl.sync.down.b32 %r79, %r80, %r86, %r127, %r128;
	// end inline asm
	// begin inline asm
	shfl.sync.down.b32 %r84, %r85, %r86, %r127, %r128;
	// end inline asm
	mov.b64 	%rd96, {%r79, %r84};
	mov.b64 	%fd94, %rd96;
	setp.gt.s32 	%p32, %r78, 30;
	setp.lt.f64 	%p33, %fd373, %fd94;
	selp.f64 	%fd95, %fd94, %fd373, %p33;
	selp.f64 	%fd96, %fd373, %fd95, %p32;
	mov.b64 	%rd97, %fd96;
	mov.b64 	{%r90, %r95}, %rd97;
	mov.b32 	%r96, 2;
	// begin inline asm
	shfl.sync.down.b32 %r89, %r90, %r96, %r127, %r128;
	// end inline asm
	// begin inline asm
	shfl.sync.down.b32 %r94, %r95, %r96, %r127, %r128;
	// end inline asm
	mov.b64 	%rd98, {%r89, %r94};
	mov.b64 	%fd97, %rd98;
	setp.gt.s32 	%p34, %r78, 29;
	setp.lt.f64 	%p35, %fd96, %fd97;
	selp.f64 	%fd98, %fd97, %fd96, %p35;
	selp.f64 	%fd99, %fd96, %fd98, %p34;
	mov.b64 	%rd99, %fd99;
	mov.b64 	{%r100, %r105}, %rd99;
	mov.b32 	%r106, 4;
	// begin inline asm
	shfl.sync.down.b32 %r99, %r100, %r106, %r127, %r128;
	// end inline asm
	// begin inline asm
	shfl.sync.down.b32 %r104, %r105, %r106, %r127, %r128;
	// end inline asm
	mov.b64 	%rd100, {%r99, %r104};
	mov.b64 	%fd100, %rd100;
	setp.gt.s32 	%p36, %r78, 27;
	setp.lt.f64 	%p37, %fd99, %fd100;
	selp.f64 	%fd101, %fd100, %fd99, %p37;
	selp.f64 	%fd102, %fd99, %fd101, %p36;
	mov.b64 	%rd101, %fd102;
	mov.b64 	{%r110, %r115}, %rd101;
	mov.b32 	%r116, 8;
	// begin inline asm
	shfl.sync.down.b32 %r109, %r110, %r116, %r127, %r128;
	// end inline asm
	// begin inline asm
	shfl.sync.down.b32 %r114, %r115, %r116, %r127, %r128;
	// end inline asm
	mov.b64 	%rd102, {%r109, %r114};
	mov.b64 	%fd103, %rd102;
	setp.gt.s32 	%p38, %r78, 23;
	setp.lt.f64 	%p39, %fd102, %fd103;
	selp.f64 	%fd104, %fd103, %fd102, %p39;
	selp.f64 	%fd105, %fd102, %fd104, %p38;
	mov.b64 	%rd103, %fd105;
	mov.b64 	{%r120, %r125}, %rd103;
	mov.b32 	%r126, 16;
	// begin inline asm
	shfl.sync.down.b32 %r119, %r120, %r126, %r127, %r128;
	// end inline asm
	// begin inline asm
	shfl.sync.down.b32 %r124, %r125, %r126, %r127, %r128;
	// end inline asm
	mov.b64 	%rd104, {%r119, %r124};
	mov.b64 	%fd106, %rd104;
	setp.gt.s32 	%p40, %r78, 15;
	setp.lt.f64 	%p41, %fd105, %fd106;
	selp.f64 	%fd52, %fd106, %fd105, %p41;
	selp.f64 	%fd374, %fd105, %fd52, %p40;
	setp.ne.s32 	%p42, %r78, 0;
	@%p42 bra 	$L__BB4_67;
	shr.u32 	%r129, %r45, 2;
	and.b32  	%r130, %r129, 248;
	mov.u32 	%r131, _ZZN3cub18CUB_300001_SM_10006detail6reduce18DeviceReduceKernelINS2_10policy_hubIdyN4cuda3__47maximumIvEEE10Policy1000EPdyS8_dNS5_3std3__410__identityEEEvT0_PT3_T1_NS0_13GridEvenShareISI_EET2_T4_E12temp_storage;
	add.s32 	%r132, %r131, %r130;
	st.shared.f64 	[%r132+8], %fd52;
$L__BB4_67:
	bar.sync 	0;
	setp.ne.s32 	%p43, %r45, 0;
	@%p43 bra 	$L__BB4_69;
	ld.shared.f64 	%fd107, [_ZZN3cub18CUB_300001_SM_10006detail6reduce18DeviceReduceKernelINS2_10policy_hubIdyN4cuda3__47maximumIvEEE10Policy1000EPdyS8_dNS5_3std3__410__identityEEEvT0_PT3_T1_NS0_13GridEvenShareISI_EET2_T4_E12temp_storage+16];
	setp.lt.f64 	%p44, %fd374, %fd107;
	selp.f64 	%fd108, %fd107, %fd374, %p44;
	ld.shared.f64 	%fd109, [_ZZN3cub18CUB_300001_SM_10006detail6reduce18DeviceReduceKernelINS2_10policy_hubIdyN4cuda3__47maximumIvEEE10Policy1000EPdyS8_dNS5_3std3__410__identityEEEvT0_PT3_T1_NS0_13GridEvenShareISI_EET2_T4_E12temp_storage+24];
	setp.lt.f64 	%p45, %fd108, %fd109;
	selp.f64 	%fd110, %fd109, %fd108, %p45;
	ld.shared.f64 	%fd111, [_ZZN3cub18CUB_300001_SM_10006detail6reduce18DeviceReduceKernelINS2_10policy_hubIdyN4cuda3__47maximumIvEEE10Policy1000EPdyS8_dNS5_3std3__410__identityEEEvT0_PT3_T1_NS0_13GridEvenShareISI_EET2_T4_E12temp_storage+32];
	setp.lt.f64 	%p46, %fd110, %fd111;
	selp.f64 	%fd112, %fd111, %fd110, %p46;
	ld.shared.f64 	%fd113, [_ZZN3cub18CUB_300001_SM_10006detail6reduce18DeviceReduceKernelINS2_10policy_hubIdyN4cuda3__47maximumIvEEE10Policy1000EPdyS8_dNS5_3std3__410__identityEEEvT0_PT3_T1_NS0_13GridEvenShareISI_EET2_T4_E12temp_storage+40];
	setp.lt.f64 	%p47, %fd112, %fd113;
	selp.f64 	%fd114, %fd113, %fd112, %p47;
	ld.shared.f64 	%fd115, [_ZZN3cub18CUB_300001_SM_10006detail6reduce18DeviceReduceKernelINS2_10policy_hubIdyN4cuda3__47maximumIvEEE10Policy1000EPdyS8_dNS5_3std3__410__identityEEEvT0_PT3_T1_NS0_13GridEvenShareISI_EET2_T4_E12temp_storage+48];
	setp.lt.f64 	%p48, %fd114, %fd115;
	selp.f64 	%fd116, %fd115, %fd114, %p48;
	ld.shared.f64 	%fd117, [_ZZN3cub18CUB_300001_SM_10006detail6reduce18DeviceReduceKernelINS2_10policy_hubIdyN4cuda3__47maximumIvEEE10Policy1000EPdyS8_dNS5_3std3__410__identityEEEvT0_PT3_T1_NS0_13GridEvenShareISI_EET2_T4_E12temp_storage+56];
	setp.lt.f64 	%p49, %fd116, %fd117;
	selp.f64 	%fd118, %fd117, %fd116, %p49;
	ld.shared.f64 	%fd119, [_ZZN3cub18CUB_300001_SM_10006detail6reduce18DeviceReduceKernelINS2_10policy_hubIdyN4cuda3__47maximumIvEEE10Policy1000EPdyS8_dNS5_3std3__410__identityEEEvT0_PT3_T1_NS0_13GridEvenShareISI_EET2_T4_E12temp_storage+64];
	setp.lt.f64 	%p50, %fd118, %fd119;
	selp.f64 	%fd374, %fd119, %fd118, %p50;
$L__BB4_69:
	mov.u32 	%r463, %tid.x;
	setp.ne.s32 	%p216, %r463, 0;
	@%p216 bra 	$L__BB4_71;
	ld.param.u64 	%rd243, [_ZN3cub18CUB_300001_SM_10006detail6reduce18DeviceReduceKernelINS2_10policy_hubIdyN4cuda3__47maximumIvEEE10Policy1000EPdyS8_dNS5_3std3__410__identityEEEvT0_PT3_T1_NS0_13GridEvenShareISI_EET2_T4__param_1];
	cvta.to.global.u64 	%rd240, %rd243;
	mul.wide.u32 	%rd241, %r2, 8;
	add.s64 	%rd242, %rd240, %rd241;
	st.global.f64 	[%rd242], %fd374;
$L__BB4_71:
	ret;

}
	// .globl	_ZN3cub18CUB_300001_SM_10006detail6reduce28DeviceReduceSingleTileKernelINS2_10policy_hubIdyN4cuda3__47maximumIvEEE10Policy1000EPdSB_iS8_ddNS5_3std3__410__identityEEEvT0_T1_T2_T3_T4_T6_
.visible .entry _ZN3cub18CUB_300001_SM_10006detail6reduce28DeviceReduceSingleTileKernelINS2_10policy_hubIdyN4cuda3__47maximumIvEEE10Policy1000EPdSB_iS8_ddNS5_3std3__410__identityEEEvT0_T1_T2_T3_T4_T6_(
	.param .u64 .ptr .align 1 _ZN3cub18CUB_300001_SM_10006detail6reduce28DeviceReduceSingleTileKernelINS2_10policy_hubIdyN4cuda3__47maximumIvEEE10Policy1000EPdSB_iS8_ddNS5_3std3__410__identityEEEvT0_T1_T2_T3_T4_T6__param_0,
	.param .u64 .ptr .align 1 _ZN3cub18CUB_300001_SM_10006detail6reduce28DeviceReduceSingleTileKernelINS2_10policy_hubIdyN4cuda3__47maximumIvEEE10Policy1000EPdSB_iS8_ddNS5_3std3__410__identityEEEvT0_T1_T2_T3_T4_T6__param_1,
	.param .u32 _ZN3cub18CUB_300001_SM_10006detail6reduce28DeviceReduceSingleTileKernelINS2_10policy_hubIdyN4cuda3__47maximumIvEEE10Policy1000EPdSB_iS8_ddNS5_3std3__410__identityEEEvT0_T1_T2_T3_T4_T6__param_2,
	.param .align 1 .b8 _ZN3cub18CUB_300001_SM_10006detail6reduce28DeviceReduceSingleTileKernelINS2_10policy_hubIdyN4cuda3__47maximumIvEEE10Policy1000EPdSB_iS8_ddNS5_3std3__410__identityEEEvT0_T1_T2_T3_T4_T6__param_3[1],
	.param .f64 _ZN3cub18CUB_300001_SM_10006detail6reduce28DeviceReduceSingleTileKernelINS2_10policy_hubIdyN4cuda3__47maximumIvEEE10Policy1000EPdSB_iS8_ddNS5_3std3__410__identityEEEvT0_T1_T2_T3_T4_T6__param_4,
	.param .align 1 .b8 _ZN3cub18CUB_300001_SM_10006detail6reduce28DeviceReduceSingleTileKernelINS2_10policy_hubIdyN4cuda3__47maximumIvEEE10Policy1000EPdSB_iS8_ddNS5_3std3__410__identityEEEvT0_T1_T2_T3_T4_T6__param_5[1]
)
.maxntid 256
.minnctapersm 1
{
	.reg .pred 	%p<220>;
	.reg .b32 	%r<472>;
	.reg .b64 	%rd<206>;
	.reg .b64 	%fd<381>;
	// demoted variable
	.shared .align 8 .b8 _ZZN3cub18CUB_300001_SM_10006detail6reduce28DeviceReduceSingleTileKernelINS2_10policy_hubIdyN4cuda3__47maximumIvEEE10Policy1000EPdSB_iS8_ddNS5_3std3__410__identityEEEvT0_T1_T2_T3_T4_T6_E12temp_storage[80];
	ld.param.u64 	%rd15, [_ZN3cub18CUB_300001_SM_10006detail6reduce28DeviceReduceSingleTileKernelINS2_10policy_hubIdyN4cuda3__47maximumIvEEE10Policy1000EPdSB_iS8_ddNS5_3std3__410__identityEEEvT0_T1_T2_T3_T4_T6__param_0];
	ld.param.u64 	%rd16, [_ZN3cub18CUB_300001_SM_10006detail6reduce28DeviceReduceSingleTileKernelINS2_10policy_hubIdyN4cuda3__47maximumIvEEE10Policy1000EPdSB_iS8_ddNS5_3std3__410__identityEEEvT0_T1_T2_T3_T4_T6__param_1];
	ld.param.u32 	%r68, [_ZN3cub18CUB_300001_SM_10006detail6reduce28DeviceReduceSingleTileKernelINS2_10policy_hubIdyN4cuda3__47maximumIvEEE10Policy1000EPdSB_iS8_ddNS5_3std3__410__identityEEEvT0_T1_T2_T3_T4_T6__param_2];
	ld.param.f64 	%fd58, [_ZN3cub18CUB_300001_SM_10006detail6reduce28DeviceReduceSingleTileKernelINS2_10policy_hubIdyN4cuda3__47maximumIvEEE10Policy1000EPdSB_iS8_ddNS5_3std3__410__identityEEEvT0_T1_T2_T3_T4_T6__param_4];
	cvta.to.global.u64 	%rd1, %rd16;
	setp.ne.s32 	%p1, %r68, 0;
	@%p1 bra 	$L__BB5_3;
	mov.u32 	%r445, %tid.x;
	setp.ne.s32 	%p219, %r445, 0;
	@%p219 bra 	$L__BB5_74;
	st.global.f64 	[%rd1], %fd58;
	bra.uni 	$L__BB5_74;
$L__BB5_3:
	and.b64  	%rd17, %rd15, 31;
	setp.ne.s64 	%p2, %rd17, 0;
	@%p2 bra 	$L__BB5_38;
	setp.gt.s32 	%p110, %r68, 2047;
	@%p110 bra 	$L__BB5_22;
	mov.u32 	%r1, %tid.x;
	setp.ge.s32 	%p159, %r1, %r68;
	mov.f64 	%fd359, 0d0000000000000000;
	mov.u32 	%r449, %r1;
	@%p159 bra 	$L__BB5_7;
	mul.wide.u32 	%rd169, %r1, 8;
	add.s64 	%rd168, %rd15, %rd169;
	// begin inline asm
	ld.global.nc.u64 %rd167, [%rd168];
	// end inline asm
	mov.b64 	%fd359, %rd167;
	add.s32 	%r449, %r1, 256;
$L__BB5_7:
	setp.ge.s32 	%p160, %r449, %r68;
	@%p160 bra 	$L__BB5_13;
	not.b32 	%r321, %r449;
	add.s32 	%r4, %r68, %r321;
	and.b32  	%r322, %r4, 768;
	setp.eq.s32 	%p161, %r322, 768;
	@%p161 bra 	$L__BB5_11;
	mul.wide.u32 	%rd170, %r449, 8;
	add.s64 	%rd202, %rd15, %rd170;
	shr.u32 	%r323, %r4, 8;
	add.s32 	%r324, %r323, 1;
	and.b32  	%r325, %r324, 3;
	neg.s32 	%r447, %r325;
$L__BB5_10:
	.pragma "nounroll";
	// begin inline asm
	ld.global.nc.u64 %rd171, [%rd202];
	// end inline asm
	mov.b64 	%fd272, %rd171;
	setp.lt.f64 	%p162, %fd359, %fd272;
	selp.f64 	%fd359, %fd272, %fd359, %p162;
	add.s32 	%r449, %r449, 256;
	add.s64 	%rd202, %rd202, 2048;
	add.s32 	%r447, %r447, 1;
	setp.ne.s32 	%p163, %r447, 0;
	@%p163 bra 	$L__BB5_10;
$L__BB5_11:
	setp.lt.u32 	%p164, %r4, 768;
	@%p164 bra 	$L__BB5_13;
$L__BB5_12:
	mul.wide.s32 	%rd181, %r449, 8;
	add.s64 	%rd174, %rd15, %rd181;
	// begin inline asm
	ld.global.nc.u64 %rd173, [%rd174];
	// end inline asm
	mov.b64 	%fd273, %rd173;
	setp.lt.f64 	%p165, %fd359, %fd273;
	selp.f64 	%fd274, %fd273, %fd359, %p165;
	add.s64 	%rd176, %rd174, 2048;
	// begin inline asm
	ld.global.nc.u64 %rd175, [%rd176];
	// end inline asm
	mov.b64 	%fd275, %rd175;
	setp.lt.f64 	%p166, %fd274, %fd275;
	selp.f64 	%fd276, %fd275, %fd274, %p166;
	add.s64 	%rd178, %rd174, 4096;
	// begin inline asm
	ld.global.nc.u64 %rd177, [%rd178];
	// end inline asm
	mov.b64 	%fd277, %rd177;
	setp.lt.f64 	%p167, %fd276, %fd277;
	selp.f64 	%fd278, %fd277, %fd276, %p167;
	add.s64 	%rd180, %rd174, 6144;
	// begin inline asm
	ld.global.nc.u64 %rd179, [%rd180];
	// end inline asm
	mov.b64 	%fd279, %rd179;
	setp.lt.f64 	%p168, %fd278, %fd279;
	selp.f64 	%fd359, %fd279, %fd278, %p168;
	add.s32 	%r449, %r449, 1024;
	setp.lt.s32 	%p169, %r449, %r68;
	@%p169 bra 	$L__BB5_12;
$L__BB5_13:
	setp.lt.s32 	%p170, %r68, 256;
	@%p170 bra 	$L__BB5_18;
	// begin inline asm
	mov.u32 %r389, %laneid;
	// end inline asm
	mov.b64 	%rd192, %fd359;
	mov.b64 	{%r391, %r396}, %rd192;
	mov.b32 	%r397, 1;
	mov.b32 	%r438, 31;
	mov.b32 	%r439, -1;
	// begin inline asm
	shfl.sync.down.b32 %r390, %r391, %r397, %r438, %r439;
	// end inline asm
	// begin inline asm
	shfl.sync.down.b32 %r395, %r396, %r397, %r438, %r439;
	// end inline asm
	mov.b64 	%rd193, {%r390, %r395};
	mov.b64 	%fd327, %rd193;
	setp.gt.s32 	%p198, %r389, 30;
	setp.lt.f64 	%p199, %fd359, %fd327;
	selp.f64 	%fd328, %fd327, %fd359, %p199;
	selp.f64 	%fd329, %fd359, %fd328, %p198;
	mov.b64 	%rd194, %fd329;
	mov.b64 	{%r401, %r406}, %rd194;
	mov.b32 	%r407, 2;
	// begin inline asm
	shfl.sync.down.b32 %r400, %r401, %r407, %r438, %r439;
	// end inline asm
	// begin inline asm
	shfl.sync.down.b32 %r405, %r406, %r407, %r438, %r439;
	// end inline asm
	mov.b64 	%rd195, {%r400, %r405};
	mov.b64 	%fd330, %rd195;
	setp.gt.s32 	%p200, %r389, 29;
	setp.lt.f64 	%p201, %fd329, %fd330;
	selp.f64 	%fd331, %fd330, %fd329, %p201;
	selp.f64 	%fd332, %fd329, %fd331, %p200;
	mov.b64 	%rd196, %fd332;
	mov.b64 	{%r411, %r416}, %rd196;
	mov.b32 	%r417, 4;
	// begin inline asm
	shfl.sync.down.b32 %r410, %r411, %r417, %r438, %r439;
	// end inline asm
	// begin inline asm
	shfl.sync.down.b32 %r415, %r416, %r417, %r438, %r439;
	// end inline asm
	mov.b64 	%rd197, {%r410, %r415};
	mov.b64 	%fd333, %rd197;
	setp.gt.s32 	%p202, %r389, 27;
	setp.lt.f64 	%p203, %fd332, %fd333;
	selp.f64 	%fd334, %fd333, %fd332, %p203;
	selp.f64 	%fd335, %fd332, %fd334, %p202;
	mov.b64 	%rd198, %fd335;
	mov.b64 	{%r421, %r426}, %rd198;
	mov.b32 	%r427, 8;
	// begin inline asm
	shfl.sync.down.b32 %r420, %r421, %r427, %r438, %r439;
	// end inline asm
	// begin inline asm
	shfl.sync.down.b32 %r425, %r426, %r427, %r438, %r439;
	// end inline asm
	mov.b64 	%rd199, {%r420, %r425};
	mov.b64 	%fd336, %rd199;
	setp.gt.s32 	%p204, %r389, 23;
	setp.lt.f64 	%p205, %fd335, %fd336;
	selp.f64 	%fd337, %fd336, %fd335, %p205;
	selp.f64 	%fd338, %fd335, %fd337, %p204;
	mov.b64 	%rd200, %fd338;
	mov.b64 	{%r431, %r436}, %rd200;
	mov.b32 	%r437, 16;
	// begin inline asm
	shfl.sync.down.b32 %r430, %r431, %r437, %r438, %r439;
	// end inline asm
	// begin inline asm
	shfl.sync.down.b32 %r435, %r436, %r437, %r438, %r439;
	// end inline asm
	mov.b64 	%rd201, {%r430, %r435};
	mov.b64 	%fd339, %rd201;
	setp.gt.s32 	%p206, %r389, 15;
	setp.lt.f64 	%p207, %fd338, %fd339;
	selp.f64 	%fd10, %fd339, %fd338, %p207;
	selp.f64 	%fd380, %fd338, %fd10, %p206;
	setp.ne.s32 	%p208, %r389, 0;
	@%p208 bra 	$L__BB5_16;
	shr.u32 	%r440, %r1, 2;
	and.b32  	%r441, %r440, 248;
	mov.u32 	%r442, _ZZN3cub18CUB_300001_SM_10006detail6reduce28DeviceReduceSingleTileKernelINS2_10policy_hubIdyN4cuda3__47maximumIvEEE10Policy1000EPdSB_iS8_ddNS5_3std3__410__identityEEEvT0_T1_T2_T3_T4_T6_E12temp_storage;
	add.s32 	%r443, %r442, %r441;
	st.shared.f64 	[%r443+8], %fd10;
$L__BB5_16:
	bar.sync 	0;
	setp.ne.s32 	%p209, %r1, 0;
	@%p209 bra 	$L__BB5_72;
	ld.shared.f64 	%fd340, [_ZZN3cub18CUB_300001_SM_10006detail6reduce28DeviceReduceSingleTileKernelINS2_10policy_hubIdyN4cuda3__47maximumIvEEE10Policy1000EPdSB_iS8_ddNS5_3std3__410__identityEEEvT0_T1_T2_T3_T4_T6_E12temp_storage+16];
	setp.lt.f64 	%p210, %fd380, %fd340;
	selp.f64 	%fd341, %fd340, %fd380, %p210;
	ld.shared.f64 	%fd342, [_ZZN3cub18CUB_300001_SM_10006detail6reduce28DeviceReduceSingleTileKernelINS2_10policy_hubIdyN4cuda3__47maximumIvEEE10Policy1000EPdSB_iS8_ddNS5_3std3__410__identityEEEvT0_T1_T2_T3_T4_T6_E12temp_storage+24];
	setp.lt.f64 	%p211, %fd341, %fd342;
	selp.f64 	%fd343, %fd342, %fd341, %p211;
	ld.shared.f64 	%fd344, [_ZZN3cub18CUB_300001_SM_10006detail6reduce28DeviceReduceSingleTileKernelINS2_10policy_hubIdyN4cuda3__47maximumIvEEE10Policy1000EPdSB_iS8_ddNS5_3std3__410__identityEEEvT0_T1_T2_T3_T4_T6_E12temp_storage+32];
	setp.lt.f64 	%p212, %fd343, %fd344;
	selp.f64 	%fd345, %fd344, %fd343, %p212;
	ld.shared.f64 	%fd346, [_ZZN3cub18CUB_300001_SM_10006detail6reduce28DeviceReduceSingleTileKernelINS2_10policy_hubIdyN4cuda3__47maximumIvEEE10Policy1000EPdSB_iS8_ddNS5_3std3__410__identityEEEvT0_T1_T2_T3_T4_T6_E12temp_storage+40];
	setp.lt.f64 	%p213, %fd345, %fd346;
	selp.f64 	%fd347, %fd346, %fd345, %p213;
	ld.shared.f64 	%fd348, [_ZZN3cub18CUB_300001_SM_10006detail6reduce28DeviceReduceSingleTileKernelINS2_10policy_hubIdyN4cuda3__47maximumIvEEE10Policy1000EPdSB_iS8_ddNS5_3std3__410__identityEEEvT0_T1_T2_T3_T4_T6_E12temp_storage+48];
	setp.lt.f64 	%p214, %fd347, %fd348;
	selp.f64 	%fd349, %fd348, %fd347, %p214;
	ld.shared.f64 	%fd350, [_ZZN3cub18CUB_300001_SM_10006detail6reduce28DeviceReduceSingleTileKernelINS2_10policy_hubIdyN4cuda3__47maximumIvEEE10Policy1000EPdSB_iS8_ddNS5_3std3__410__identityEEEvT0_T1_T2_T3_T4_T6_E12temp_storage+56];
	setp.lt.f64 	%p215, %fd349, %fd350;
	selp.f64 	%fd351, %fd350, %fd349, %p215;
	ld.shared.f64 	%fd352, [_ZZN3cub18CUB_300001_SM_10006detail6reduce28DeviceReduceSingleTileKernelINS2_10policy_hubIdyN4cuda3__47maximumIvEEE10Policy1000EPdSB_iS8_ddNS5_3std3__410__identityEEEvT0_T1_T2_T3_T4_T6_E12temp_storage+64];
	setp.lt.f64 	%p216, %fd351, %fd352;
	selp.f64 	%fd380, %fd352, %fd351, %p216;
	bra.uni 	$L__BB5_72;
$L__BB5_18:
	// begin inline asm
	mov.u32 %r326, %laneid;
	// end inline asm
	and.b32  	%r377, %r1, 992;
	add.s32 	%r378, %r377, 32;
	setp.gt.s32 	%p171, %r378, %r68;
	not.b32 	%r379, %r377;
	add.s32 	%r380, %r68, %r379;
	selp.b32 	%r375, %r380, 31, %p171;
	mov.b64 	%rd182, %fd359;
	mov.b64 	{%r328, %r333}, %rd182;
	mov.b32 	%r334, 1;
	mov.b32 	%r376, -1;
	// begin inline asm
	shfl.sync.down.b32 %r327, %r328, %r334, %r375, %r376;
	// end inline asm
	// begin inline asm
	shfl.sync.down.b32 %r332, %r333, %r334, %r375, %r376;
	// end inline asm
	mov.b64 	%rd183, {%r327, %r332};
	mov.b64 	%fd280, %rd183;
	setp.lt.s32 	%p172, %r326, %r375;
	setp.lt.f64 	%p173, %fd359, %fd280;
	selp.f64 	%fd281, %fd280, %fd359, %p173;
	selp.f64 	%fd282, %fd281, %fd359, %p172;
	mov.b64 	%rd184, %fd282;
	mov.b64 	{%r338, %r343}, %rd184;
	mov.b32 	%r344, 2;
	// begin inline asm
	shfl.sync.down.b32 %r337, %r338, %r344, %r375, %r376;
	// end inline asm
	// begin inline asm
	shfl.sync.down.b32 %r342, %r343, %r344, %r375, %r376;
	// end inline asm
	mov.b64 	%rd185, {%r337, %r342};
	mov.b64 	%fd283, %rd185;
	add.s32 	%r381, %r326, 2;
	setp.gt.s32 	%p174, %r381, %r375;
	setp.lt.f64 	%p175, %fd282, %fd283;
	selp.f64 	%fd284, %fd283, %fd282, %p175;
	selp.f64 	%fd285, %fd282, %fd284, %p174;
	mov.b64 	%rd186, %fd285;
	mov.b64 	{%r348, %r353}, %rd186;
	mov.b32 	%r354, 4;
	// begin inline asm
	shfl.sync.down.b32 %r347, %r348, %r354, %r375, %r376;
	// end inline asm
	// begin inline asm
	shfl.sync.down.b32 %r352, %r353, %r354, %r375, %r376;
	// end inline asm
	mov.b64 	%rd187, {%r347, %r352};
	mov.b64 	%fd286, %rd187;
	add.s32 	%r382, %r326, 4;
	setp.gt.s32 	%p176, %r382, %r375;
	setp.lt.f64 	%p177, %fd285, %fd286;
	selp.f64 	%fd287, %fd286, %fd285, %p177;
	selp.f64 	%fd288, %fd285, %fd287, %p176;
	mov.b64 	%rd188, %fd288;
	mov.b64 	{%r358, %r363}, %rd188;
	mov.b32 	%r364, 8;
	// begin inline asm
	shfl.sync.down.b32 %r357, %r358, %r364, %r375, %r376;
	// end inline asm
	// begin inline asm
	shfl.sync.down.b32 %r362, %r363, %r364, %r375, %r376;
	// end inline asm
	mov.b64 	%rd189, {%r357, %r362};
	mov.b64 	%fd289, %rd189;
	add.s32 	%r383, %r326, 8;
	setp.gt.s32 	%p178, %r383, %r375;
	setp.lt.f64 	%p179, %fd288, %fd289;
	selp.f64 	%fd290, %fd289, %fd288, %p179;
	selp.f64 	%fd291, %fd288, %fd290, %p178;
	mov.b64 	%rd190, %fd291;
	mov.b64 	{%r368, %r373}, %rd190;
	mov.b32 	%r374, 16;
	// begin inline asm
	shfl.sync.down.b32 %r367, %r368, %r374, %r375, %r376;
	// end inline asm
	// begin inline asm
	shfl.sync.down.b32 %r372, %r373, %r374, %r375, %r376;
	// end inline asm
	mov.b64 	%rd191, {%r367, %r372};
	mov.b64 	%fd292, %rd191;
	add.s32 	%r384, %r326, 16;
	setp.gt.s32 	%p180, %r384, %r375;
	setp.lt.f64 	%p181, %fd291, %fd292;
	selp.f64 	%fd293, %fd292, %fd291, %p181;
	selp.f64 	%fd380, %fd291, %fd293, %p180;
	setp.ne.s32 	%p182, %r326, 0;
	@%p182 bra 	$L__BB5_20;
	shr.u32 	%r385, %r1, 2;
	and.b32  	%r386, %r385, 248;
	mov.u32 	%r387, _ZZN3cub18CUB_300001_SM_10006detail6reduce28DeviceReduceSingleTileKernelINS2_10policy_hubIdyN4cuda3__47maximumIvEEE10Policy1000EPdSB_iS8_ddNS5_3std3__410__identityEEEvT0_T1_T2_T3_T4_T6_E12temp_storage;
	add.s32 	%r388, %r387, %r386;
	st.shared.f64 	[%r388+8], %fd380;
$L__BB5_20:
	bar.sync 	0;
	setp.ne.s32 	%p183, %r1, 0;
	@%p183 bra 	$L__BB5_72;
	setp.gt.s32 	%p184, %r68, 32;
	ld.shared.f64 	%fd294, [_ZZN3cub18CUB_300001_SM_10006detail6reduce28DeviceReduceSingleTileKernelINS2_10policy_hubIdyN4cuda3__47maximumIvEEE10Policy1000EPdSB_iS8_ddNS5_3std3__410__identityEEEvT0_T1_T2_T3_T4_T6_E12temp_storage+16];
	setp.lt.f64 	%p185, %fd380, %fd294;
	selp.f64 	%fd296, %fd294, %fd380, %p185;
	selp.f64 	%fd297, %fd296, %fd380, %p184;
	setp.gt.s32 	%p186, %r68, 64;
	ld.shared.f64 	%fd299, [_ZZN3cub18CUB_300001_SM_10006detail6reduce28DeviceReduceSingleTileKernelINS2_10policy_hubIdyN4cuda3__47maximumIvEEE10Policy1000EPdSB_iS8_ddNS5_3std3__410__identityEEEvT0_T1_T2_T3_T4_T6_E12temp_storage+24];
	setp.lt.f64 	%p187, %fd297, %fd299;
	selp.f64 	%fd301, %fd299, %fd297, %p187;
	selp.f64 	%fd302, %fd301, %fd297, %p186;
	setp.gt.s32 	%p188, %r68, 96;
	ld.shared.f64 	%fd304, [_ZZN3cub18CUB_300001_SM_10006detail6reduce28DeviceReduceSingleTileKernelINS2_10policy_hubIdyN4cuda3__47maximumIvEEE10Policy1000EPdSB_iS8_ddNS5_3std3__410__identityEEEvT0_T1_T2_T3_T4_T6_E12temp_storage+32];
	setp.lt.f64 	%p189, %fd302, %fd304;
	selp.f64 	%fd306, %fd304, %fd302, %p189;
	selp.f64 	%fd307, %fd306, %fd302, %p188;
	setp.gt.s32 	%p190, %r68, 128;
	ld.shared.f64 	%fd309, [_ZZN3cub18CUB_300001_SM_10006detail6reduce28DeviceReduceSingleTileKernelINS2_10policy_hubIdyN4cuda3__47maximumIvEEE10Policy1000EPdSB_iS8_ddNS5_3std3__410__identityEEEvT0_T1_T2_T3_T4_T6_E12temp_storage+40];
	setp.lt.f64 	%p191, %fd307, %fd309;
	selp.f64 	%fd311, %fd309, %fd307, %p191;
	selp.f64 	%fd312, %fd311, %fd307, %p190;
	setp.gt.s32 	%p192, %r68, 160;
	ld.shared.f64 	%fd314, [_ZZN3cub18CUB_300001_SM_10006detail6reduce28DeviceReduceSingleTileKernelINS2_10policy_hubIdyN4cuda3__47maximumIvEEE10Policy1000EPdSB_iS8_ddNS5_3std3__410__identityEEEvT0_T1_T2_T3_T4_T6_E12temp_storage+48];
	setp.lt.f64 	%p193, %fd312, %fd314;
	selp.f64 	%fd316, %fd314, %fd312, %p193;
	selp.f64 	%fd317, %fd316, %fd312, %p192;
	setp.gt.s32 	%p194, %r68, 192;
	ld.shared.f64 	%fd319, [_ZZN3cub18CUB_300001_SM_10006detail6reduce28DeviceReduceSingleTileKernelINS2_10policy_hubIdyN4cuda3__47maximumIvEEE10Policy1000EPdSB_iS8_ddNS5_3std3__410__identityEEEvT0_T1_T2_T3_T4_T6_E12temp_storage+56];
	setp.lt.f64 	%p195, %fd317, %fd319;
	selp.f64 	%fd321, %fd319, %fd317, %p195;
	selp.f64 	%fd322, %fd321, %fd317, %p194;
	setp.gt.s32 	%p196, %r68, 224;
	ld.shared.f64 	%fd324, [_ZZN3cub18CUB_300001_SM_10006detail6reduce28DeviceReduceSingleTileKernelINS2_10policy_hubIdyN4cuda3__47maximumIvEEE10Policy1000EPdSB_iS8_ddNS5_3std3__410__identityEEEvT0_T1_T2_T3_T4_T6_E12temp_storage+64];
	setp.lt.f64 	%p197, %fd322, %fd324;
	selp.f64 	%fd326, %fd324, %fd322, %p197;
	selp.f64 	%fd380, %fd326, %fd322, %p196;
	bra.uni 	$L__BB5_72;
$L__BB5_22:
	mov.u32 	%r13, %tid.x;
	shl.b32 	%r14, %r13, 2;
	mul.wide.u32 	%rd126, %r14, 8;
	add.s64 	%rd116, %rd15, %rd126;
	// begin inline asm
	ld.global.nc.v2.u64 {%rd114, %rd115}, [%rd116];
	// end inline asm
	add.s64 	%rd119, %rd116, 16;
	// begin inline asm
	ld.global.nc.v2.u64 {%rd117, %rd118}, [%rd119];
	// end inline asm
	mov.b64 	%fd206, %rd114;
	mov.b64 	%fd207, %rd115;
	mov.b64 	%fd208, %rd117;
	mov.b64 	%fd209, %rd118;
	add.s64 	%rd122, %rd116, 8192;
	// begin inline asm
	ld.global.nc.v2.u64 {%rd120, %rd121}, [%rd122];
	// end inline asm
	add.s64 	%rd125, %rd116, 8208;
	// begin inline asm
	ld.global.nc.v2.u64 {%rd123, %rd124}, [%rd125];
	// end inline asm
	mov.b64 	%fd210, %rd120;
	mov.b64 	%fd211, %rd121;
	mov.b64 	%fd212, %rd123;
	mov.b64 	%fd213, %rd124;
	setp.lt.f64 	%p111, %fd206, %fd207;
	selp.f64 	%fd214, %fd207, %fd206, %p111;
	setp.lt.f64 	%p112, %fd214, %fd208;
	selp.f64 	%fd215, %fd208, %fd214, %p112;
	setp.lt.f64 	%p113, %fd215, %fd209;
	selp.f64 	%fd216, %fd209, %fd215, %p113;
	setp.lt.f64 	%p114, %fd216, %fd210;
	selp.f64 	%fd217, %fd210, %fd216, %p114;
	setp.lt.f64 	%p115, %fd217, %fd211;
	selp.f64 	%fd218, %fd211, %fd217, %p115;
	setp.lt.f64 	%p116, %fd218, %fd212;
	selp.f64 	%fd219, %fd212, %fd218, %p116;
	setp.lt.f64 	%p117, %fd219, %fd213;
	selp.f64 	%fd366, %fd213, %fd219, %p117;
	setp.lt.u32 	%p118, %r68, 4096;
	mov.b32 	%r452, 2048;
	@%p118 bra 	$L__BB5_26;
	add.s32 	%r15, %r68, -2048;
	mov.b32 	%r452, 2048;
$L__BB5_24:
	add.s32 	%r258, %r452, %r14;
	mul.wide.u32 	%rd139, %r258, 8;
	add.s64 	%rd129, %rd15, %rd139;
	// begin inline asm
	ld.global.nc.v2.u64 {%rd127, %rd128}, [%rd129];
	// end inline asm
	add.s64 	%rd132, %rd129, 16;
	// begin inline asm
	ld.global.nc.v2.u64 {%rd130, %rd131}, [%rd132];
	// end inline asm
	mov.b64 	%fd220, %rd127;
	mov.b64 	%fd221, %rd128;
	mov.b64 	%fd222, %rd130;
	mov.b64 	%fd223, %rd131;
	add.s64 	%rd135, %rd129, 8192;
	// begin inline asm
	ld.global.nc.v2.u64 {%rd133, %rd134}, [%rd135];
	// end inline asm
	add.s64 	%rd138, %rd129, 8208;
	// begin inline asm
	ld.global.nc.v2.u64 {%rd136, %rd137}, [%rd138];
	// end inline asm
	mov.b64 	%fd224, %rd133;
	mov.b64 	%fd225, %rd134;
	mov.b64 	%fd226, %rd136;
	mov.b64 	%fd227, %rd137;
	setp.lt.f64 	%p119, %fd366, %fd220;
	selp.f64 	%fd228, %fd220, %fd366, %p119;
	setp.lt.f64 	%p120, %fd228, %fd221;
	selp.f64 	%fd229, %fd221, %fd228, %p120;
	setp.lt.f64 	%p121, %fd229, %fd222;
	selp.f64 	%fd230, %fd222, %fd229, %p121;
	setp.lt.f64 	%p122, %fd230, %fd223;
	selp.f64 	%fd231, %fd223, %fd230, %p122;
	setp.lt.f64 	%p123, %fd231, %fd224;
	selp.f64 	%fd232, %fd224, %fd231, %p123;
	setp.lt.f64 	%p124, %fd232, %fd225;
	selp.f64 	%fd233, %fd225, %fd232, %p124;
	setp.lt.f64 	%p125, %fd233, %fd226;
	selp.f64 	%fd234, %fd226, %fd233, %p125;
	setp.lt.f64 	%p126, %fd234, %fd227;
	selp.f64 	%fd366, %fd227, %fd234, %p126;
	sub.s32 	%r259, %r68, %r452;
	setp.lt.s32 	%p127, %r259, 2048;
	@%p127 bra 	$L__BB5_34;
	add.s32 	%r452, %r452, 2048;
	setp.le.s32 	%p128, %r452, %r15;
	@%p128 bra 	$L__BB5_24;
$L__BB5_26:
	setp.le.s32 	%p129, %r68, %r452;
	@%p129 bra 	$L__BB5_34;
	sub.s32 	%r19, %r68, %r452;
	setp.ge.s32 	%p130, %r13, %r19;
	@%p130 bra 	$L__BB5_34;
	not.b32 	%r260, %r13;
	add.s32 	%r261, %r68, %r260;
	sub.s32 	%r20, %r261, %r452;
	and.b32  	%r262, %r20, 768;
	setp.eq.s32 	%p131, %r262, 768;
	mov.u32 	%r456, %r13;
	@%p131 bra 	$L__BB5_31;
	add.s32 	%r454, %r13, %r452;
	shr.u32 	%r263, %r20, 8;
	add.s32 	%r264, %r263, 1;
	and.b32  	%r265, %r264, 3;
	neg.s32 	%r453, %r265;
	mov.u32 	%r456, %r13;
$L__BB5_30:
	.pragma "nounroll";
	mul.wide.u32 	%rd142, %r454, 8;
	add.s64 	%rd141, %rd15, %rd142;
	// begin inline asm
	ld.global.nc.u64 %rd140, [%rd141];
	// end inline asm
	mov.b64 	%fd236, %rd140;
	setp.lt.f64 	%p132, %fd366, %fd236;
	selp.f64 	%fd366, %fd236, %fd366, %p132;
	add.s32 	%r456, %r456, 256;
	add.s32 	%r454, %r454, 256;
	add.s32 	%r453, %r453, 1;
	setp.ne.s32 	%p133, %r453, 0;
	@%p133 bra 	$L__BB5_30;
$L__BB5_31:
	setp.lt.u32 	%p134, %r20, 768;
	@%p134 bra 	$L__BB5_34;
	cvt.u64.u32 	%rd143, %r456;
	cvt.u64.u32 	%rd144, %r452;
	add.s64 	%rd145, %rd143, %rd144;
	shl.b64 	%rd146, %rd145, 3;
	add.s64 	%rd147, %rd146, %rd15;
	add.s64 	%rd203, %rd147, 4096;
	add.s32 	%r457, %r456, %r452;
$L__BB5_33:
	mul.wide.u32 	%rd156, %r457, 8;
	add.s64 	%rd149, %rd15, %rd156;
	// begin inline asm
	ld.global.nc.u64 %rd148, [%rd149];
	// end inline asm
	mov.b64 	%fd237, %rd148;
	setp.lt.f64 	%p135, %fd366, %fd237;
	selp.f64 	%fd238, %fd237, %fd366, %p135;
	add.s64 	%rd151, %rd203, -2048;
	// begin inline asm
	ld.global.nc.u64 %rd150, [%rd151];
	// end inline asm
	mov.b64 	%fd239, %rd150;
	setp.lt.f64 	%p136, %fd238, %fd239;
	selp.f64 	%fd240, %fd239, %fd238, %p136;
	// begin inline asm
	ld.global.nc.u64 %rd152, [%rd203];
	// end inline asm
	mov.b64 	%fd241, %rd152;
	setp.lt.f64 	%p137, %fd240, %fd241;
	selp.f64 	%fd242, %fd241, %fd240, %p137;
	add.s64 	%rd155, %rd203, 2048;
	// begin inline asm
	ld.global.nc.u64 %rd154, [%rd155];
	// end inline asm
	mov.b64 	%fd243, %rd154;
	setp.lt.f64 	%p138, %fd242, %fd243;
	selp.f64 	%fd366, %fd243, %fd242, %p138;
	add.s32 	%r456, %r456, 1024;
	add.s64 	%rd203, %rd203, 8192;
	add.s32 	%r457, %r457, 1024;
	setp.lt.s32 	%p139, %r456, %r19;
	@%p139 bra 	$L__BB5_33;
$L__BB5_34:
	// begin inline asm
	mov.u32 %r266, %laneid;
	// end inline asm
	mov.b64 	%rd157, %fd366;
	mov.b64 	{%r268, %r273}, %rd157;
	mov.b32 	%r274, 1;
	mov.b32 	%r315, 31;
	mov.b32 	%r316, -1;
	// begin inline asm
	shfl.sync.down.b32 %r267, %r268, %r274, %r315, %r316;
	// end inline asm
	// begin inline asm
	shfl.sync.down.b32 %r272, %r273, %r274, %r315, %r316;
	// end inline asm
	mov.b64 	%rd158, {%r267, %r272};
	mov.b64 	%fd244, %rd158;
	setp.gt.s32 	%p140, %r266, 30;
	setp.lt.f64 	%p141, %fd366, %fd244;
	selp.f64 	%fd245, %fd244, %fd366, %p141;
	selp.f64 	%fd246, %fd366, %fd245, %p140;
	mov.b64 	%rd159, %fd246;
	mov.b64 	{%r278, %r283}, %rd159;
	mov.b32 	%r284, 2;
	// begin inline asm
	shfl.sync.down.b32 %r277, %r278, %r284, %r315, %r316;
	// end inline asm
	// begin inline asm
	shfl.sync.down.b32 %r282, %r283, %r284, %r315, %r316;
	// end inline asm
	mov.b64 	%rd160, {%r277, %r282};
	mov.b64 	%fd247, %rd160;
	setp.gt.s32 	%p142, %r266, 29;
	setp.lt.f64 	%p143, %fd246, %fd247;
	selp.f64 	%fd248, %fd247, %fd246, %p143;
	selp.f64 	%fd249, %fd246, %fd248, %p142;
	mov.b64 	%rd161, %fd249;
	mov.b64 	{%r288, %r293}, %rd161;
	mov.b32 	%r294, 4;
	// begin inline asm
	shfl.sync.down.b32 %r287, %r288, %r294, %r315, %r316;
	// end inline asm
	// begin inline asm
	shfl.sync.down.b32 %r292, %r293, %r294, %r315, %r316;
	// end inline asm
	mov.b64 	%rd162, {%r287, %r292};
	mov.b64 	%fd250, %rd162;
	setp.gt.s32 	%p144, %r266, 27;
	setp.lt.f64 	%p145, %fd249, %fd250;
	selp.f64 	%fd251, %fd250, %fd249, %p145;
	selp.f64 	%fd252, %fd249, %fd251, %p144;
	mov.b64 	%rd163, %fd252;
	mov.b64 	{%r298, %r303}, %rd163;
	mov.b32 	%r304, 8;
	// begin inline asm
	shfl.sync.down.b32 %r297, %r298, %r304, %r315, %r316;
	// end inline asm
	// begin inline asm
	shfl.sync.down.b32 %r302, %r303, %r304, %r315, %r316;
	// end inline asm
	mov.b64 	%rd164, {%r297, %r302};
	mov.b64 	%fd253, %rd164;
	setp.gt.s32 	%p146, %r266, 23;
	setp.lt.f64 	%p147, %fd252, %fd253;
	selp.f64 	%fd254, %fd253, %fd252, %p147;
	selp.f64 	%fd255, %fd252, %fd254, %p146;
	mov.b64 	%rd165, %fd255;
	mov.b64 	{%r308, %r313}, %rd165;
	mov.b32 	%r314, 16;
	// begin inline asm
	shfl.sync.down.b32 %r307, %r308, %r314, %r315, %r316;
	// end inline asm
	// begin inline asm
	shfl.sync.down.b32 %r312, %r313, %r314, %r315, %r316;
	// end inline asm
	mov.b64 	%rd166, {%r307, %r312};
	mov.b64 	%fd256, %rd166;
	setp.gt.s32 	%p148, %r266, 15;
	setp.lt.f64 	%p149, %fd255, %fd256;
	selp.f64 	%fd26, %fd256, %fd255, %p149;
	selp.f64 	%fd380, %fd255, %fd26, %p148;
	setp.ne.s32 	%p150, %r266, 0;
	@%p150 bra 	$L__BB5_36;
	shr.u32 	%r317, %r13, 2;
	and.b32  	%r318, %r317, 248;
	mov.u32 	%r319, _ZZN3cub18CUB_300001_SM_10006detail6reduce28DeviceReduceSingleTileKernelINS2_10policy_hubIdyN4cuda3__47maximumIvEEE10Policy1000EPdSB_iS8_ddNS5_3std3__410__identityEEEvT0_T1_T2_T3_T4_T6_E12temp_storage;
	add.s32 	%r320, %r319, %r318;
	st.shared.f64 	[%r320+8], %fd26;
$L__BB5_36:
	bar.sync 	0;
	setp.ne.s32 	%p151, %r13, 0;
	@%p151 bra 	$L__BB5_72;
	ld.shared.f64 	%fd257, [_ZZN3cub18CUB_300001_SM_10006detail6reduce28DeviceReduceSingleTileKernelINS2_10policy_hubIdyN4cuda3__47maximumIvEEE10Policy1000EPdSB_iS8_ddNS5_3std3__410__identityEEEvT0_T1_T2_T3_T4_T6_E12temp_storage+16];
	setp.lt.f64 	%p152, %fd380, %fd257;
	selp.f64 	%fd258, %fd257, %fd380, %p152;
	ld.shared.f64 	%fd259, [_ZZN3cub18CUB_300001_SM_10006detail6reduce28DeviceReduceSingleTileKernelINS2_10policy_hubIdyN4cuda3__47maximumIvEEE10Policy1000EPdSB_iS8_ddNS5_3std3__410__identityEEEvT0_T1_T2_T3_T4_T6_E12temp_storage+24];
	setp.lt.f64 	%p153, %fd258, %fd259;
	selp.f64 	%fd260, %fd259, %fd258, %p153;
	ld.shared.f64 	%fd261, [_ZZN3cub18CUB_300001_SM_10006detail6reduce28DeviceReduceSingleTileKernelINS2_10policy_hubIdyN4cuda3__47maximumIvEEE10Policy1000EPdSB_iS8_ddNS5_3std3__410__identityEEEvT0_T1_T2_T3_T4_T6_E12temp_storage+32];
	setp.lt.f64 	%p154, %fd260, %fd261;
	selp.f64 	%fd262, %fd261, %fd260, %p154;
	ld.shared.f64 	%fd263, [_ZZN3cub18CUB_300001_SM_10006detail6reduce28DeviceReduceSingleTileKernelINS2_10policy_hubIdyN4cuda3__47maximumIvEEE10Policy1000EPdSB_iS8_ddNS5_3std3__410__identityEEEvT0_T1_T2_T3_T4_T6_E12temp_storage+40];
	setp.lt.f64 	%p155, %fd262, %fd263;
	selp.f64 	%fd264, %fd263, %fd262, %p155;
	ld.shared.f64 	%fd265, [_ZZN3cub18CUB_300001_SM_10006detail6reduce28DeviceReduceSingleTileKernelINS2_10policy_hubIdyN4cuda3__47maximumIvEEE10Policy1000EPdSB_iS8_ddNS5_3std3__410__identityEEEvT0_T1_T2_T3_T4_T6_E12temp_storage+48];
	setp.lt.f64 	%p156, %fd264, %fd265;
	selp.f64 	%fd266, %fd265, %fd264, %p156;
	ld.shared.f64 	%fd267, [_ZZN3cub18CUB_300001_SM_10006detail6reduce28DeviceReduceSingleTileKernelINS2_10policy_hubIdyN4cuda3__47maximumIvEEE10Policy1000EPdSB_iS8_ddNS5_3std3__410__identityEEEvT0_T1_T2_T3_T4_T6_E12temp_storage+56];
	setp.lt.f64 	%p157, %fd266, %fd267;
	selp.f64 	%fd268, %fd267, %fd266, %p157;
	ld.shared.f64 	%fd269, [_ZZN3cub18CUB_300001_SM_10006detail6reduce28DeviceReduceSingleTileKernelINS2_10policy_hubIdyN4cuda3__47maximumIvEEE10Policy1000EPdSB_iS8_ddNS5_3std3__410__identityEEEvT0_T1_T2_T3_T4_T6_E12temp_storage+64];
	setp.lt.f64 	%p158, %fd268, %fd269;
	selp.f64 	%fd380, %fd269, %fd268, %p158;
	bra.uni 	$L__BB5_72;
$L__BB5_38:
	setp.gt.s32 	%p3, %r68, 2047;
	@%p3 bra 	$L__BB5_56;
	mov.u32 	%r35, %tid.x;
	setp.ge.s32 	%p52, %r35, %r68;
	mov.f64 	%fd372, 0d0000000000000000;
	mov.u32 	%r462, %r35;
	@%p52 bra 	$L__BB5_41;
	mul.wide.u32 	%rd81, %r35, 8;
	add.s64 	%rd80, %rd15, %rd81;
	// begin inline asm
	ld.global.nc.u64 %rd79, [%rd80];
	// end inline asm
	mov.b64 	%fd372, %rd79;
	add.s32 	%r462, %r35, 256;
$L__BB5_41:
	setp.ge.s32 	%p53, %r462, %r68;
	@%p53 bra 	$L__BB5_47;
	not.b32 	%r133, %r462;
	add.s32 	%r38, %r68, %r133;
	and.b32  	%r134, %r38, 768;
	setp.eq.s32 	%p54, %r134, 768;
	@%p54 bra 	$L__BB5_45;
	mul.wide.u32 	%rd82, %r462, 8;
	add.s64 	%rd204, %rd15, %rd82;
	shr.u32 	%r135, %r38, 8;
	add.s32 	%r136, %r135, 1;
	and.b32  	%r137, %r136, 3;
	neg.s32 	%r460, %r137;
$L__BB5_44:
	.pragma "nounroll";
	// begin inline asm
	ld.global.nc.u64 %rd83, [%rd204];
	// end inline asm
	mov.b64 	%fd125, %rd83;
	setp.lt.f64 	%p55, %fd372, %fd125;
	selp.f64 	%fd372, %fd125, %fd372, %p55;
	add.s32 	%r462, %r462, 256;
	add.s64 	%rd204, %rd204, 2048;
	add.s32 	%r460, %r460, 1;
	setp.ne.s32 	%p56, %r460, 0;
	@%p56 bra 	$L__BB5_44;
$L__BB5_45:
	setp.lt.u32 	%p57, %r38, 768;
	@%p57 bra 	$L__BB5_47;
$L__BB5_46:
	mul.wide.s32 	%rd93, %r462, 8;
	add.s64 	%rd86, %rd15, %rd93;
	// begin inline asm
	ld.global.nc.u64 %rd85, [%rd86];
	// end inline asm
	mov.b64 	%fd126, %rd85;
	setp.lt.f64 	%p58, %fd372, %fd126;
	selp.f64 	%fd127, %fd126, %fd372, %p58;
	add.s64 	%rd88, %rd86, 2048;
	// begin inline asm
	ld.global.nc.u64 %rd87, [%rd88];
	// end inline asm
	mov.b64 	%fd128, %rd87;
	setp.lt.f64 	%p59, %fd127, %fd128;
	selp.f64 	%fd129, %fd128, %fd127, %p59;
	add.s64 	%rd90, %rd86, 4096;
	// begin inline asm
	ld.global.nc.u64 %rd89, [%rd90];
	// end inline asm
	mov.b64 	%fd130, %rd89;
	setp.lt.f64 	%p60, %fd129, %fd130;
	selp.f64 	%fd131, %fd130, %fd129, %p60;
	add.s64 	%rd92, %rd86, 6144;
	// begin inline asm
	ld.global.nc.u64 %rd91, [%rd92];
	// end inline asm
	mov.b64 	%fd132, %rd91;
	setp.lt.f64 	%p61, %fd131, %fd132;
	selp.f64 	%fd372, %fd132, %fd131, %p61;
	add.s32 	%r462, %r462, 1024;
	setp.lt.s32 	%p62, %r462, %r68;
	@%p62 bra 	$L__BB5_46;
$L__BB5_47:
	setp.lt.s32 	%p63, %r68, 256;
	@%p63 bra 	$L__BB5_52;
	// begin inline asm
	mov.u32 %r201, %laneid;
	// end inline asm
	mov.b64 	%rd104, %fd372;
	mov.b64 	{%r203, %r208}, %rd104;
	mov.b32 	%r209, 1;
	mov.b32 	%r250, 31;
	mov.b32 	%r251, -1;
	// begin inline asm
	shfl.sync.down.b32 %r202, %r203, %r209, %r250, %r251;
	// end inline asm
	// begin inline asm
	shfl.sync.down.b32 %r207, %r208, %r209, %r250, %r251;
	// end inline asm
	mov.b64 	%rd105, {%r202, %r207};
	mov.b64 	%fd180, %rd105;
	setp.gt.s32 	%p91, %r201, 30;
	setp.lt.f64 	%p92, %fd372, %fd180;
	selp.f64 	%fd181, %fd180, %fd372, %p92;
	selp.f64 	%fd182, %fd372, %fd181, %p91;
	mov.b64 	%rd106, %fd182;
	mov.b64 	{%r213, %r218}, %rd106;
	mov.b32 	%r219, 2;
	// begin inline asm
	shfl.sync.down.b32 %r212, %r213, %r219, %r250, %r251;
	// end inline asm
	// begin inline asm
	shfl.sync.down.b32 %r217, %r218, %r219, %r250, %r251;
	// end inline asm
	mov.b64 	%rd107, {%r212, %r217};
	mov.b64 	%fd183, %rd107;
	setp.gt.s32 	%p93, %r201, 29;
	setp.lt.f64 	%p94, %fd182, %fd183;
	selp.f64 	%fd184, %fd183, %fd182, %p94;
	selp.f64 	%fd185, %fd182, %fd184, %p93;
	mov.b64 	%rd108, %fd185;
	mov.b64 	{%r223, %r228}, %rd108;
	mov.b32 	%r229, 4;
	// begin inline asm
	shfl.sync.down.b32 %r222, %r223, %r229, %r250, %r251;
	// end inline asm
	// begin inline asm
	shfl.sync.down.b32 %r227, %r228, %r229, %r250, %r251;
	// end inline asm
	mov.b64 	%rd109, {%r222, %r227};
	mov.b64 	%fd186, %rd109;
	setp.gt.s32 	%p95, %r201, 27;
	setp.lt.f64 	%p96, %fd185, %fd186;
	selp.f64 	%fd187, %fd186, %fd185, %p96;
	selp.f64 	%fd188, %fd185, %fd187, %p95;
	mov.b64 	%rd110, %fd188;
	mov.b64 	{%r233, %r238}, %rd110;
	mov.b32 	%r239, 8;
	// begin inline asm
	shfl.sync.down.b32 %r232, %r233, %r239, %r250, %r251;
	// end inline asm
	// begin inline asm
	shfl.sync.down.b32 %r237, %r238, %r239, %r250, %r251;
	// end inline asm
	mov.b64 	%rd111, {%r232, %r237};
	mov.b64 	%fd189, %rd111;
	setp.gt.s32 	%p97, %r201, 23;
	setp.lt.f64 	%p98, %fd188, %fd189;
	selp.f64 	%fd190, %fd189, %fd188, %p98;
	selp.f64 	%fd191, %fd188, %fd190, %p97;
	mov.b64 	%rd112, %fd191;
	mov.b64 	{%r243, %r248}, %rd112;
	mov.b32 	%r249, 16;
	// begin inline asm
	shfl.sync.down.b32 %r242, %r243, %r249, %r250, %r251;
	// end inline asm
	// begin inline asm
	shfl.sync.down.b32 %r247, %r248, %r249, %r250, %r251;
	// end inline asm
	mov.b64 	%rd113, {%r242, %r247};
	mov.b64 	%fd192, %rd113;
	setp.gt.s32 	%p99, %r201, 15;
	setp.lt.f64 	%p100, %fd191, %fd192;
	selp.f64 	%fd38, %fd192, %fd191, %p100;
	selp.f64 	%fd380, %fd191, %fd38, %p99;
	setp.ne.s32 	%p101, %r201, 0;
	@%p101 bra 	$L__BB5_50;
	shr.u32 	%r252, %r35, 2;
	and.b32  	%r253, %r252, 248;
	mov.u32 	%r254, _ZZN3cub18CUB_300001_SM_10006detail6reduce28DeviceReduceSingleTileKernelINS2_10policy_hubIdyN4cuda3__47maximumIvEEE10Policy1000EPdSB_iS8_ddNS5_3std3__410__identityEEEvT0_T1_T2_T3_T4_T6_E12temp_storage;
	add.s32 	%r255, %r254, %r253;
	st.shared.f64 	[%r255+8], %fd38;
$L__BB5_50:
	bar.sync 	0;
	setp.ne.s32 	%p102, %r35, 0;
	@%p102 bra 	$L__BB5_72;
	ld.shared.f64 	%fd193, [_ZZN3cub18CUB_300001_SM_10006detail6reduce28DeviceReduceSingleTileKernelINS2_10policy_hubIdyN4cuda3__47maximumIvEEE10Policy1000EPdSB_iS8_ddNS5_3std3__410__identityEEEvT0_T1_T2_T3_T4_T6_E12temp_storage+16];
	setp.lt.f64 	%p103, %fd380, %fd193;
	selp.f64 	%fd194, %fd193, %fd380, %p103;
	ld.shared.f64 	%fd195, [_ZZN3cub18CUB_300001_SM_10006detail6reduce28DeviceReduceSingleTileKernelINS2_10policy_hubIdyN4cuda3__47maximumIvEEE10Policy1000EPdSB_iS8_ddNS5_3std3__410__identityEEEvT0_T1_T2_T3_T4_T6_E12temp_storage+24];
	setp.lt.f64 	%p104, %fd194, %fd195;
	selp.f64 	%fd196, %fd195, %fd194, %p104;
	ld.shared.f64 	%fd197, [_ZZN3cub18CUB_300001_SM_10006detail6reduce28DeviceReduceSingleTileKernelINS2_10policy_hubIdyN4cuda3__47maximumIvEEE10Policy1000EPdSB_iS8_ddNS5_3std3__410__identityEEEvT0_T1_T2_T3_T4_T6_E12temp_storage+32];
	setp.lt.f64 	%p105, %fd196, %fd197;
	selp.f64 	%fd198, %fd197, %fd196, %p105;
	ld.shared.f64 	%fd199, [_ZZN3cub18CUB_300001_SM_10006detail6reduce28DeviceReduceSingleTileKernelINS2_10policy_hubIdyN4cuda3__47maximumIvEEE10Policy1000EPdSB_iS8_ddNS5_3std3__410__identityEEEvT0_T1_T2_T3_T4_T6_E12temp_storage+40];
	setp.lt.f64 	%p106, %fd198, %fd199;
	selp.f64 	%fd200, %fd199, %fd198, %p106;
	ld.shared.f64 	%fd201, [_ZZN3cub18CUB_300001_SM_10006detail6reduce28DeviceReduceSingleTileKernelINS2_10policy_hubIdyN4cuda3__47maximumIvEEE10Policy1000EPdSB_iS8_ddNS5_3std3__410__identityEEEvT0_T1_T2_T3_T4_T6_E12temp_storage+48];
	setp.lt.f64 	%p107, %fd200, %fd201;
	selp.f64 	%fd202, %fd201, %fd200, %p107;
	ld.shared.f64 	%fd203, [_ZZN3cub18CUB_300001_SM_10006detail6reduce28DeviceReduceSingleTileKernelINS2_10policy_hubIdyN4cuda3__47maximumIvEEE10Policy1000EPdSB_iS8_ddNS5_3std3__410__identityEEEvT0_T1_T2_T3_T4_T6_E12temp_storage+56];
	setp.lt.f64 	%p108, %fd202, %fd203;
	selp.f64 	%fd204, %fd203, %fd202, %p108;
	ld.shared.f64 	%fd205, [_ZZN3cub18CUB_300001_SM_10006detail6reduce28DeviceReduceSingleTileKernelINS2_10policy_hubIdyN4cuda3__47maximumIvEEE10Policy1000EPdSB_iS8_ddNS5_3std3__410__identityEEEvT0_T1_T2_T3_T4_T6_E12temp_storage+64];
	setp.lt.f64 	%p109, %fd204, %fd205;
	selp.f64 	%fd380, %fd205, %fd204, %p109;
	bra.uni 	$L__BB5_72;
$L__BB5_52:
	// begin inline asm
	mov.u32 %r138, %laneid;
	// end inline asm
	and.b32  	%r189, %r35, 992;
	add.s32 	%r190, %r189, 32;
	setp.gt.s32 	%p64, %r190, %r68;
	not.b32 	%r191, %r189;
	add.s32 	%r192, %r68, %r191;
	selp.b32 	%r187, %r192, 31, %p64;
	mov.b64 	%rd94, %fd372;
	mov.b64 	{%r140, %r145}, %rd94;
	mov.b32 	%r146, 1;
	mov.b32 	%r188, -1;
	// begin inline asm
	shfl.sync.down.b32 %r139, %r140, %r146, %r187, %r188;
	// end inline asm
	// begin inline asm
	shfl.sync.down.b32 %r144, %r145, %r146, %r187, %r188;
	// end inline asm
	mov.b64 	%rd95, {%r139, %r144};
	mov.b64 	%fd133, %rd95;
	setp.lt.s32 	%p65, %r138, %r187;
	setp.lt.f64 	%p66, %fd372, %fd133;
	selp.f64 	%fd134, %fd133, %fd372, %p66;
	selp.f64 	%fd135, %fd134, %fd372, %p65;
	mov.b64 	%rd96, %fd135;
	mov.b64 	{%r150, %r155}, %rd96;
	mov.b32 	%r156, 2;
	// begin inline asm
	shfl.sync.down.b32 %r149, %r150, %r156, %r187, %r188;
	// end inline asm
	// begin inline asm
	shfl.sync.down.b32 %r154, %r155, %r156, %r187, %r188;
	// end inline asm
	mov.b64 	%rd97, {%r149, %r154};
	mov.b64 	%fd136, %rd97;
	add.s32 	%r193, %r138, 2;
	setp.gt.s32 	%p67, %r193, %r187;
	setp.lt.f64 	%p68, %fd135, %fd136;
	selp.f64 	%fd137, %fd136, %fd135, %p68;
	selp.f64 	%fd138, %fd135, %fd137, %p67;
	mov.b64 	%rd98, %fd138;
	mov.b64 	{%r160, %r165}, %rd98;
	mov.b32 	%r166, 4;
	// begin inline asm
	shfl.sync.down.b32 %r159, %r160, %r166, %r187, %r188;
	// end inline asm
	// begin inline asm
	shfl.sync.down.b32 %r164, %r165, %r166, %r187, %r188;
	// end inline asm
	mov.b64 	%rd99, {%r159, %r164};
	mov.b64 	%fd139, %rd99;
	add.s32 	%r194, %r138, 4;
	setp.gt.s32 	%p69, %r194, %r187;
	setp.lt.f64 	%p70, %fd138, %fd139;
	selp.f64 	%fd140, %fd139, %fd138, %p70;
	selp.f64 	%fd141, %fd138, %fd140, %p69;
	mov.b64 	%rd100, %fd141;
	mov.b64 	{%r170, %r175}, %rd100;
	mov.b32 	%r176, 8;
	// begin inline asm
	shfl.sync.down.b32 %r169, %r170, %r176, %r187, %r188;
	// end inline asm
	// begin inline asm
	shfl.sync.down.b32 %r174, %r175, %r176, %r187, %r188;
	// end inline asm
	mov.b64 	%rd101, {%r169, %r174};
	mov.b64 	%fd142, %rd101;
	add.s32 	%r195, %r138, 8;
	setp.gt.s32 	%p71, %r195, %r187;
	setp.lt.f64 	%p72, %fd141, %fd142;
	selp.f64 	%fd143, %fd142, %fd141, %p72;
	selp.f64 	%fd144, %fd141, %fd143, %p71;
	mov.b64 	%rd102, %fd144;
	mov.b64 	{%r180, %r185}, %rd102;
	mov.b32 	%r186, 16;
	// begin inline asm
	shfl.sync.down.b32 %r179, %r180, %r186, %r187, %r188;
	// end inline asm
	// begin inline asm
	shfl.sync.down.b32 %r184, %r185, %r186, %r187, %r188;
	// end inline asm
	mov.b64 	%rd103, {%r179, %r184};
	mov.b64 	%fd145, %rd103;
	add.s32 	%r196, %r138, 16;
	setp.gt.s32 	%p73, %r196, %r187;
	setp.lt.f64 	%p74, %fd144, %fd145;
	selp.f64 	%fd146, %fd145, %fd144, %p74;
	selp.f64 	%fd380, %fd144, %fd146, %p73;
	setp.ne.s32 	%p75, %r138, 0;
	@%p75 bra 	$L__BB5_54;
	shr.u32 	%r197, %r35, 2;
	and.b32  	%r198, %r197, 248;
	mov.u32 	%r199, _ZZN3cub18CUB_300001_SM_10006detail6reduce28DeviceReduceSingleTileKernelINS2_10policy_hubIdyN4cuda3__47maximumIvEEE10Policy1000EPdSB_iS8_ddNS5_3std3__410__identityEEEvT0_T1_T2_T3_T4_T6_E12temp_storage;
	add.s32 	%r200, %r199, %r198;
	st.shared.f64 	[%r200+8], %fd380;
$L__BB5_54:
	bar.sync 	0;
	setp.ne.s32 	%p76, %r35, 0;
	@%p76 bra 	$L__BB5_72;
	setp.gt.s32 	%p77, %r68, 32;
	ld.shared.f64 	%fd147, [_ZZN3cub18CUB_300001_SM_10006detail6reduce28DeviceReduceSingleTileKernelINS2_10policy_hubIdyN4cuda3__47maximumIvEEE10Policy1000EPdSB_iS8_ddNS5_3std3__410__identityEEEvT0_T1_T2_T3_T4_T6_E12temp_storage+16];
	setp.lt.f64 	%p78, %fd380, %fd147;
	selp.f64 	%fd149, %fd147, %fd380, %p78;
	selp.f64 	%fd150, %fd149, %fd380, %p77;
	setp.gt.s32 	%p79, %r68, 64;
	ld.shared.f64 	%fd152, [_ZZN3cub18CUB_300001_SM_10006detail6reduce28DeviceReduceSingleTileKernelINS2_10policy_hubIdyN4cuda3__47maximumIvEEE10Policy1000EPdSB_iS8_ddNS5_3std3__410__identityEEEvT0_T1_T2_T3_T4_T6_E12temp_storage+24];
	setp.lt.f64 	%p80, %fd150, %fd152;
	selp.f64 	%fd154, %fd152, %fd150, %p80;
	selp.f64 	%fd155, %fd154, %fd150, %p79;
	setp.gt.s32 	%p81, %r68, 96;
	ld.shared.f64 	%fd157, [_ZZN3cub18CUB_300001_SM_10006detail6reduce28DeviceReduceSingleTileKernelINS2_10policy_hubIdyN4cuda3__47maximumIvEEE10Policy1000EPdSB_iS8_ddNS5_3std3__410__identityEEEvT0_T1_T2_T3_T4_T6_E12temp_storage+32];
	setp.lt.f64 	%p82, %fd155, %fd157;
	selp.f64 	%fd159, %fd157, %fd155, %p82;
	selp.f64 	%fd160, %fd159, %fd155, %p81;
	setp.gt.s32 	%p83, %r68, 128;
	ld.shared.f64 	%fd162, [_ZZN3cub18CUB_300001_SM_10006detail6reduce28DeviceReduceSingleTileKernelINS2_10policy_hubIdyN4cuda3__47maximumIvEEE10Policy1000EPdSB_iS8_ddNS5_3std3__410__identityEEEvT0_T1_T2_T3_T4_T6_E12temp_storage+40];
	setp.lt.f64 	%p84, %fd160, %fd162;
	selp.f64 	%fd164, %fd162, %fd160, %p84;
	selp.f64 	%fd165, %fd164, %fd160, %p83;
	setp.gt.s32 	%p85, %r68, 160;
	ld.shared.f64 	%fd167, [_ZZN3cub18CUB_300001_SM_10006detail6reduce28DeviceReduceSingleTileKernelINS2_10policy_hubIdyN4cuda3__47maximumIvEEE10Policy1000EPdSB_iS8_ddNS5_3std3__410__identityEEEvT0_T1_T2_T3_T4_T6_E12temp_storage+48];
	setp.lt.f64 	%p86, %fd165, %fd167;
	selp.f64 	%fd169, %fd167, %fd165, %p86;
	selp.f64 	%fd170, %fd169, %fd165, %p85;
	setp.gt.s32 	%p87, %r68, 192;
	ld.shared.f64 	%fd172, [_ZZN3cub18CUB_300001_SM_10006detail6reduce28DeviceReduceSingleTileKernelINS2_10policy_hubIdyN4cuda3__47maximumIvEEE10Policy1000EPdSB_iS8_ddNS5_3std3__410__identityEEEvT0_T1_T2_T3_T4_T6_E12temp_storage+56];
	setp.lt.f64 	%p88, %fd170, %fd172;
	selp.f64 	%fd174, %fd172, %fd170, %p88;
	selp.f64 	%fd175, %fd174, %fd170, %p87;
	setp.gt.s32 	%p89, %r68, 224;
	ld.shared.f64 	%fd177, [_ZZN3cub18CUB_300001_SM_10006detail6reduce28DeviceReduceSingleTileKernelINS2_10policy_hubIdyN4cuda3__47maximumIvEEE10Policy1000EPdSB_iS8_ddNS5_3std3__410__identityEEEvT0_T1_T2_T3_T4_T6_E12temp_storage+64];
	setp.lt.f64 	%p90, %fd175, %fd177;
	selp.f64 	%fd179, %fd177, %fd175, %p90;
	selp.f64 	%fd380, %fd179, %fd175, %p89;
	bra.uni 	$L__BB5_72;
$L__BB5_56:
	mov.u32 	%r47, %tid.x;
	mul.wide.u32 	%rd34, %r47, 8;
	add.s64 	%rd19, %rd15, %rd34;
	// begin inline asm
	ld.global.nc.u64 %rd18, [%rd19];
	// end inline asm
	mov.b64 	%fd59, %rd18;
	add.s64 	%rd21, %rd19, 2048;
	// begin inline asm
	ld.global.nc.u64 %rd20, [%rd21];
	// end inline asm
	mov.b64 	%fd60, %rd20;
	add.s64 	%rd23, %rd19, 4096;
	// begin inline asm
	ld.global.nc.u64 %rd22, [%rd23];
	// end inline asm
	mov.b64 	%fd61, %rd22;
	add.s64 	%rd25, %rd19, 6144;
	// begin inline asm
	ld.global.nc.u64 %rd24, [%rd25];
	// end inline asm
	mov.b64 	%fd62, %rd24;
	add.s64 	%rd27, %rd19, 8192;
	// begin inline asm
	ld.global.nc.u64 %rd26, [%rd27];
	// end inline asm
	mov.b64 	%fd63, %rd26;
	add.s64 	%rd29, %rd19, 10240;
	// begin inline asm
	ld.global.nc.u64 %rd28, [%rd29];
	// end inline asm
	mov.b64 	%fd64, %rd28;
	add.s64 	%rd31, %rd19, 12288;
	// begin inline asm
	ld.global.nc.u64 %rd30, [%rd31];
	// end inline asm
	mov.b64 	%fd65, %rd30;
	add.s64 	%rd33, %rd19, 14336;
	// begin inline asm
	ld.global.nc.u64 %rd32, [%rd33];
	// end inline asm
	mov.b64 	%fd66, %rd32;
	setp.lt.f64 	%p4, %fd59, %fd60;
	selp.f64 	%fd67, %fd60, %fd59, %p4;
	setp.lt.f64 	%p5, %fd67, %fd61;
	selp.f64 	%fd68, %fd61, %fd67, %p5;
	setp.lt.f64 	%p6, %fd68, %fd62;
	selp.f64 	%fd69, %fd62, %fd68, %p6;
	setp.lt.f64 	%p7, %fd69, %fd63;
	selp.f64 	%fd70, %fd63, %fd69, %p7;
	setp.lt.f64 	%p8, %fd70, %fd64;
	selp.f64 	%fd71, %fd64, %fd70, %p8;
	setp.lt.f64 	%p9, %fd71, %fd65;
	selp.f64 	%fd72, %fd65, %fd71, %p9;
	setp.lt.f64 	%p10, %fd72, %fd66;
	selp.f64 	%fd379, %fd66, %fd72, %p10;
	setp.lt.u32 	%p11, %r68, 4096;
	mov.b32 	%r465, 2048;
	@%p11 bra 	$L__BB5_60;
	add.s32 	%r48, %r68, -2048;
	mov.b32 	%r465, 2048;
$L__BB5_58:
	mul.wide.s32 	%rd51, %r465, 8;
	add.s64 	%rd36, %rd19, %rd51;
	// begin inline asm
	ld.global.nc.u64 %rd35, [%rd36];
	// end inline asm
	mov.b64 	%fd73, %rd35;
	add.s64 	%rd38, %rd36, 2048;
	// begin inline asm
	ld.global.nc.u64 %rd37, [%rd38];
	// end inline asm
	mov.b64 	%fd74, %rd37;
	add.s64 	%rd40, %rd36, 4096;
	// begin inline asm
	ld.global.nc.u64 %rd39, [%rd40];
	// end inline asm
	mov.b64 	%fd75, %rd39;
	add.s64 	%rd42, %rd36, 6144;
	// begin inline asm
	ld.global.nc.u64 %rd41, [%rd42];
	// end inline asm
	mov.b64 	%fd76, %rd41;
	add.s64 	%rd44, %rd36, 8192;
	// begin inline asm
	ld.global.nc.u64 %rd43, [%rd44];
	// end inline asm
	mov.b64 	%fd77, %rd43;
	add.s64 	%rd46, %rd36, 10240;
	// begin inline asm
	ld.global.nc.u64 %rd45, [%rd46];
	// end inline asm
	mov.b64 	%fd78, %rd45;
	add.s64 	%rd48, %rd36, 12288;
	// begin inline asm
	ld.global.nc.u64 %rd47, [%rd48];
	// end inline asm
	mov.b64 	%fd79, %rd47;
	add.s64 	%rd50, %rd36, 14336;
	// begin inline asm
	ld.global.nc.u64 %rd49, [%rd50];
	// end inline asm
	mov.b64 	%fd80, %rd49;
	setp.lt.f64 	%p12, %fd379, %fd73;
	selp.f64 	%fd81, %fd73, %fd379, %p12;
	setp.lt.f64 	%p13, %fd81, %fd74;
	selp.f64 	%fd82, %fd74, %fd81, %p13;
	setp.lt.f64 	%p14, %fd82, %fd75;
	selp.f64 	%fd83, %fd75, %fd82, %p14;
	setp.lt.f64 	%p15, %fd83, %fd76;
	selp.f64 	%fd84, %fd76, %fd83, %p15;
	setp.lt.f64 	%p16, %fd84, %fd77;
	selp.f64 	%fd85, %fd77, %fd84, %p16;
	setp.lt.f64 	%p17, %fd85, %fd78;
	selp.f64 	%fd86, %fd78, %fd85, %p17;
	setp.lt.f64 	%p18, %fd86, %fd79;
	selp.f64 	%fd87, %fd79, %fd86, %p18;
	setp.lt.f64 	%p19, %fd87, %fd80;
	selp.f64 	%fd379, %fd80, %fd87, %p19;
	sub.s32 	%r71, %r68, %r465;
	setp.lt.s32 	%p20, %r71, 2048;
	@%p20 bra 	$L__BB5_68;
	add.s32 	%r465, %r465, 2048;
	setp.le.s32 	%p21, %r465, %r48;
	@%p21 bra 	$L__BB5_58;
$L__BB5_60:
	setp.le.s32 	%p22, %r68, %r465;
	@%p22 bra 	$L__BB5_68;
	sub.s32 	%r52, %r68, %r465;
	setp.ge.s32 	%p23, %r47, %r52;
	@%p23 bra 	$L__BB5_68;
	not.b32 	%r72, %r47;
	add.s32 	%r73, %r68, %r72;
	sub.s32 	%r53, %r73, %r465;
	and.b32  	%r74, %r53, 768;
	setp.eq.s32 	%p24, %r74, 768;
	mov.u32 	%r469, %r47;
	@%p24 bra 	$L__BB5_65;
	add.s32 	%r467, %r47, %r465;
	shr.u32 	%r75, %r53, 8;
	add.s32 	%r76, %r75, 1;
	and.b32  	%r77, %r76, 3;
	neg.s32 	%r466, %r77;
	mov.u32 	%r469, %r47;
$L__BB5_64:
	.pragma "nounroll";
	mul.wide.u32 	%rd54, %r467, 8;
	add.s64 	%rd53, %rd15, %rd54;
	// begin inline asm
	ld.global.nc.u64 %rd52, [%rd53];
	// end inline asm
	mov.b64 	%fd89, %rd52;
	setp.lt.f64 	%p25, %fd379, %fd89;
	selp.f64 	%fd379, %fd89, %fd379, %p25;
	add.s32 	%r469, %r469, 256;
	add.s32 	%r467, %r467, 256;
	add.s32 	%r466, %r466, 1;
	setp.ne.s32 	%p26, %r466, 0;
	@%p26 bra 	$L__BB5_64;
$L__BB5_65:
	setp.lt.u32 	%p27, %r53, 768;
	@%p27 bra 	$L__BB5_68;
	cvt.u64.u32 	%rd55, %r469;
	cvt.u64.u32 	%rd56, %r465;
	add.s64 	%rd57, %rd55, %rd56;
	shl.b64 	%rd58, %rd57, 3;
	add.s64 	%rd59, %rd58, %rd15;
	add.s64 	%rd205, %rd59, 4096;
	add.s32 	%r470, %r469, %r465;
$L__BB5_67:
	mul.wide.u32 	%rd68, %r470, 8;
	add.s64 	%rd61, %rd15, %rd68;
	// begin inline asm
	ld.global.nc.u64 %rd60, [%rd61];
	// end inline asm
	mov.b64 	%fd90, %rd60;
	setp.lt.f64 	%p28, %fd379, %fd90;
	selp.f64 	%fd91, %fd90, %fd379, %p28;
	add.s64 	%rd63, %rd205, -2048;
	// begin inline asm
	ld.global.nc.u64 %rd62, [%rd63];
	// end inline asm
	mov.b64 	%fd92, %rd62;
	setp.lt.f64 	%p29, %fd91, %fd92;
	selp.f64 	%fd93, %fd92, %fd91, %p29;
	// begin inline asm
	ld.global.nc.u64 %rd64, [%rd205];
	// end inline asm
	mov.b64 	%fd94, %rd64;
	setp.lt.f64 	%p30, %fd93, %fd94;
	selp.f64 	%fd95, %fd94, %fd93, %p30;
	add.s64 	%rd67, %rd205, 2048;
	// begin inline asm
	ld.global.nc.u64 %rd66, [%rd67];
	// end inline asm
	mov.b64 	%fd96, %rd66;
	setp.lt.f64 	%p31, %fd95, %fd96;
	selp.f64 	%fd379, %fd96, %fd95, %p31;
	add.s32 	%r469, %r469, 1024;
	add.s64 	%rd205, %rd205, 8192;
	add.s32 	%r470, %r470, 1024;
	setp.lt.s32 	%p32, %r469, %r52;
	@%p32 bra 	$L__BB5_67;
$L__BB5_68:
	// begin inline asm
	mov.u32 %r78, %laneid;
	// end inline asm
	mov.b64 	%rd69, %fd379;
	mov.b64 	{%r80, %r85}, %rd69;
	mov.b32 	%r86, 1;
	mov.b32 	%r127, 31;
	mov.b32 	%r128, -1;
	// begin inline asm
	shfl.sync.down.b32 %r79, %r80, %r86, %r127, %r128;
	// end inline asm
	// begin inline asm
	shfl.sync.down.b32 %r84, %r85, %r86, %r127, %r128;
	// end inline asm
	mov.b64 	%rd70, {%r79, %r84};
	mov.b64 	%fd97, %rd70;
	setp.gt.s32 	%p33, %r78, 30;
	setp.lt.f64 	%p34, %fd379, %fd97;
	selp.f64 	%fd98, %fd97, %fd379, %p34;
	selp.f64 	%fd99, %fd379, %fd98, %p33;
	mov.b64 	%rd71, %fd99;
	mov.b64 	{%r90, %r95}, %rd71;
	mov.b32 	%r96, 2;
	// begin inline asm
	shfl.sync.down.b32 %r89, %r90, %r96, %r127, %r128;
	// end inline asm
	// begin inline asm
	shfl.sync.down.b32 %r94, %r95, %r96, %r127, %r128;
	// end inline asm
	mov.b64 	%rd72, {%r89, %r94};
	mov.b64 	%fd100, %rd72;
	setp.gt.s32 	%p35, %r78, 29;
	setp.lt.f64 	%p36, %fd99, %fd100;
	selp.f64 	%fd101, %fd100, %fd99, %p36;
	selp.f64 	%fd102, %fd99, %fd101, %p35;
	mov.b64 	%rd73, %fd102;
	mov.b64 	{%r100, %r105}, %rd73;
	mov.b32 	%r106, 4;
	// begin inline asm
	shfl.sync.down.b32 %r99, %r100, %r106, %r127, %r128;
	// end inline asm
	// begin inline asm
	shfl.sync.down.b32 %r104, %r105, %r106, %r127, %r128;
	// end inline asm
	mov.b64 	%rd74, {%r99, %r104};
	mov.b64 	%fd103, %rd74;
	setp.gt.s32 	%p37, %r78, 27;
	setp.lt.f64 	%p38, %fd102, %fd103;
	selp.f64 	%fd104, %fd103, %fd102, %p38;
	selp.f64 	%fd105, %fd102, %fd104, %p37;
	mov.b64 	%rd75, %fd105;
	mov.b64 	{%r110, %r115}, %rd75;
	mov.b32 	%r116, 8;
	// begin inline asm
	shfl.sync.down.b32 %r109, %r110, %r116, %r127, %r128;
	// end inline asm
	// begin inline asm
	shfl.sync.down.b32 %r114, %r115, %r116, %r127, %r128;
	// end inline asm
	mov.b64 	%rd76, {%r109, %r114};
	mov.b64 	%fd106, %rd76;
	setp.gt.s32 	%p39, %r78, 23;
	setp.lt.f64 	%p40, %fd105, %fd106;
	selp.f64 	%fd107, %fd106, %fd105, %p40;
	selp.f64 	%fd108, %fd105, %fd107, %p39;
	mov.b64 	%rd77, %fd108;
	mov.b64 	{%r120, %r125}, %rd77;
	mov.b32 	%r126, 16;
	// begin inline asm
	shfl.sync.down.b32 %r119, %r120, %r126, %r127, %r128;
	// end inline asm
	// begin inline asm
	shfl.sync.down.b32 %r124, %r125, %r126, %r127, %r128;
	// end inline asm
	mov.b64 	%rd78, {%r119, %r124};
	mov.b64 	%fd109, %rd78;
	setp.gt.s32 	%p41, %r78, 15;
	setp.lt.f64 	%p42, %fd108, %fd109;
	selp.f64 	%fd54, %fd109, %fd108, %p42;
	selp.f64 	%fd380, %fd108, %fd54, %p41;
	setp.ne.s32 	%p43, %r78, 0;
	@%p43 bra 	$L__BB5_70;
	shr.u32 	%r129, %r47, 2;
	and.b32  	%r130, %r129, 248;
	mov.u32 	%r131, _ZZN3cub18CUB_300001_SM_10006detail6reduce28DeviceReduceSingleTileKernelINS2_10policy_hubIdyN4cuda3__47maximumIvEEE10Policy1000EPdSB_iS8_ddNS5_3std3__410__identityEEEvT0_T1_T2_T3_T4_T6_E12temp_storage;
	add.s32 	%r132, %r131, %r130;
	st.shared.f64 	[%r132+8], %fd54;
$L__BB5_70:
	bar.sync 	0;
	setp.ne.s32 	%p44, %r47, 0;
	@%p44 bra 	$L__BB5_72;
	ld.shared.f64 	%fd110, [_ZZN3cub18CUB_300001_SM_10006detail6reduce28DeviceReduceSingleTileKernelINS2_10policy_hubIdyN4cuda3__47maximumIvEEE10Policy1000EPdSB_iS8_ddNS5_3std3__410__identityEEEvT0_T1_T2_T3_T4_T6_E12temp_storage+16];
	setp.lt.f64 	%p45, %fd380, %fd110;
	selp.f64 	%fd111, %fd110, %fd380, %p45;
	ld.shared.f64 	%fd112, [_ZZN3cub18CUB_300001_SM_10006detail6reduce28DeviceReduceSingleTileKernelINS2_10policy_hubIdyN4cuda3__47maximumIvEEE10Policy1000EPdSB_iS8_ddNS5_3std3__410__identityEEEvT0_T1_T2_T3_T4_T6_E12temp_storage+24];
	setp.lt.f64 	%p46, %fd111, %fd112;
	selp.f64 	%fd113, %fd112, %fd111, %p46;
	ld.shared.f64 	%fd114, [_ZZN3cub18CUB_300001_SM_10006detail6reduce28DeviceReduceSingleTileKernelINS2_10policy_hubIdyN4cuda3__47maximumIvEEE10Policy1000EPdSB_iS8_ddNS5_3std3__410__identityEEEvT0_T1_T2_T3_T4_T6_E12temp_storage+32];
	setp.lt.f64 	%p47, %fd113, %fd114;
	selp.f64 	%fd115, %fd114, %fd113, %p47;
	ld.shared.f64 	%fd116, [_ZZN3cub18CUB_300001_SM_10006detail6reduce28DeviceReduceSingleTileKernelINS2_10policy_hubIdyN4cuda3__47maximumIvEEE10Policy1000EPdSB_iS8_ddNS5_3std3__410__identityEEEvT0_T1_T2_T3_T4_T6_E12temp_storage+40];
	setp.lt.f64 	%p48, %fd115, %fd116;
	selp.f64 	%fd117, %fd116, %fd115, %p48;
	ld.shared.f64 	%fd118, [_ZZN3cub18CUB_300001_SM_10006detail6reduce28DeviceReduceSingleTileKernelINS2_10policy_hubIdyN4cuda3__47maximumIvEEE10Policy1000EPdSB_iS8_ddNS5_3std3__410__identityEEEvT0_T1_T2_T3_T4_T6_E12temp_storage+48];
	setp.lt.f64 	%p49, %fd117, %fd118;
	selp.f64 	%fd119, %fd118, %fd117, %p49;
	ld.shared.f64 	%fd120, [_ZZN3cub18CUB_300001_SM_10006detail6reduce28DeviceReduceSingleTileKernelINS2_10policy_hubIdyN4cuda3__47maximumIvEEE10Policy1000EPdSB_iS8_ddNS5_3std3__410__identityEEEvT0_T1_T2_T3_T4_T6_E12temp_storage+56];
	setp.lt.f64 	%p50, %fd119, %fd120;
	selp.f64 	%fd121, %fd120, %fd119, %p50;
	ld.shared.f64 	%fd122, [_ZZN3cub18CUB_300001_SM_10006detail6reduce28DeviceReduceSingleTileKernelINS2_10policy_hubIdyN4cuda3__47maximumIvEEE10Policy1000EPdSB_iS8_ddNS5_3std3__410__identityEEEvT0_T1_T2_T3_T4_T6_E12temp_storage+64];
	setp.lt.f64 	%p51, %fd121, %fd122;
	selp.f64 	%fd380, %fd122, %fd121, %p51;
$L__BB5_72:
	mov.u32 	%r444, %tid.x;
	setp.ne.s32 	%p217, %r444, 0;
	@%p217 bra 	$L__BB5_74;
	setp.lt.f64 	%p218, %fd58, %fd380;
	selp.f64 	%fd353, %fd380, %fd58, %p218;
	st.global.f64 	[%rd1], %fd353;
$L__BB5_74:
	ret;

}


// ===== COMPILED SASS (sm_100) =====

	.target	sm_100

	.elftype	@"ET_EXEC"


//--------------------- .note.nv.tkinfo           --------------------------
	.section	.note.nv.tkinfo,"",@"SHT_NOTE"
	.sectionflags	@"SHF_NOTE_NV_TKINFO"
	.tkinfo
        /*0018*/ 	.word	0x00000002
        /*0030*/ 	.string	""
        /*0030*/ 	.string	"ptxas"
        /*0030*/ 	.string	"Cuda compilation tools, release 13.0, V13.0.88"
        /*0030*/ 	.string	"Build cuda_13.0.r13.0/compiler.36424714_0"
        /*0030*/ 	.string	"-arch sm_100 -m 64 "



//--------------------- .note.nv.cuinfo           --------------------------
	.section	.note.nv.cuinfo,"",@"SHT_NOTE"
	.sectionflags	@"SHF_NOTE_NV_CUINFO"
        /*0018*/ 	.short	0x0002
        /*001a*/ 	.short	0x0064
        /*001c*/ 	.short	0x0082
	.zero		2


//--------------------- .nv.info                  --------------------------
	.section	.nv.info,"",@"SHT_CUDA_INFO"
	.align	4


	//----- nvinfo : EIATTR_REGCOUNT
	.align		4
        /*0000*/ 	.byte	0x04, 0x2f
        /*0002*/ 	.short	(.L_41 - .L_40)
	.align		4
.L_40:
        /*0004*/ 	.word	index@(_Z20calculate_new_matrixPdS_m)
        /*0008*/ 	.word	0x00000014


	//----- nvinfo : EIATTR_FRAME_SIZE
	.align		4
.L_41:
        /*000c*/ 	.byte	0x04, 0x11
        /*000e*/ 	.short	(.L_43 - .L_42)
	.align		4
.L_42:
        /*0010*/ 	.word	index@(_Z20calculate_new_matrixPdS_m)
        /*0014*/ 	.word	0x00000000


	//----- nvinfo : EIATTR_REGCOUNT
	.align		4
.L_43:
        /*0018*/ 	.byte	0x04, 0x2f
        /*001a*/ 	.short	(.L_45 - .L_44)
	.align		4
.L_44:
        /*001c*/ 	.word	index@(_Z29calculate_device_error_matrixPdS_S_m)
        /*0020*/ 	.word	0x0000000c


	//----- nvinfo : EIATTR_FRAME_SIZE
	.align		4
.L_45:
        /*0024*/ 	.byte	0x04, 0x11
        /*0026*/ 	.short	(.L_47 - .L_46)
	.align		4
.L_46:
        /*0028*/ 	.word	index@(_Z29calculate_device_error_matrixPdS_S_m)
        /*002c*/ 	.word	0x00000000


	//----- nvinfo : EIATTR_REGCOUNT
	.align		4
.L_47:
        /*0030*/ 	.byte	0x04, 0x2f
        /*0032*/ 	.short	(.L_49 - .L_48)
	.align		4
.L_48:
        /*0034*/ 	.word	index@(_ZN3cub18CUB_300001_SM_10006detail11EmptyKernelIvEEvv)
        /*0038*/ 	.word	0x00000004


	//----- nvinfo : EIATTR_FRAME_SIZE
	.align		4
.L_49:
        /*003c*/ 	.byte	0x04, 0x11
        /*003e*/ 	.short	(.L_51 - .L_50)
	.align		4
.L_50:
        /*0040*/ 	.word	index@(_ZN3cub18CUB_300001_SM_10006detail11EmptyKernelIvEEvv)
        /*0044*/ 	.word	0x00000000


	//----- nvinfo : EIATTR_REGCOUNT
	.align		4
.L_51:
        /*0048*/ 	.byte	0x04, 0x2f
        /*004a*/ 	.short	(.L_53 - .L_52)
	.align		4
.L_52:
        /*004c*/ 	.word	index@(_ZN3cub18CUB_300001_SM_10006detail6reduce28DeviceReduceSingleTileKernelINS2_10policy_hubIdyN4cuda3__47maximumIvEEE10Policy1000EPdSB_yS8_ddNS5_3std3__410__identityEEEvT0_T1_T2_T3_T4_T6_)
        /*0050*/ 	.word	0x00000030


	//----- nvinfo : EIATTR_FRAME_SIZE
	.align		4
.L_53:
        /*0054*/ 	.byte	0x04, 0x11
        /*0056*/ 	.short	(.L_55 - .L_54)
	.align		4
.L_54:
        /*0058*/ 	.word	index@(_ZN3cub18CUB_300001_SM_10006detail6reduce28DeviceReduceSingleTileKernelINS2_10policy_hubIdyN4cuda3__47maximumIvEEE10Policy1000EPdSB_yS8_ddNS5_3std3__410__identityEEEvT0_T1_T2_T3_T4_T6_)
        /*005c*/ 	.word	0x00000000


	//----- nvinfo : EIATTR_REGCOUNT
	.align		4
.L_55:
        /*0060*/ 	.byte	0x04, 0x2f
        /*0062*/ 	.short	(.L_57 - .L_56)
	.align		4
.L_56:
        /*0064*/ 	.word	index@(_ZN3cub18CUB_300001_SM_10006detail6reduce18DeviceReduceKernelINS2_10policy_hubIdyN4cuda3__47maximumIvEEE10Policy1000EPdyS8_dNS5_3std3__410__identityEEEvT0_PT3_T1_NS0_13GridEvenShareISI_EET2_T4_)
        /*0068*/ 	.word	0x0000001f


	//----- nvinfo : EIATTR_FRAME_SIZE
	.align		4
.L_57:
        /*006c*/ 	.byte	0x04, 0x11
        /*006e*/ 	.short	(.L_59 - .L_58)
	.align		4
.L_58:
        /*0070*/ 	.word	index@(_ZN3cub18CUB_300001_SM_10006detail6reduce18DeviceReduceKernelINS2_10policy_hubIdyN4cuda3__47maximumIvEEE10Policy1000EPdyS8_dNS5_3std3__410__identityEEEvT0_PT3_T1_NS0_13GridEvenShareISI_EET2_T4_)
        /*0074*/ 	.word	0x00000000


	//----- nvinfo : EIATTR_REGCOUNT
	.align		4
.L_59:
        /*0078*/ 	.byte	0x04, 0x2f
        /*007a*/ 	.short	(.L_61 - .L_60)
	.align		4
.L_60:
        /*007c*/ 	.word	index@(_ZN3cub18CUB_300001_SM_10006detail6reduce28DeviceReduceSingleTileKernelINS2_10policy_hubIdyN4cuda3__47maximumIvEEE10Policy1000EPdSB_iS8_ddNS5_3std3__410__identityEEEvT0_T1_T2_T3_T4_T6_)
        /*0080*/ 	.word	0x00000030


	//----- nvinfo : EIATTR_FRAME_SIZE
	.align		4
.L_61:
        /*0084*/ 	.byte	0x04, 0x11
        /*0086*/ 	.short	(.L_63 - .L_62)
	.align		4
.L_62:
        /*0088*/ 	.word	index@(_ZN3cub18CUB_300001_SM_10006detail6reduce28DeviceReduceSingleTileKernelINS2_10policy_hubIdyN4cuda3__47maximumIvEEE10Policy1000EPdSB_iS8_ddNS5_3std3__410__identityEEEvT0_T1_T2_T3_T4_T6_)
        /*008c*/ 	.word	0x00000000


	//----- nvinfo : EIATTR_MIN_STACK_SIZE
	.align		4
.L_63:
        /*0090*/ 	.byte	0x04, 0x12
        /*0092*/ 	.short	(.L_65 - .L_64)
	.align		4
.L_64:
        /*0094*/ 	.word	index@(_ZN3cub18CUB_300001_SM_10006detail6reduce28DeviceReduceSingleTileKernelINS2_10policy_hubIdyN4cuda3__47maximumIvEEE10Policy1000EPdSB_iS8_ddNS5_3std3__410__identityEEEvT0_T1_T2_T3_T4_T6_)
        /*0098*/ 	.word	0x00000000


	//----- nvinfo : EIATTR_MIN_STACK_SIZE
	.align		4
.L_65:
        /*009c*/ 	.byte	0x04, 0x12
        /*009e*/ 	.short	(.L_67 - .L_66)
	.align		4
.L_66:
        /*00a0*/ 	.word	index@(_ZN3cub18CUB_300001_SM_10006detail6reduce18DeviceReduceKernelINS2_10policy_hubIdyN4cuda3__47maximumIvEEE10Policy1000EPdyS8_dNS5_3std3__410__identityEEEvT0_PT3_T1_NS0_13GridEvenShareISI_EET2_T4_)
        /*00a4*/ 	.word	0x00000000


	//----- nvinfo : EIATTR_MIN_STACK_SIZE
	.align		4
.L_67:
        /*00a8*/ 	.byte	0x04, 0x12
        /*00aa*/ 	.short	(.L_69 - .L_68)
	.align		4
.L_68:
        /*00ac*/ 	.word	index@(_ZN3cub18CUB_300001_SM_10006detail6reduce28DeviceReduceSingleTileKernelINS2_10policy_hubIdyN4cuda3__47maximumIvEEE10Policy1000EPdSB_yS8_ddNS5_3std3__410__identityEEEvT0_T1_T2_T3_T4_T6_)
        /*00b0*/ 	.word	0x00000000


	//----- nvinfo : EIATTR_MIN_STACK_SIZE
	.align		4
.L_69:
        /*00b4*/ 	.byte	0x04, 0x12
        /*00b6*/ 	.short	(.L_71 - .L_70)
	.align		4
.L_70:
        /*00b8*/ 	.word	index@(_ZN3cub18CUB_300001_SM_10006detail11EmptyKernelIvEEvv)
        /*00bc*/ 	.word	0x00000000


	//----- nvinfo : EIATTR_MIN_STACK_SIZE
	.align		4
.L_71:
        /*00c0*/ 	.byte	0x04, 0x12
        /*00c2*/ 	.short	(.L_73 - .L_72)
	.align		4
.L_72:
        /*00c4*/ 	.word	index@(_Z29calculate_device_error_matrixPdS_S_m)
        /*00c8*/ 	.word	0x00000000


	//----- nvinfo : EIATTR_MIN_STACK_SIZE
	.align		4
.L_73:
        /*00cc*/ 	.byte	0x04, 0x12
        /*00ce*/ 	.short	(.L_75 - .L_74)
	.align		4
.L_74:
        /*00d0*/ 	.word	index@(_Z20calculate_new_matrixPdS_m)
        /*00d4*/ 	.word	0x00000000
.L_75:


//--------------------- .nv.compat                --------------------------
	.section	.nv.compat,"",@"SHT_CUDA_COMPAT_INFO"
	.align	4
        /*0000*/ 	.byte	0x02, 0x09, 0x00, 0x00, 0x02, 0x02, 0x01, 0x00, 0x02, 0x05, 0x05, 0x00, 0x03, 0x07, 0x01, 0x01
        /*0010*/ 	.byte	0x02, 0x03, 0x00, 0x00, 0x02, 0x06, 0x01, 0x00, 0x04, 0x0b, 0x08, 0x00, 0x01, 0x00, 0x00, 0x00
        /*0020*/ 	.byte	0x00, 0x00, 0x00, 0x00


//--------------------- .nv.info._ZN3cub18CUB_300001_SM_10006detail6reduce28DeviceReduceSingleTileKernelINS2_10policy_hubIdyN4cuda3__47maximumIvEEE10Policy1000EPdSB_iS8_ddNS5_3std3__410__identityEEEvT0_T1_T2_T3_T4_T6_ --------------------------
	.section	.nv.info._ZN3cub18CUB_300001_SM_10006detail6reduce28DeviceReduceSingleTileKernelINS2_10policy_hubIdyN4cuda3__47maximumIvEEE10Policy1000EPdSB_iS8_ddNS5_3std3__410__identityEEEvT0_T1_T2_T3_T4_T6_,"",@"SHT_CUDA_INFO"
	.sectionflags	@""
	.align	4


	//----- nvinfo : EIATTR_CUDA_API_VERSION
	.align		4
        /*0000*/ 	.byte	0x04, 0x37
        /*0002*/ 	.short	(.L_77 - .L_76)
.L_76:
        /*0004*/ 	.word	0x00000082


	//----- nvinfo : EIATTR_KPARAM_INFO
	.align		4
.L_77:
        /*0008*/ 	.byte	0x04, 0x17
        /*000a*/ 	.short	(.L_79 - .L_78)
.L_78:
        /*000c*/ 	.word	0x00000000
        /*0010*/ 	.short	0x0005
        /*0012*/ 	.short	0x0020
        /*0014*/ 	.byte	0x00, 0xf0, 0x05, 0x00


	//----- nvinfo : EIATTR_KPARAM_INFO
	.align		4
.L_79:
        /*0018*/ 	.byte	0x04, 0x17
        /*001a*/ 	.short	(.L_81 - .L_80)
.L_80:
        /*001c*/ 	.word	0x00000000
        /*0020*/ 	.short	0x0004
        /*0022*/ 	.short	0x0018
        /*0024*/ 	.byte	0x00, 0xf0, 0x21, 0x00


	//----- nvinfo : EIATTR_KPARAM_INFO
	.align		4
.L_81:
        /*0028*/ 	.byte	0x04, 0x17
        /*002a*/ 	.short	(.L_83 - .L_82)
.L_82:
        /*002c*/ 	.word	0x00000000
        /*0030*/ 	.short	0x0003
        /*0032*/ 	.short	0x0014
        /*0034*/ 	.byte	0x00, 0xf0, 0x05, 0x00


	//----- nvinfo : EIATTR_KPARAM_INFO
	.align		4
.L_83:
        /*0038*/ 	.byte	0x04, 0x17
        /*003a*/ 	.short	(.L_85 - .L_84)
.L_84:
        /*003c*/ 	.word	0x00000000
        /*0040*/ 	.short	0x0002
        /*0042*/ 	.short	0x0010
        /*0044*/ 	.byte	0x00, 0xf0, 0x11, 0x00


	//----- nvinfo : EIATTR_KPARAM_INFO
	.align		4
.L_85:
        /*0048*/ 	.byte	0x04, 0x17
        /*004a*/ 	.short	(.L_87 - .L_86)
.L_86:
        /*004c*/ 	.word	0x00000000
        /*0050*/ 	.short	0x0001
        /*0052*/ 	.short	0x0008
        /*0054*/ 	.byte	0x00, 0xf5, 0x21, 0x00


	//----- nvinfo : EIATTR_KPARAM_INFO
	.align		4
.L_87:
        /*0058*/ 	.byte	0x04, 0x17
        /*005a*/ 	.short	(.L_89 - .L_88)
.L_88:
        /*005c*/ 	.word	0x00000000
        /*0060*/ 	.short	0x0000
        /*0062*/ 	.short	0x0000
        /*0064*/ 	.byte	0x00, 0xf5, 0x21, 0x00


	//----- nvinfo : EIATTR_SPARSE_MMA_MASK
	.align		4
.L_89:
        /*0068*/ 	.byte	0x03, 0x50
        /*006a*/ 	.short	0x0000


	//----- nvinfo : EIATTR_MAXREG_COUNT
	.align		4
        /*006c*/ 	.byte	0x03, 0x1b
        /*006e*/ 	.short	0x00ff


	//----- nvinfo : EIATTR_NUM_BARRIERS
	.align		4
        /*0070*/ 	.byte	0x02, 0x4c
        /*0072*/ 	.byte	0x01
	.zero		1


	//----- nvinfo : EIATTR_MERCURY_ISA_VERSION
	.align		4
        /*0074*/ 	.byte	0x03, 0x5f
        /*0076*/ 	.short	0x0101


	//----- nvinfo : EIATTR_COOP_GROUP_MASK_REGIDS
	.align		4
        /*0078*/ 	.byte	0x04, 0x29
        /*007a*/ 	.short	(.L_91 - .L_90)


	//   ....[0]....
.L_90:
        /*007c*/ 	.word	0xffffffff


	//   ....[1]....
        /*0080*/ 	.word	0xffffffff


	//   ....[2]....
        /*0084*/ 	.word	0xffffffff


	//   ....[3]....
        /*0088*/ 	.word	0xffffffff


	//   ....[4]....
        /*008c*/ 	.word	0xffffffff


	//   ....[5]....
        /*0090*/ 	.word	0xffffffff


	//   ....[6]....
        /*0094*/ 	.word	0xffffffff


	//   ....[7]....
        /*0098*/ 	.word	0xffffffff


	//   ....[8]....
        /*009c*/ 	.word	0xffffffff


	//   ....[9]....
        /*00a0*/ 	.word	0xffffffff


	//   ....[10]....
        /*00a4*/ 	.word	0xffffffff


	//   ....[11]....
        /*00a8*/ 	.word	0xffffffff


	//   ....[12]....
        /*00ac*/ 	.word	0xffffffff


	//   ....[13]....
        /*00b0*/ 	.word	0xffffffff


	//   ....[14]....
        /*00b4*/ 	.word	0xffffffff


	//   ....[15]....
        /*00b8*/ 	.word	0xffffffff


	//   ....[16]....
        /*00bc*/ 	.word	0xffffffff


	//   ....[17]....
        /*00c0*/ 	.word	0xffffffff


	//   ....[18]....
        /*00c4*/ 	.word	0xffffffff


	//   ....[19]....
        /*00c8*/ 	.word	0xffffffff


	//   ....[20]....
        /*00cc*/ 	.word	0xffffffff


	//   ....[21]....
        /*00d0*/ 	.word	0xffffffff


	//   ....[22]....
        /*00d4*/ 	.word	0xffffffff


	//   ....[23]....
        /*00d8*/ 	.word	0xffffffff


	//   ....[24]....
        /*00dc*/ 	.word	0xffffffff


	//   ....[25]....
        /*00e0*/ 	.word	0xffffffff


	//   ....[26]....
        /*00e4*/ 	.word	0xffffffff


	//   ....[27]....
        /*00e8*/ 	.word	0xffffffff


	//   ....[28]....
        /*00ec*/ 	.word	0xffffffff


	//   ....[29]....
        /*00f0*/ 	.word	0xffffffff


	//   ....[30]....
        /*00f4*/ 	.word	0xffffffff


	//   ....[31]....
        /*00f8*/ 	.word	0xffffffff


	//   ....[32]....
        /*00fc*/ 	.word	0xffffffff


	//   ....[33]....
        /*0100*/ 	.word	0xffffffff


	//   ....[34]....
        /*0104*/ 	.word	0xffffffff


	//   ....[35]....
        /*0108*/ 	.word	0xffffffff


	//   ....[36]....
        /*010c*/ 	.word	0xffffffff


	//   ....[37]....
        /*0110*/ 	.word	0xffffffff


	//   ....[38]....
        /*0114*/ 	.word	0xffffffff


	//   ....[39]....
        /*0118*/ 	.word	0xffffffff


	//   ....[40]....
        /*011c*/ 	.word	0xffffffff


	//   ....[41]....
        /*0120*/ 	.word	0xffffffff


	//   ....[42]....
        /*0124*/ 	.word	0xffffffff


	//   ....[43]....
        /*0128*/ 	.word	0xffffffff


	//   ....[44]....
        /*012c*/ 	.word	0xffffffff


	//   ....[45]....
        /*0130*/ 	.word	0xffffffff


	//   ....[46]....
        /*0134*/ 	.word	0xffffffff


	//   ....[47]....
        /*0138*/ 	.word	0xffffffff


	//   ....[48]....
        /*013c*/ 	.word	0xffffffff


	//   ....[49]....
        /*0140*/ 	.word	0xffffffff


	//   ....[50]....
        /*0144*/ 	.word	0xffffffff


	//   ....[51]....
        /*0148*/ 	.word	0xffffffff


	//   ....[52]....
        /*014c*/ 	.word	0xffffffff


	//   ....[53]....
        /*0150*/ 	.word	0xffffffff


	//   ....[54]....
        /*0154*/ 	.word	0xffffffff


	//   ....[55]....
        /*0158*/ 	.word	0xffffffff


	//   ....[56]....
        /*015c*/ 	.word	0xffffffff


	//   ....[57]....
        /*0160*/ 	.word	0xffffffff


	//   ....[58]....
        /*0164*/ 	.word	0xffffffff


	//   ....[59]....
        /*0168*/ 	.word	0xffffffff


	//----- nvinfo : EIATTR_COOP_GROUP_INSTR_OFFSETS
	.align		4
.L_91:
        /*016c*/ 	.byte	0x04, 0x28
        /*016e*/ 	.short	(.L_93 - .L_92)


	//   ....[0]....
.L_92:
        /*0170*/ 	.word	0x00000d30


	//   ....[1]....
        /*0174*/ 	.word	0x00000d40


	//   ....[2]....
        /*0178*/ 	.word	0x00000dd0


	//   ....[3]....
        /*017c*/ 	.word	0x00000e10


	//   ....[4]....
        /*0180*/ 	.word	0x00000e80


	//   ....[5]....
        /*0184*/ 	.word	0x00000ea0


	//   ....[6]....
        /*0188*/ 	.word	0x00000ef0


	//   ....[7]....
        /*018c*/ 	.word	0x00000f10


	//   ....[8]....
        /*0190*/ 	.word	0x00000f60


	//   ....[9]....
        /*0194*/ 	.word	0x00000f80


	//   ....[10]....
        /*0198*/ 	.word	0x00001280


	//   ....[11]....
        /*019c*/ 	.word	0x00001290


	//   ....[12]....
        /*01a0*/ 	.word	0x00001320


	//   ....[13]....
        /*01a4*/ 	.word	0x00001350


	//   ....[14]....
        /*01a8*/ 	.word	0x000013b0


	//   ....[15]....
        /*01ac*/ 	.word	0x000013e0


	//   ....[16]....
        /*01b0*/ 	.word	0x00001440


	//   ....[17]....
        /*01b4*/ 	.word	0x00001480


	//   ....[18]....
        /*01b8*/ 	.word	0x000014f0


	//   ....[19]....
        /*01bc*/ 	.word	0x00001530


	//   ....[20]....
        /*01c0*/ 	.word	0x00002960


	//   ....[21]....
        /*01c4*/ 	.word	0x00002970


	//   ....[22]....
        /*01c8*/ 	.word	0x00002a00


	//   ....[23]....
        /*01cc*/ 	.word	0x00002a30


	//   ....[24]....
        /*01d0*/ 	.word	0x00002aa0


	//   ....[25]....
        /*01d4*/ 	.word	0x00002ac0


	//   ....[26]....
        /*01d8*/ 	.word	0x00002b20


	//   ....[27]....
        /*01dc*/ 	.word	0x00002b30


	//   ....[28]....
        /*01e0*/ 	.word	0x00002b80


	//   ....[29]....
        /*01e4*/ 	.word	0x00002b90


	//   ....[30]....
        /*01e8*/ 	.word	0x00003a20


	//   ....[31]....
        /*01ec*/ 	.word	0x00003a30


	//   ....[32]....
        /*01f0*/ 	.word	0x00003ac0


	//   ....[33]....
        /*01f4*/ 	.word	0x00003b00


	//   ....[34]....
        /*01f8*/ 	.word	0x00003b80


	//   ....[35]....
        /*01fc*/ 	.word	0x00003bc0


	//   ....[36]....
        /*0200*/ 	.word	0x00003c20


	//   ....[37]....
        /*0204*/ 	.word	0x00003c50


	//   ....[38]....
        /*0208*/ 	.word	0x00003ca0


	//   ....[39]....
        /*020c*/ 	.word	0x00003cd0


	//   ....[40]....
        /*0210*/ 	.word	0x00003fb0


	//   ....[41]....
        /*0214*/ 	.word	0x00003fc0


	//   ....[42]....
        /*0218*/ 	.word	0x00004050


	//   ....[43]....
        /*021c*/ 	.word	0x00004080


	//   ....[44]....
        /*0220*/ 	.word	0x000040d0


	//   ....[45]....
        /*0224*/ 	.word	0x00004100


	//   ....[46]....
        /*0228*/ 	.word	0x00004170


	//   ....[47]....
        /*022c*/ 	.word	0x000041b0


	//   ....[48]....
        /*0230*/ 	.word	0x00004220


	//   ....[49]....
        /*0234*/ 	.word	0x00004250


	//   ....[50]....
        /*0238*/ 	.word	0x00005700


	//   ....[51]....
        /*023c*/ 	.word	0x00005710


	//   ....[52]....
        /*0240*/ 	.word	0x000057a0


	//   ....[53]....
        /*0244*/ 	.word	0x000057e0


	//   ....[54]....
        /*0248*/ 	.word	0x00005860


	//   ....[55]....
        /*024c*/ 	.word	0x000058a0


	//   ....[56]....
        /*0250*/ 	.word	0x00005900


	//   ....[57]....
        /*0254*/ 	.word	0x00005930


	//   ....[58]....
        /*0258*/ 	.word	0x00005980


	//   ....[59]....
        /*025c*/ 	.word	0x000059b0


	//----- nvinfo : EIATTR_VRC_CTA_INIT_COUNT
	.align		4
.L_93:
        /*0260*/ 	.byte	0x02, 0x4a
	.zero		1
	.zero		1


	//----- nvinfo : EIATTR_EXIT_INSTR_OFFSETS
	.align		4
        /*0264*/ 	.byte	0x04, 0x1c
        /*0266*/ 	.short	(.L_95 - .L_94)


	//   ....[0]....
.L_94:
        /*0268*/ 	.word	0x00000080


	//   ....[1]....
        /*026c*/ 	.word	0x000000c0


	//   ....[2]....
        /*0270*/ 	.word	0x00005c20


	//   ....[3]....
        /*0274*/ 	.word	0x00005ca0


	//----- nvinfo : EIATTR_MAX_THREADS
	.align		4
.L_95:
        /*0278*/ 	.byte	0x04, 0x05
        /*027a*/ 	.short	(.L_97 - .L_96)
.L_96:
        /*027c*/ 	.word	0x00000100
        /*0280*/ 	.word	0x00000001
        /*0284*/ 	.word	0x00000001


	//----- nvinfo : EIATTR_CRS_STACK_SIZE
	.align		4
.L_97:
        /*0288*/ 	.byte	0x04, 0x1e
        /*028a*/ 	.short	(.L_99 - .L_98)
.L_98:
        /*028c*/ 	.word	0x00000000


	//----- nvinfo : EIATTR_CBANK_PARAM_SIZE
	.align		4
.L_99:
        /*0290*/ 	.byte	0x03, 0x19
        /*0292*/ 	.short	0x0021


	//----- nvinfo : EIATTR_PARAM_CBANK
	.align		4
        /*0294*/ 	.byte	0x04, 0x0a
        /*0296*/ 	.short	(.L_101 - .L_100)
	.align		4
.L_100:
        /*0298*/ 	.word	index@(.nv.constant0._ZN3cub18CUB_300001_SM_10006detail6reduce28DeviceReduceSingleTileKernelINS2_10policy_hubIdyN4cuda3__47maximumIvEEE10Policy1000EPdSB_iS8_ddNS5_3std3__410__identityEEEvT0_T1_T2_T3_T4_T6_)
        /*029c*/ 	.short	0x0380
        /*029e*/ 	.short	0x0021


	//----- nvinfo : EIATTR_SW_WAR
	.align		4
.L_101:
        /*02a0*/ 	.byte	0x04, 0x36
        /*02a2*/ 	.short	(.L_103 - .L_102)
.L_102:
        /*02a4*/ 	.word	0x00000008
.L_103:


//--------------------- .nv.info._ZN3cub18CUB_300001_SM_10006detail6reduce18DeviceReduceKernelINS2_10policy_hubIdyN4cuda3__47maximumIvEEE10Policy1000EPdyS8_dNS5_3std3__410__identityEEEvT0_PT3_T1_NS0_13GridEvenShareISI_EET2_T4_ --------------------------
	.section	.nv.info._ZN3cub18CUB_300001_SM_10006detail6reduce18DeviceReduceKernelINS2_10policy_hubIdyN4cuda3__47maximumIvEEE10Policy1000EPdyS8_dNS5_3std3__410__identityEEEvT0_PT3_T1_NS0_13GridEvenShareISI_EET2_T4_,"",@"SHT_CUDA_INFO"
	.sectionflags	@""
	.align	4


	//----- nvinfo : EIATTR_CUDA_API_VERSION
	.align		4
        /*0000*/ 	.byte	0x04, 0x37
        /*0002*/ 	.short	(.L_105 - .L_104)
.L_104:
        /*0004*/ 	.word	0x00000082


	//----- nvinfo : EIATTR_KPARAM_INFO
	.align		4
.L_105:
        /*0008*/ 	.byte	0x04, 0x17
        /*000a*/ 	.short	(.L_107 - .L_106)
.L_106:
        /*000c*/ 	.word	0x00000000
        /*0010*/ 	.short	0x0005
        /*0012*/ 	.short	0x0061
        /*0014*/ 	.byte	0x00, 0xf0, 0x05, 0x00


	//----- nvinfo : EIATTR_KPARAM_INFO
	.align		4
.L_107:
        /*0018*/ 	.byte	0x04, 0x17
        /*001a*/ 	.short	(.L_109 - .L_108)
.L_108:
        /*001c*/ 	.word	0x00000000
        /*0020*/ 	.short	0x0004
        /*0022*/ 	.short	0x0060
        /*0024*/ 	.byte	0x00, 0xf0, 0x05, 0x00


	//----- nvinfo : EIATTR_KPARAM_INFO
	.align		4
.L_109:
        /*0028*/ 	.byte	0x04, 0x17
        /*002a*/ 	.short	(.L_111 - .L_110)
.L_110:
        /*002c*/ 	.word	0x00000000
        /*0030*/ 	.short	0x0003
        /*0032*/ 	.short	0x0018
        /*0034*/ 	.byte	0x00, 0xf0, 0x21, 0x01


	//----- nvinfo : EIATTR_KPARAM_INFO
	.align		4
.L_111:
        /*0038*/ 	.byte	0x04, 0x17
        /*003a*/ 	.short	(.L_113 - .L_112)
.L_112:
        /*003c*/ 	.word	0x00000000
        /*0040*/ 	.short	0x0002
        /*0042*/ 	.short	0x0010
        /*0044*/ 	.byte	0x00, 0xf0, 0x21, 0x00


	//----- nvinfo : EIATTR_KPARAM_INFO
	.align		4
.L_113:
        /*0048*/ 	.byte	0x04, 0x17
        /*004a*/ 	.short	(.L_115 - .L_114)
.L_114:
        /*004c*/ 	.word	0x00000000
        /*0050*/ 	.short	0x0001
        /*0052*/ 	.short	0x0008
        /*0054*/ 	.byte	0x00, 0xf5, 0x21, 0x00


	//----- nvinfo : EIATTR_KPARAM_INFO
	.align		4
.L_115:
        /*0058*/ 	.byte	0x04, 0x17
        /*005a*/ 	.short	(.L_117 - .L_116)
.L_116:
        /*005c*/ 	.word	0x00000000
        /*0060*/ 	.short	0x0000
        /*0062*/ 	.short	0x0000
        /*0064*/ 	.byte	0x00, 0xf5, 0x21, 0x00


	//----- nvinfo : EIATTR_SPARSE_MMA_MASK
	.align		4
.L_117:
        /*0068*/ 	.byte	0x03, 0x50
        /*006a*/ 	.short	0x0000


	//----- nvinfo : EIATTR_MAXREG_COUNT
	.align		4
        /*006c*/ 	.byte	0x03, 0x1b
        /*006e*/ 	.short	0x00ff


	//----- nvinfo : EIATTR_NUM_BARRIERS
	.align		4
        /*0070*/ 	.byte	0x02, 0x4c
        /*0072*/ 	.byte	0x01
	.zero		1


	//----- nvinfo : EIATTR_MERCURY_ISA_VERSION
	.align		4
        /*0074*/ 	.byte	0x03, 0x5f
        /*0076*/ 	.short	0x0101


	//----- nvinfo : EIATTR_COOP_GROUP_MASK_REGIDS
	.align		4
        /*0078*/ 	.byte	0x04, 0x29
        /*007a*/ 	.short	(.L_119 - .L_118)


	//   ....[0]....
.L_118:
        /*007c*/ 	.word	0xffffffff


	//   ....[1]....
        /*0080*/ 	.word	0xffffffff


	//   ....[2]....
        /*0084*/ 	.word	0xffffffff


	//   ....[3]....
        /*0088*/ 	.word	0xffffffff


	//   ....[4]....
        /*008c*/ 	.word	0xffffffff


	//   ....[5]....
        /*0090*/ 	.word	0xffffffff


	//   ....[6]....
        /*0094*/ 	.word	0xffffffff


	//   ....[7]....
        /*0098*/ 	.word	0xffffffff


	//   ....[8]....
        /*009c*/ 	.word	0xffffffff


	//   ....[9]....
        /*00a0*/ 	.word	0xffffffff


	//   ....[10]....
        /*00a4*/ 	.word	0xffffffff


	//   ....[11]....
        /*00a8*/ 	.word	0xffffffff


	//   ....[12]....
        /*00ac*/ 	.word	0xffffffff


	//   ....[13]....
        /*00b0*/ 	.word	0xffffffff


	//   ....[14]....
        /*00b4*/ 	.word	0xffffffff


	//   ....[15]....
        /*00b8*/ 	.word	0xffffffff


	//   ....[16]....
        /*00bc*/ 	.word	0xffffffff


	//   ....[17]....
        /*00c0*/ 	.word	0xffffffff


	//   ....[18]....
        /*00c4*/ 	.word	0xffffffff


	//   ....[19]....
        /*00c8*/ 	.word	0xffffffff


	//   ....[20]....
        /*00cc*/ 	.word	0xffffffff


	//   ....[21]....
        /*00d0*/ 	.word	0xffffffff


	//   ....[22]....
        /*00d4*/ 	.word	0xffffffff


	//   ....[23]....
        /*00d8*/ 	.word	0xffffffff


	//   ....[24]....
        /*00dc*/ 	.word	0xffffffff


	//   ....[25]....
        /*00e0*/ 	.word	0xffffffff


	//   ....[26]....
        /*00e4*/ 	.word	0xffffffff


	//   ....[27]....
        /*00e8*/ 	.word	0xffffffff


	//   ....[28]....
        /*00ec*/ 	.word	0xffffffff


	//   ....[29]....
        /*00f0*/ 	.word	0xffffffff


	//   ....[30]....
        /*00f4*/ 	.word	0xffffffff


	//   ....[31]....
        /*00f8*/ 	.word	0xffffffff


	//   ....[32]....
        /*00fc*/ 	.word	0xffffffff


	//   ....[33]....
        /*0100*/ 	.word	0xffffffff


	//   ....[34]....
        /*0104*/ 	.word	0xffffffff


	//   ....[35]....
        /*0108*/ 	.word	0xffffffff


	//   ....[36]....
        /*010c*/ 	.word	0xffffffff


	//   ....[37]....
        /*0110*/ 	.word	0xffffffff


	//   ....[38]....
        /*0114*/ 	.word	0xffffffff


	//   ....[39]....
        /*0118*/ 	.word	0xffffffff


	//   ....[40]....
        /*011c*/ 	.word	0xffffffff


	//   ....[41]....
        /*0120*/ 	.word	0xffffffff


	//   ....[42]....
        /*0124*/ 	.word	0xffffffff


	//   ....[43]....
        /*0128*/ 	.word	0xffffffff


	//   ....[44]....
        /*012c*/ 	.word	0xffffffff


	//   ....[45]....
        /*0130*/ 	.word	0xffffffff


	//   ....[46]....
        /*0134*/ 	.word	0xffffffff


	//   ....[47]....
        /*0138*/ 	.word	0xffffffff


	//   ....[48]....
        /*013c*/ 	.word	0xffffffff


	//   ....[49]....
        /*0140*/ 	.word	0xffffffff


	//   ....[50]....
        /*0144*/ 	.word	0xffffffff


	//   ....[51]....
        /*0148*/ 	.word	0xffffffff


	//   ....[52]....
        /*014c*/ 	.word	0xffffffff


	//   ....[53]....
        /*0150*/ 	.word	0xffffffff


	//   ....[54]....
        /*0154*/ 	.word	0xffffffff


	//   ....[55]....
        /*0158*/ 	.word	0xffffffff


	//   ....[56]....
        /*015c*/ 	.word	0xffffffff


	//   ....[57]....
        /*0160*/ 	.word	0xffffffff


	//   ....[58]....
        /*0164*/ 	.word	0xffffffff


	//   ....[59]....
        /*0168*/ 	.word	0xffffffff


	//----- nvinfo : EIATTR_COOP_GROUP_INSTR_OFFSETS
	.align		4
.L_119:
        /*016c*/ 	.byte	0x04, 0x28
        /*016e*/ 	.short	(.L_121 - .L_120)


	//   ....[0]....
.L_120:
        /*0170*/ 	.word	0x00000eb0


	//   ....[1]....
        /*0174*/ 	.word	0x00000ec0


	//   ....[2]....
        /*0178*/ 	.word	0x00000f50


	//   ....[3]....
        /*017c*/ 	.word	0x00000f80


	//   ....[4]....
        /*0180*/ 	.word	0x00000ff0


	//   ....[5]....
        /*0184*/ 	.word	0x00001010


	//   ....[6]....
        /*0188*/ 	.word	0x00001070


	//   ....[7]....
        /*018c*/ 	.word	0x00001080


	//   ....[8]....
        /*0190*/ 	.word	0x000010d0


	//   ....[9]....
        /*0194*/ 	.word	0x000010e0


	//   ....[10]....
        /*0198*/ 	.word	0x000013c0


	//   ....[11]....
        /*019c*/ 	.word	0x000013d0


	//   ....[12]....
        /*01a0*/ 	.word	0x00001460


	//   ....[13]....
        /*01a4*/ 	.word	0x00001480


	//   ....[14]....
        /*01a8*/ 	.word	0x000014e0


	//   ....[15]....
        /*01ac*/ 	.word	0x00001500


	//   ....[16]....
        /*01b0*/ 	.word	0x00001560


	//   ....[17]....
        /*01b4*/ 	.word	0x00001590


	//   ....[18]....
        /*01b8*/ 	.word	0x00001610


	//   ....[19]....
        /*01bc*/ 	.word	0x00001630


	//   ....[20]....
        /*01c0*/ 	.word	0x00002c70


	//   ....[21]....
        /*01c4*/ 	.word	0x00002c80


	//   ....[22]....
        /*01c8*/ 	.word	0x00002d20


	//   ....[23]....
        /*01cc*/ 	.word	0x00002d50


	//   ....[24]....
        /*01d0*/ 	.word	0x00002db0


	//   ....[25]....
        /*01d4*/ 	.word	0x00002de0


	//   ....[26]....
        /*01d8*/ 	.word	0x00002e30


	//   ....[27]....
        /*01dc*/ 	.word	0x00002e50


	//   ....[28]....
        /*01e0*/ 	.word	0x00002ea0


	//   ....[29]....
        /*01e4*/ 	.word	0x00002ec0


	//   ....[30]....
        /*01e8*/ 	.word	0x00003f90


	//   ....[31]....
        /*01ec*/ 	.word	0x00003fa0


	//   ....[32]....
        /*01f0*/ 	.word	0x00004030


	//   ....[33]....
        /*01f4*/ 	.word	0x00004060


	//   ....[34]....
        /*01f8*/ 	.word	0x000040d0


	//   ....[35]....
        /*01fc*/ 	.word	0x000040f0


	//   ....[36]....
        /*0200*/ 	.word	0x00004150


	//   ....[37]....
        /*0204*/ 	.word	0x00004160


	//   ....[38]....
        /*0208*/ 	.word	0x000041b0


	//   ....[39]....
        /*020c*/ 	.word	0x000041c0


	//   ....[40]....
        /*0210*/ 	.word	0x000044a0


	//   ....[41]....
        /*0214*/ 	.word	0x000044b0


	//   ....[42]....
        /*0218*/ 	.word	0x00004540


	//   ....[43]....
        /*021c*/ 	.word	0x00004560


	//   ....[44]....
        /*0220*/ 	.word	0x000045c0


	//   ....[45]....
        /*0224*/ 	.word	0x000045e0


	//   ....[46]....
        /*0228*/ 	.word	0x00004640


	//   ....[47]....
        /*022c*/ 	.word	0x00004680


	//   ....[48]....
        /*0230*/ 	.word	0x00004700


	//   ....[49]....
        /*0234*/ 	.word	0x00004720


	//   ....[50]....
        /*0238*/ 	.word	0x00005db0


	//   ....[51]....
        /*023c*/ 	.word	0x00005dc0


	//   ....[52]....
        /*0240*/ 	.word	0x00005e60


	//   ....[53]....
        /*0244*/ 	.word	0x00005e90


	//   ....[54]....
        /*0248*/ 	.word	0x00005ef0


	//   ....[55]....
        /*024c*/ 	.word	0x00005f20


	//   ....[56]....
        /*0250*/ 	.word	0x00005f70


	//   ....[57]....
        /*0254*/ 	.word	0x00005f90


	//   ....[58]....
        /*0258*/ 	.word	0x00005fe0


	//   ....[59]....
        /*025c*/ 	.word	0x00006000


	//----- nvinfo : EIATTR_VRC_CTA_INIT_COUNT
	.align		4
.L_121:
        /*0260*/ 	.byte	0x02, 0x4a
	.zero		1
	.zero		1


	//----- nvinfo : EIATTR_EXIT_INSTR_OFFSETS
	.align		4
        /*0264*/ 	.byte	0x04, 0x1c
        /*0266*/ 	.short	(.L_123 - .L_122)


	//   ....[0]....
.L_122:
        /*0268*/ 	.word	0x000062c0


	//   ....[1]....
        /*026c*/ 	.word	0x00006320


	//----- nvinfo : EIATTR_MAX_THREADS
	.align		4
.L_123:
        /*0270*/ 	.byte	0x04, 0x05
        /*0272*/ 	.short	(.L_125 - .L_124)
.L_124:
        /*0274*/ 	.word	0x00000100
        /*0278*/ 	.word	0x00000001
        /*027c*/ 	.word	0x00000001


	//----- nvinfo : EIATTR_CRS_STACK_SIZE
	.align		4
.L_125:
        /*0280*/ 	.byte	0x04, 0x1e
        /*0282*/ 	.short	(.L_127 - .L_126)
.L_126:
        /*0284*/ 	.word	0x00000000


	//----- nvinfo : EIATTR_CBANK_PARAM_SIZE
	.align		4
.L_127:
        /*0288*/ 	.byte	0x03, 0x19
        /*028a*/ 	.short	0x0062


	//----- nvinfo : EIATTR_PARAM_CBANK
	.align		4
        /*028c*/ 	.byte	0x04, 0x0a
        /*028e*/ 	.short	(.L_129 - .L_128)
	.align		4
.L_128:
        /*0290*/ 	.word	index@(.nv.constant0._ZN3cub18CUB_300001_SM_10006detail6reduce18DeviceReduceKernelINS2_10policy_hubIdyN4cuda3__47maximumIvEEE10Policy1000EPdyS8_dNS5_3std3__410__identityEEEvT0_PT3_T1_NS0_13GridEvenShareISI_EET2_T4_)
        /*0294*/ 	.short	0x0380
        /*0296*/ 	.short	0x0062


	//----- nvinfo : EIATTR_SW_WAR
	.align		4
.L_129:
        /*0298*/ 	.byte	0x04, 0x36
        /*029a*/ 	.short	(.L_131 - .L_130)
.L_130:
        /*029c*/ 	.word	0x00000008
.L_131:


//--------------------- .nv.info._ZN3cub18CUB_300001_SM_10006detail6reduce28DeviceReduceSingleTileKernelINS2_10policy_hubIdyN4cuda3__47maximumIvEEE10Policy1000EPdSB_yS8_ddNS5_3std3__410__identityEEEvT0_T1_T2_T3_T4_T6_ --------------------------
	.section	.nv.info._ZN3cub18CUB_300001_SM_10006detail6reduce28DeviceReduceSingleTileKernelINS2_10policy_hubIdyN4cuda3__47maximumIvEEE10Policy1000EPdSB_yS8_ddNS5_3std3__410__identityEEEvT0_T1_T2_T3_T4_T6_,"",@"SHT_CUDA_INFO"
	.sectionflags	@""
	.align	4


	//----- nvinfo : EIATTR_CUDA_API_VERSION
	.align		4
        /*0000*/ 	.byte	0x04, 0x37
        /*0002*/ 	.short	(.L_133 - .L_132)
.L_132:
        /*0004*/ 	.word	0x00000082


	//----- nvinfo : EIATTR_KPARAM_INFO
	.align		4
.L_133:
        /*0008*/ 	.byte	0x04, 0x17
        /*000a*/ 	.short	(.L_135 - .L_134)
.L_134:
        /*000c*/ 	.word	0x00000000
        /*0010*/ 	.short	0x0005
        /*0012*/ 	.short	0x0028
        /*0014*/ 	.byte	0x00, 0xf0, 0x05, 0x00


	//----- nvinfo : EIATTR_KPARAM_INFO
	.align		4
.L_135:
        /*0018*/ 	.byte	0x04, 0x17
        /*001a*/ 	.short	(.L_137 - .L_136)
.L_136:
        /*001c*/ 	.word	0x00000000
        /*0020*/ 	.short	0x0004
        /*0022*/ 	.short	0x0020
        /*0024*/ 	.byte	0x00, 0xf0, 0x21, 0x00


	//----- nvinfo : EIATTR_KPARAM_INFO
	.align		4
.L_137:
        /*0028*/ 	.byte	0x04, 0x17
        /*002a*/ 	.short	(.L_139 - .L_138)
.L_138:
        /*002c*/ 	.word	0x00000000
        /*0030*/ 	.short	0x0003
        /*0032*/ 	.short	0x0018
        /*0034*/ 	.byte	0x00, 0xf0, 0x05, 0x00


	//----- nvinfo : EIATTR_KPARAM_INFO
	.align		4
.L_139:
        /*0038*/ 	.byte	0x04, 0x17
        /*003a*/ 	.short	(.L_141 - .L_140)
.L_140:
        /*003c*/ 	.word	0x00000000
        /*0040*/ 	.short	0x0002
        /*0042*/ 	.short	0x0010
        /*0044*/ 	.byte	0x00, 0xf0, 0x21, 0x00


	//----- nvinfo : EIATTR_KPARAM_INFO
	.align		4
.L_141:
        /*0048*/ 	.byte	0x04, 0x17
        /*004a*/ 	.short	(.L_143 - .L_142)
.L_142:
        /*004c*/ 	.word	0x00000000
        /*0050*/ 	.short	0x0001
        /*0052*/ 	.short	0x0008
        /*0054*/ 	.byte	0x00, 0xf5, 0x21, 0x00


	//----- nvinfo : EIATTR_KPARAM_INFO
	.align		4
.L_143:
        /*0058*/ 	.byte	0x04, 0x17
        /*005a*/ 	.short	(.L_145 - .L_144)
.L_144:
        /*005c*/ 	.word	0x00000000
        /*0060*/ 	.short	0x0000
        /*0062*/ 	.short	0x0000
        /*0064*/ 	.byte	0x00, 0xf5, 0x21, 0x00


	//----- nvinfo : EIATTR_SPARSE_MMA_MASK
	.align		4
.L_145:
        /*0068*/ 	.byte	0x03, 0x50
        /*006a*/ 	.short	0x0000


	//----- nvinfo : EIATTR_MAXREG_COUNT
	.align		4
        /*006c*/ 	.byte	0x03, 0x1b
        /*006e*/ 	.short	0x00ff


	//----- nvinfo : EIATTR_NUM_BARRIERS
	.align		4
        /*0070*/ 	.byte	0x02, 0x4c
        /*0072*/ 	.byte	0x01
	.zero		1


	//----- nvinfo : EIATTR_MERCURY_ISA_VERSION
	.align		4
        /*0074*/ 	.byte	0x03, 0x5f
        /*0076*/ 	.short	0x0101


	//----- nvinfo : EIATTR_COOP_GROUP_MASK_REGIDS
	.align		4
        /*0078*/ 	.byte	0x04, 0x29
        /*007a*/ 	.short	(.L_147 - .L_146)


	//   ....[0]....
.L_146:
        /*007c*/ 	.word	0xffffffff


	//   ....[1]....
        /*0080*/ 	.word	0xffffffff


	//   ....[2]....
        /*0084*/ 	.word	0xffffffff


	//   ....[3]....
        /*0088*/ 	.word	0xffffffff


	//   ....[4]....
        /*008c*/ 	.word	0xffffffff


	//   ....[5]....
        /*0090*/ 	.word	0xffffffff


	//   ....[6]....
        /*0094*/ 	.word	0xffffffff


	//   ....[7]....
        /*0098*/ 	.word	0xffffffff


	//   ....[8]....
        /*009c*/ 	.word	0xffffffff


	//   ....[9]....
        /*00a0*/ 	.word	0xffffffff


	//   ....[10]....
        /*00a4*/ 	.word	0xffffffff


	//   ....[11]....
        /*00a8*/ 	.word	0xffffffff


	//   ....[12]....
        /*00ac*/ 	.word	0xffffffff


	//   ....[13]....
        /*00b0*/ 	.word	0xffffffff


	//   ....[14]....
        /*00b4*/ 	.word	0xffffffff


	//   ....[15]....
        /*00b8*/ 	.word	0xffffffff


	//   ....[16]....
        /*00bc*/ 	.word	0xffffffff


	//   ....[17]....
        /*00c0*/ 	.word	0xffffffff


	//   ....[18]....
        /*00c4*/ 	.word	0xffffffff


	//   ....[19]....
        /*00c8*/ 	.word	0xffffffff


	//   ....[20]....
        /*00cc*/ 	.word	0xffffffff


	//   ....[21]....
        /*00d0*/ 	.word	0xffffffff


	//   ....[22]....
        /*00d4*/ 	.word	0xffffffff


	//   ....[23]....
        /*00d8*/ 	.word	0xffffffff


	//   ....[24]....
        /*00dc*/ 	.word	0xffffffff


	//   ....[25]....
        /*00e0*/ 	.word	0xffffffff


	//   ....[26]....
        /*00e4*/ 	.word	0xffffffff


	//   ....[27]....
        /*00e8*/ 	.word	0xffffffff


	//   ....[28]....
        /*00ec*/ 	.word	0xffffffff


	//   ....[29]....
        /*00f0*/ 	.word	0xffffffff


	//   ....[30]....
        /*00f4*/ 	.word	0xffffffff


	//   ....[31]....
        /*00f8*/ 	.word	0xffffffff


	//   ....[32]....
        /*00fc*/ 	.word	0xffffffff


	//   ....[33]....
        /*0100*/ 	.word	0xffffffff


	//   ....[34]....
        /*0104*/ 	.word	0xffffffff


	//   ....[35]....
        /*0108*/ 	.word	0xffffffff


	//   ....[36]....
        /*010c*/ 	.word	0xffffffff


	//   ....[37]....
        /*0110*/ 	.word	0xffffffff


	//   ....[38]....
        /*0114*/ 	.word	0xffffffff


	//   ....[39]....
        /*0118*/ 	.word	0xffffffff


	//   ....[40]....
        /*011c*/ 	.word	0xffffffff


	//   ....[41]....
        /*0120*/ 	.word	0xffffffff


	//   ....[42]....
        /*0124*/ 	.word	0xffffffff


	//   ....[43]....
        /*0128*/ 	.word	0xffffffff


	//   ....[44]....
        /*012c*/ 	.word	0xffffffff


	//   ....[45]....
        /*0130*/ 	.word	0xffffffff


	//   ....[46]....
        /*0134*/ 	.word	0xffffffff


	//   ....[47]....
        /*0138*/ 	.word	0xffffffff


	//   ....[48]....
        /*013c*/ 	.word	0xffffffff


	//   ....[49]....
        /*0140*/ 	.word	0xffffffff


	//   ....[50]....
        /*0144*/ 	.word	0xffffffff


	//   ....[51]....
        /*0148*/ 	.word	0xffffffff


	//   ....[52]....
        /*014c*/ 	.word	0xffffffff


	//   ....[53]....
        /*0150*/ 	.word	0xffffffff


	//   ....[54]....
        /*0154*/ 	.word	0xffffffff


	//   ....[55]....
        /*0158*/ 	.word	0xffffffff


	//   ....[56]....
        /*015c*/ 	.word	0xffffffff


	//   ....[57]....
        /*0160*/ 	.word	0xffffffff


	//   ....[58]....
        /*0164*/ 	.word	0xffffffff


	//   ....[59]....
        /*0168*/ 	.word	0xffffffff


	//----- nvinfo : EIATTR_COOP_GROUP_INSTR_OFFSETS
	.align		4
.L_147:
        /*016c*/ 	.byte	0x04, 0x28
        /*016e*/ 	.short	(.L_149 - .L_148)


	//   ....[0]....
.L_148:
        /*0170*/ 	.word	0x00000d70


	//   ....[1]....
        /*0174*/ 	.word	0x00000d80


	//   ....[2]....
        /*0178*/ 	.word	0x00000e10


	//   ....[3]....
        /*017c*/ 	.word	0x00000e50


	//   ....[4]....
        /*0180*/ 	.word	0x00000ed0


	//   ....[5]....
        /*0184*/ 	.word	0x00000f10


	//   ....[6]....
        /*0188*/ 	.word	0x00000f70


	//   ....[7]....
        /*018c*/ 	.word	0x00000fa0


	//   ....[8]....
        /*0190*/ 	.word	0x00000fe0


	//   ....[9]....
        /*0194*/ 	.word	0x00001010


	//   ....[10]....
        /*0198*/ 	.word	0x00001300


	//   ....[11]....
        /*019c*/ 	.word	0x00001310


	//   ....[12]....
        /*01a0*/ 	.word	0x000013a0


	//   ....[13]....
        /*01a4*/ 	.word	0x000013d0


	//   ....[14]....
        /*01a8*/ 	.word	0x00001420


	//   ....[15]....
        /*01ac*/ 	.word	0x00001450


	//   ....[16]....
        /*01b0*/ 	.word	0x000014c0


	//   ....[17]....
        /*01b4*/ 	.word	0x00001500


	//   ....[18]....
        /*01b8*/ 	.word	0x00001570


	//   ....[19]....
        /*01bc*/ 	.word	0x000015a0


	//   ....[20]....
        /*01c0*/ 	.word	0x00002a40


	//   ....[21]....
        /*01c4*/ 	.word	0x00002a50


	//   ....[22]....
        /*01c8*/ 	.word	0x00002ae0


	//   ....[23]....
        /*01cc*/ 	.word	0x00002b10


	//   ....[24]....
        /*01d0*/ 	.word	0x00002b80


	//   ....[25]....
        /*01d4*/ 	.word	0x00002ba0


	//   ....[26]....
        /*01d8*/ 	.word	0x00002c00


	//   ....[27]....
        /*01dc*/ 	.word	0x00002c10


	//   ....[28]....
        /*01e0*/ 	.word	0x00002c50


	//   ....[29]....
        /*01e4*/ 	.word	0x00002c60


	//   ....[30]....
        /*01e8*/ 	.word	0x00003b40


	//   ....[31]....
        /*01ec*/ 	.word	0x00003b50


	//   ....[32]....
        /*01f0*/ 	.word	0x00003be0


	//   ....[33]....
        /*01f4*/ 	.word	0x00003c20


	//   ....[34]....
        /*01f8*/ 	.word	0x00003ca0


	//   ....[35]....
        /*01fc*/ 	.word	0x00003ce0


	//   ....[36]....
        /*0200*/ 	.word	0x00003d40


	//   ....[37]....
        /*0204*/ 	.word	0x00003d70


	//   ....[38]....
        /*0208*/ 	.word	0x00003db0


	//   ....[39]....
        /*020c*/ 	.word	0x00003de0


	//   ....[40]....
        /*0210*/ 	.word	0x000040f0


	//   ....[41]....
        /*0214*/ 	.word	0x00004100


	//   ....[42]....
        /*0218*/ 	.word	0x00004190


	//   ....[43]....
        /*021c*/ 	.word	0x000041c0


	//   ....[44]....
        /*0220*/ 	.word	0x00004210


	//   ....[45]....
        /*0224*/ 	.word	0x00004240


	//   ....[46]....
        /*0228*/ 	.word	0x000042b0


	//   ....[47]....
        /*022c*/ 	.word	0x000042f0


	//   ....[48]....
        /*0230*/ 	.word	0x00004360


	//   ....[49]....
        /*0234*/ 	.word	0x00004390


	//   ....[50]....
        /*0238*/ 	.word	0x000058a0


	//   ....[51]....
        /*023c*/ 	.word	0x000058b0


	//   ....[52]....
        /*0240*/ 	.word	0x00005940


	//   ....[53]....
        /*0244*/ 	.word	0x00005980


	//   ....[54]....
        /*0248*/ 	.word	0x00005a00


	//   ....[55]....
        /*024c*/ 	.word	0x00005a40


	//   ....[56]....
        /*0250*/ 	.word	0x00005aa0


	//   ....[57]....
        /*0254*/ 	.word	0x00005ad0


	//   ....[58]....
        /*0258*/ 	.word	0x00005b10


	//   ....[59]....
        /*025c*/ 	.word	0x00005b40


	//----- nvinfo : EIATTR_VRC_CTA_INIT_COUNT
	.align		4
.L_149:
        /*0260*/ 	.byte	0x02, 0x4a
	.zero		1
	.zero		1


	//----- nvinfo : EIATTR_EXIT_INSTR_OFFSETS
	.align		4
        /*0264*/ 	.byte	0x04, 0x1c
        /*0266*/ 	.short	(.L_151 - .L_150)


	//   ....[0]....
.L_150:
        /*0268*/ 	.word	0x000000a0


	//   ....[1]....
        /*026c*/ 	.word	0x000000e0


	//   ....[2]....
        /*0270*/ 	.word	0x00005de0


	//   ....[3]....
        /*0274*/ 	.word	0x00005e60


	//----- nvinfo : EIATTR_MAX_THREADS
	.align		4
.L_151:
        /*0278*/ 	.byte	0x04, 0x05
        /*027a*/ 	.short	(.L_153 - .L_152)
.L_152:
        /*027c*/ 	.word	0x00000100
        /*0280*/ 	.word	0x00000001
        /*0284*/ 	.word	0x00000001


	//----- nvinfo : EIATTR_CRS_STACK_SIZE
	.align		4
.L_153:
        /*0288*/ 	.byte	0x04, 0x1e
        /*028a*/ 	.short	(.L_155 - .L_154)
.L_154:
        /*028c*/ 	.word	0x00000000


	//----- nvinfo : EIATTR_CBANK_PARAM_SIZE
	.align		4
.L_155:
        /*0290*/ 	.byte	0x03, 0x19
        /*0292*/ 	.short	0x0029


	//----- nvinfo : EIATTR_PARAM_CBANK
	.align		4
        /*0294*/ 	.byte	0x04, 0x0a
        /*0296*/ 	.short	(.L_157 - .L_156)
	.align		4
.L_156:
        /*0298*/ 	.word	index@(.nv.constant0._ZN3cub18CUB_300001_SM_10006detail6reduce28DeviceReduceSingleTileKernelINS2_10policy_hubIdyN4cuda3__47maximumIvEEE10Policy1000EPdSB_yS8_ddNS5_3std3__410__identityEEEvT0_T1_T2_T3_T4_T6_)
        /*029c*/ 	.short	0x0380
        /*029e*/ 	.short	0x0029


	//----- nvinfo : EIATTR_SW_WAR
	.align		4
.L_157:
        /*02a0*/ 	.byte	0x04, 0x36
        /*02a2*/ 	.short	(.L_159 - .L_158)
.L_158:
        /*02a4*/ 	.word	0x00000008
.L_159:


//--------------------- .nv.info._ZN3cub18CUB_300001_SM_10006detail11EmptyKernelIvEEvv --------------------------
	.section	.nv.info._ZN3cub18CUB_300001_SM_10006detail11EmptyKernelIvEEvv,"",@"SHT_CUDA_INFO"
	.sectionflags	@""
	.align	4


	//----- nvinfo : EIATTR_CUDA_API_VERSION
	.align		4
        /*0000*/ 	.byte	0x04, 0x37
        /*0002*/ 	.short	(.L_161 - .L_160)
.L_160:
        /*0004*/ 	.word	0x00000082


	//----- nvinfo : EIATTR_SPARSE_MMA_MASK
	.align		4
.L_161:
        /*0008*/ 	.byte	0x03, 0x50
        /*000a*/ 	.short	0x0000


	//----- nvinfo : EIATTR_MAXREG_COUNT
	.align		4
        /*000c*/ 	.byte	0x03, 0x1b
        /*000e*/ 	.short	0x00ff


	//----- nvinfo : EIATTR_MERCURY_ISA_VERSION
	.align		4
        /*0010*/ 	.byte	0x03, 0x5f
        /*0012*/ 	.short	0x0101


	//----- nvinfo : EIATTR_VRC_CTA_INIT_COUNT
	.align		4
        /*0014*/ 	.byte	0x02, 0x4a
	.zero		1
	.zero		1


	//----- nvinfo : EIATTR_EXIT_INSTR_OFFSETS
	.align		4
        /*0018*/ 	.byte	0x04, 0x1c
        /*001a*/ 	.short	(.L_163 - .L_162)


	//   ....[0]....
.L_162:
        /*001c*/ 	.word	0x00000010


	//----- nvinfo : EIATTR_SW_WAR
	.align		4
.L_163:
        /*0020*/ 	.byte	0x04, 0x36
        /*0022*/ 	.short	(.L_165 - .L_164)
.L_164:
        /*0024*/ 	.word	0x00000008
.L_165:


//--------------------- .nv.info._Z29calculate_device_error_matrixPdS_S_m --------------------------
	.section	.nv.info._Z29calculate_device_error_matrixPdS_S_m,"",@"SHT_CUDA_INFO"
	.sectionflags	@""
	.align	4


	//----- nvinfo : EIATTR_CUDA_API_VERSION
	.align		4
        /*0000*/ 	.byte	0x04, 0x37
        /*0002*/ 	.short	(.L_167 - .L_166)
.L_166:
        /*0004*/ 	.word	0x00000082


	//----- nvinfo : EIATTR_KPARAM_INFO
	.align		4
.L_167:
        /*0008*/ 	.byte	0x04, 0x17
        /*000a*/ 	.short	(.L_169 - .L_168)
.L_168:
        /*000c*/ 	.word	0x00000000
        /*0010*/ 	.short	0x0003
        /*0012*/ 	.short	0x0018
        /*0014*/ 	.byte	0x00, 0xf0, 0x21, 0x00


	//----- nvinfo : EIATTR_KPARAM_INFO
	.align		4
.L_169:
        /*0018*/ 	.byte	0x04, 0x17
        /*001a*/ 	.short	(.L_171 - .L_170)
.L_170:
        /*001c*/ 	.word	0x00000000
        /*0020*/ 	.short	0x0002
        /*0022*/ 	.short	0x0010
        /*0024*/ 	.byte	0x00, 0xf5, 0x21, 0x00


	//----- nvinfo : EIATTR_KPARAM_INFO
	.align		4
.L_171:
        /*0028*/ 	.byte	0x04, 0x17
        /*002a*/ 	.short	(.L_173 - .L_172)
.L_172:
        /*002c*/ 	.word	0x00000000
        /*0030*/ 	.short	0x0001
        /*0032*/ 	.short	0x0008
        /*0034*/ 	.byte	0x00, 0xf5, 0x21, 0x00


	//----- nvinfo : EIATTR_KPARAM_INFO
	.align		4
.L_173:
        /*0038*/ 	.byte	0x04, 0x17
        /*003a*/ 	.short	(.L_175 - .L_174)
.L_174:
        /*003c*/ 	.word	0x00000000
        /*0040*/ 	.short	0x0000
        /*0042*/ 	.short	0x0000
        /*0044*/ 	.byte	0x00, 0xf5, 0x21, 0x00


	//----- nvinfo : EIATTR_SPARSE_MMA_MASK
	.align		4
.L_175:
        /*0048*/ 	.byte	0x03, 0x50
        /*004a*/ 	.short	0x0000


	//----- nvinfo : EIATTR_MAXREG_COUNT
	.align		4
        /*004c*/ 	.byte	0x03, 0x1b
        /*004e*/ 	.short	0x00ff


	//----- nvinfo : EIATTR_MERCURY_ISA_VERSION
	.align		4
        /*0050*/ 	.byte	0x03, 0x5f
        /*0052*/ 	.short	0x0101


	//----- nvinfo : EIATTR_VRC_CTA_INIT_COUNT
	.align		4
        /*0054*/ 	.byte	0x02, 0x4a
	.zero		1
	.zero		1


	//----- nvinfo : EIATTR_EXIT_INSTR_OFFSETS
	.align		4
        /*0058*/ 	.byte	0x04, 0x1c
        /*005a*/ 	.short	(.L_177 - .L_176)


	//   ....[0]....
.L_176:
        /*005c*/ 	.word	0x00000050


	//   ....[1]....
        /*0060*/ 	.word	0x000000e0


	//   ....[2]....
        /*0064*/ 	.word	0x00000220


	//----- nvinfo : EIATTR_CBANK_PARAM_SIZE
	.align		4
.L_177:
        /*0068*/ 	.byte	0x03, 0x19
        /*006a*/ 	.short	0x0020


	//----- nvinfo : EIATTR_PARAM_CBANK
	.align		4
        /*006c*/ 	.byte	0x04, 0x0a
        /*006e*/ 	.short	(.L_179 - .L_178)
	.align		4
.L_178:
        /*0070*/ 	.word	index@(.nv.constant0._Z29calculate_device_error_matrixPdS_S_m)
        /*0074*/ 	.short	0x0380
        /*0076*/ 	.short	0x0020


	//----- nvinfo : EIATTR_SW_WAR
	.align		4
.L_179:
        /*0078*/ 	.byte	0x04, 0x36
        /*007a*/ 	.short	(.L_181 - .L_180)
.L_180:
        /*007c*/ 	.word	0x00000008
.L_181:


//--------------------- .nv.info._Z20calculate_new_matrixPdS_m --------------------------
	.section	.nv.info._Z20calculate_new_matrixPdS_m,"",@"SHT_CUDA_INFO"
	.sectionflags	@""
	.align	4


	//----- nvinfo : EIATTR_CUDA_API_VERSION
	.align		4
        /*0000*/ 	.byte	0x04, 0x37
        /*0002*/ 	.short	(.L_183 - .L_182)
.L_182:
        /*0004*/ 	.word	0x00000082


	//----- nvinfo : EIATTR_KPARAM_INFO
	.align		4
.L_183:
        /*0008*/ 	.byte	0x04, 0x17
        /*000a*/ 	.short	(.L_185 - .L_184)
.L_184:
        /*000c*/ 	.word	0x00000000
        /*0010*/ 	.short	0x0002
        /*0012*/ 	.short	0x0010
        /*0014*/ 	.byte	0x00, 0xf0, 0x21, 0x00


	//----- nvinfo : EIATTR_KPARAM_INFO
	.align		4
.L_185:
        /*0018*/ 	.byte	0x04, 0x17
        /*001a*/ 	.short	(.L_187 - .L_186)
.L_186:
        /*001c*/ 	.word	0x00000000
        /*0020*/ 	.short	0x0001
        /*0022*/ 	.short	0x0008
        /*0024*/ 	.byte	0x00, 0xf5, 0x21, 0x00


	//----- nvinfo : EIATTR_KPARAM_INFO
	.align		4
.L_187:
        /*0028*/ 	.byte	0x04, 0x17
        /*002a*/ 	.short	(.L_189 - .L_188)
.L_188:
        /*002c*/ 	.word	0x00000000
        /*0030*/ 	.short	0x0000
        /*0032*/ 	.short	0x0000
        /*0034*/ 	.byte	0x00, 0xf5, 0x21, 0x00


	//----- nvinfo : EIATTR_SPARSE_MMA_MASK
	.align		4
.L_189:
        /*0038*/ 	.byte	0x03, 0x50
        /*003a*/ 	.short	0x0000


	//----- nvinfo : EIATTR_MAXREG_COUNT
	.align		4
        /*003c*/ 	.byte	0x03, 0x1b
        /*003e*/ 	.short	0x00ff


	//----- nvinfo : EIATTR_MERCURY_ISA_VERSION
	.align		4
        /*0040*/ 	.byte	0x03, 0x5f
        /*0042*/ 	.short	0x0101


	//----- nvinfo : EIATTR_VRC_CTA_INIT_COUNT
	.align		4
        /*0044*/ 	.byte	0x02, 0x4a
	.zero		1
	.zero		1


	//----- nvinfo : EIATTR_EXIT_INSTR_OFFSETS
	.align		4
        /*0048*/ 	.byte	0x04, 0x1c
        /*004a*/ 	.short	(.L_191 - .L_190)


	//   ....[0]....
.L_190:
        /*004c*/ 	.word	0x00000050


	//   ....[1]....
        /*0050*/ 	.word	0x000000b0


	//   ....[2]....
        /*0054*/ 	.word	0x000000e0


	//   ....[3]....
        /*0058*/ 	.word	0x000002a0


	//----- nvinfo : EIATTR_CBANK_PARAM_SIZE
	.align		4
.L_191:
        /*005c*/ 	.byte	0x03, 0x19
        /*005e*/ 	.short	0x0018


	//----- nvinfo : EIATTR_PARAM_CBANK
	.align		4
        /*0060*/ 	.byte	0x04, 0x0a
        /*0062*/ 	.short	(.L_193 - .L_192)
	.align		4
.L_192:
        /*0064*/ 	.word	index@(.nv.constant0._Z20calculate_new_matrixPdS_m)
        /*0068*/ 	.short	0x0380
        /*006a*/ 	.short	0x0018


	//----- nvinfo : EIATTR_SW_WAR
	.align		4
.L_193:
        /*006c*/ 	.byte	0x04, 0x36
        /*006e*/ 	.short	(.L_195 - .L_194)
.L_194:
        /*0070*/ 	.word	0x00000008
.L_195:


//--------------------- .nv.callgraph             --------------------------
	.section	.nv.callgraph,"",@"SHT_CUDA_CALLGRAPH"
	.align	4
	.sectionentsize	8
	.align		4
        /*0000*/ 	.word	0x00000000
	.align		4
        /*0004*/ 	.word	0xffffffff
	.align		4
        /*0008*/ 	.word	0x00000000
	.align		4
        /*000c*/ 	.word	0xfffffffe
	.align		4
        /*0010*/ 	.word	0x00000000
	.align		4
        /*0014*/ 	.word	0xfffffffd
	.align		4
        /*0018*/ 	.word	0x00000000
	.align		4
        /*001c*/ 	.word	0xfffffffc


//--------------------- .nv.constant4             --------------------------
	.section	.nv.constant4,"a",@progbits
	.align	8
	.align		8
.nv.constant4:
        /*0000*/ 	.dword	_ZN34_INTERNAL_115e2060_4_k_cu_e58fdc9e4cuda3std3__45__cpo5beginE
	.align		8
        /*0008*/ 	.dword	_ZN34_INTERNAL_115e2060_4_k_cu_e58fdc9e4cuda3std3__45__cpo3endE
	.align		8
        /*0010*/ 	.dword	_ZN34_INTERNAL_115e2060_4_k_cu_e58fdc9e4cuda3std3__45__cpo6cbeginE
	.align		8
        /*0018*/ 	.dword	_ZN34_INTERNAL_115e2060_4_k_cu_e58fdc9e4cuda3std3__45__cpo4cendE
	.align		8
        /*0020*/ 	.dword	_ZN34_INTERNAL_115e2060_4_k_cu_e58fdc9e4cuda3std3__45__cpo6rbeginE
	.align		8
        /*0028*/ 	.dword	_ZN34_INTERNAL_115e2060_4_k_cu_e58fdc9e4cuda3std3__45__cpo4rendE
	.align		8
        /*0030*/ 	.dword	_ZN34_INTERNAL_115e2060_4_k_cu_e58fdc9e4cuda3std3__45__cpo7crbeginE
	.align		8
        /*0038*/ 	.dword	_ZN34_INTERNAL_115e2060_4_k_cu_e58fdc9e4cuda3std3__45__cpo5crendE
	.align		8
        /*0040*/ 	.dword	_ZN34_INTERNAL_115e2060_4_k_cu_e58fdc9e4cuda3std3__436_GLOBAL__N__115e2060_4_k_cu_e58fdc9e6ignoreE
	.align		8
        /*0048*/ 	.dword	_ZN34_INTERNAL_115e2060_4_k_cu_e58fdc9e4cuda3std3__419piecewise_constructE
	.align		8
        /*0050*/ 	.dword	_ZN34_INTERNAL_115e2060_4_k_cu_e58fdc9e4cuda3std3__48in_placeE
	.align		8
        /*0058*/ 	.dword	_ZN34_INTERNAL_115e2060_4_k_cu_e58fdc9e4cuda3std3__420unreachable_sentinelE
	.align		8
        /*0060*/ 	.dword	_ZN34_INTERNAL_115e2060_4_k_cu_e58fdc9e4cuda3std3__47nulloptE
	.align		8
        /*0068*/ 	.dword	_ZN34_INTERNAL_115e2060_4_k_cu_e58fdc9e4cuda3std3__48unexpectE
	.align		8
        /*0070*/ 	.dword	_ZN34_INTERNAL_115e2060_4_k_cu_e58fdc9e4cuda3std6ranges3__45__cpo4swapE
	.align		8
        /*0078*/ 	.dword	_ZN34_INTERNAL_115e2060_4_k_cu_e58fdc9e4cuda3std6ranges3__45__cpo9iter_moveE
	.align		8
        /*0080*/ 	.dword	_ZN34_INTERNAL_115e2060_4_k_cu_e58fdc9e4cuda3std6ranges3__45__cpo5beginE
	.align		8
        /*0088*/ 	.dword	_ZN34_INTERNAL_115e2060_4_k_cu_e58fdc9e4cuda3std6ranges3__45__cpo3endE
	.align		8
        /*0090*/ 	.dword	_ZN34_INTERNAL_115e2060_4_k_cu_e58fdc9e4cuda3std6ranges3__45__cpo6cbeginE
	.align		8
        /*0098*/ 	.dword	_ZN34_INTERNAL_115e2060_4_k_cu_e58fdc9e4cuda3std6ranges3__45__cpo4cendE
	.align		8
        /*00a0*/ 	.dword	_ZN34_INTERNAL_115e2060_4_k_cu_e58fdc9e4cuda3std6ranges3__45__cpo7advanceE
	.align		8
        /*00a8*/ 	.dword	_ZN34_INTERNAL_115e2060_4_k_cu_e58fdc9e4cuda3std6ranges3__45__cpo9iter_swapE
	.align		8
        /*00b0*/ 	.dword	_ZN34_INTERNAL_115e2060_4_k_cu_e58fdc9e4cuda3std6ranges3__45__cpo4nextE
	.align		8
        /*00b8*/ 	.dword	_ZN34_INTERNAL_115e2060_4_k_cu_e58fdc9e4cuda3std6ranges3__45__cpo4prevE
	.align		8
        /*00c0*/ 	.dword	_ZN34_INTERNAL_115e2060_4_k_cu_e58fdc9e4cuda3std6ranges3__45__cpo4dataE
	.align		8
        /*00c8*/ 	.dword	_ZN34_INTERNAL_115e2060_4_k_cu_e58fdc9e4cuda3std6ranges3__45__cpo5cdataE
	.align		8
        /*00d0*/ 	.dword	_ZN34_INTERNAL_115e2060_4_k_cu_e58fdc9e4cuda3std6ranges3__45__cpo4sizeE
	.align		8
        /*00d8*/ 	.dword	_ZN34_INTERNAL_115e2060_4_k_cu_e58fdc9e4cuda3std6ranges3__45__cpo5ssizeE
	.align		8
        /*00e0*/ 	.dword	_ZN34_INTERNAL_115e2060_4_k_cu_e58fdc9e4cuda3std6ranges3__45__cpo8distanceE
	.align		8
        /*00e8*/ 	.dword	_ZN34_INTERNAL_115e2060_4_k_cu_e58fdc9e6thrust24THRUST_300001_SM_1000_NS6system6detail10sequential3seqE
	.align		8
        /*00f0*/ 	.dword	_ZN34_INTERNAL_115e2060_4_k_cu_e58fdc9e6thrust24THRUST_300001_SM_1000_NS12placeholders2_1E
	.align		8
        /*00f8*/ 	.dword	_ZN34_INTERNAL_115e2060_4_k_cu_e58fdc9e6thrust24THRUST_300001_SM_1000_NS12placeholders2_2E
	.align		8
        /*0100*/ 	.dword	_ZN34_INTERNAL_115e2060_4_k_cu_e58fdc9e6thrust24THRUST_300001_SM_1000_NS12placeholders2_3E
	.align		8
        /*0108*/ 	.dword	_ZN34_INTERNAL_115e2060_4_k_cu_e58fdc9e6thrust24THRUST_300001_SM_1000_NS12placeholders2_4E
	.align		8
        /*0110*/ 	.dword	_ZN34_INTERNAL_115e2060_4_k_cu_e58fdc9e6thrust24THRUST_300001_SM_1000_NS12placeholders2_5E
	.align		8
        /*0118*/ 	.dword	_ZN34_INTERNAL_115e2060_4_k_cu_e58fdc9e6thrust24THRUST_300001_SM_1000_NS12placeholders2_6E
	.align		8
        /*0120*/ 	.dword	_ZN34_INTERNAL_115e2060_4_k_cu_e58fdc9e6thrust24THRUST_300001_SM_1000_NS12placeholders2_7E
	.align		8
        /*0128*/ 	.dword	_ZN34_INTERNAL_115e2060_4_k_cu_e58fdc9e6thrust24THRUST_300001_SM_1000_NS12placeholders2_8E
	.align		8
        /*0130*/ 	.dword	_ZN34_INTERNAL_115e2060_4_k_cu_e58fdc9e6thrust24THRUST_300001_SM_1000_NS12placeholders2_9E
	.align		8
        /*0138*/ 	.dword	_ZN34_INTERNAL_115e2060_4_k_cu_e58fdc9e6thrust24THRUST_300001_SM_1000_NS12placeholders3_10E


//--------------------- .text._ZN3cub18CUB_300001_SM_10006detail6reduce28DeviceReduceSingleTileKernelINS2_10policy_hubIdyN4cuda3__47maximumIvEEE10Policy1000EPdSB_iS8_ddNS5_3std3__410__identityEEEvT0_T1_T2_T3_T4_T6_ --------------------------
	.section	.text._ZN3cub18CUB_300001_SM_10006detail6reduce28DeviceReduceSingleTileKernelINS2_10policy_hubIdyN4cuda3__47maximumIvEEE10Policy1000EPdSB_iS8_ddNS5_3std3__410__identityEEEvT0_T1_T2_T3_T4_T6_,"ax",@progbits
	.align	128
        .global         _ZN3cub18CUB_300001_SM_10006detail6reduce28DeviceReduceSingleTileKernelINS2_10policy_hubIdyN4cuda3__47maximumIvEEE10Policy1000EPdSB_iS8_ddNS5_3std3__410__identityEEEvT0_T1_T2_T3_T4_T6_
        .type           _ZN3cub18CUB_300001_SM_10006detail6reduce28DeviceReduceSingleTileKernelINS2_10policy_hubIdyN4cuda3__47maximumIvEEE10Policy1000EPdSB_iS8_ddNS5_3std3__410__identityEEEvT0_T1_T2_T3_T4_T6_,@function
        .size           _ZN3cub18CUB_300001_SM_10006detail6reduce28DeviceReduceSingleTileKernelINS2_10policy_hubIdyN4cuda3__47maximumIvEEE10Policy1000EPdSB_iS8_ddNS5_3std3__410__identityEEEvT0_T1_T2_T3_T4_T6_,(.L_x_173 - _ZN3cub18CUB_300001_SM_10006detail6reduce28DeviceReduceSingleTileKernelINS2_10policy_hubIdyN4cuda3__47maximumIvEEE10Policy1000EPdSB_iS8_ddNS5_3std3__410__identityEEEvT0_T1_T2_T3_T4_T6_)
        .other          _ZN3cub18CUB_300001_SM_10006detail6reduce28DeviceReduceSingleTileKernelINS2_10policy_hubIdyN4cuda3__47maximumIvEEE10Policy1000EPdSB_iS8_ddNS5_3std3__410__identityEEEvT0_T1_T2_T3_T4_T6_,@"STO_CUDA_ENTRY STV_DEFAULT"
_ZN3cub18CUB_300001_SM_10006detail6reduce28DeviceReduceSingleTileKernelINS2_10policy_hubIdyN4cuda3__47maximumIvEEE10Policy1000EPdSB_iS8_ddNS5_3std3__410__identityEEEvT0_T1_T2_T3_T4_T6_:
.text._ZN3cub18CUB_300001_SM_10006detail6reduce28DeviceReduceSingleTileKernelINS2_10policy_hubIdyN4cuda3__47maximumIvEEE10Policy1000EPdSB_iS8_ddNS5_3std3__410__identityEEEvT0_T1_T2_T3_T4_T6_:
[----:B------:R-:W-:Y:S01]  /*0000*/  LDC R1, c[0x0][0x37c] ;  /* 0x0000df00ff017b82 */ /* 0x000fe20000000800 */
[----:B------:R-:W0:Y:S01]  /*0010*/  LDCU UR4, c[0x0][0x390] ;  /* 0x00007200ff0477ac */ /* 0x000e220008000800 */
[----:B------:R-:W1:Y:S01]  /*0020*/  LDCU.64 UR6, c[0x0][0x358] ;  /* 0x00006b00ff0677ac */ /* 0x000e620008000a00 */
[----:B0-----:R-:W-:-:S05]  /*0030*/  IMAD.U32 R4, RZ, RZ, UR4 ;  /* 0x00000004ff047e24 */ /* 0x001fca000f8e00ff */
[----:B------:R-:W-:-:S13]  /*0040*/  ISETP.NE.AND P0, PT, R4, RZ, PT ;  /* 0x000000ff0400720c */ /* 0x000fda0003f05270 */
[----:B-1----:R-:W-:Y:S05]  /*0050*/  @P0 BRA `(.L_x_0) ;  /* 0x00000000001c0947 */ /* 0x002fea0003800000 */
[----:B------:R-:W0:Y:S02]  /*0060*/  S2R R0, SR_TID.X ;  /* 0x0000000000007919 */ /* 0x000e240000002100 */
[----:B0-----:R-:W-:-:S13]  /*0070*/  ISETP.NE.AND P0, PT, R0, RZ, PT ;  /* 0x000000ff0000720c */ /* 0x001fda0003f05270 */
[----:B------:R-:W-:Y:S05]  /*0080*/  @P0 EXIT ;  /* 0x000000000000094d */ /* 0x000fea0003800000 */
[----:B------:R-:W0:Y:S08]  /*0090*/  LDC.64 R2, c[0x0][0x388] ;  /* 0x0000e200ff027b82 */ /* 0x000e300000000a00 */
[----:B------:R-:W0:Y:S02]  /*00a0*/  LDC.64 R4, c[0x0][0x398] ;  /* 0x0000e600ff047b82 */ /* 0x000e240000000a00 */
[----:B0-----:R-:W-:Y:S01]  /*00b0*/  STG.E.64 desc[UR6][R2.64], R4 ;  /* 0x0000000402007986 */ /* 0x001fe2000c101b06 */
[----:B------:R-:W-:Y:S05]  /*00c0*/  EXIT ;  /* 0x000000000000794d */ /* 0x000fea0003800000 */
.L_x_0:
[----:B------:R-:W0:Y:S01]  /*00d0*/  LDCU UR4, c[0x0][0x380] ;  /* 0x00007000ff0477ac */ /* 0x000e220008000800 */
[----:B------:R-:W-:Y:S01]  /*00e0*/  BSSY.RECONVERGENT B0, `(.L_x_1) ;  /* 0x00005b3000007945 */ /* 0x000fe20003800200 */
[----:B0-----:R-:W-:-:S09]  /*00f0*/  ULOP3.LUT UP0, URZ, UR4, 0x1f, URZ, 0xc0, !UPT ;  /* 0x0000001f04ff7892 */ /* 0x001fd2000f80c0ff */
[----:B------:R-:W-:Y:S05]  /*0100*/  BRA.U UP0, `(.L_x_2) ;  /* 0x0000002d003c7547 */ /* 0x000fea000b800000 */
[----:B------:R-:W-:-:S13]  /*0110*/  ISETP.GT.AND P0, PT, R4, 0x7ff, PT ;  /* 0x000007ff0400780c */ /* 0x000fda0003f04270 */
[----:B------:R-:W-:Y:S05]  /*0120*/  @P0 BRA `(.L_x_3) ;  /* 0x0000001400e80947 */ /* 0x000fea0003800000 */
[----:B------:R-:W0:Y:S01]  /*0130*/  S2R R3, SR_TID.X ;  /* 0x0000000000037919 */ /* 0x000e220000002100 */
[----:B------:R-:W-:Y:S01]  /*0140*/  BSSY.RECONVERGENT B1, `(.L_x_4) ;  /* 0x0000009000017945 */ /* 0x000fe20003800200 */
[----:B------:R-:W-:Y:S02]  /*0150*/  CS2R R6, SRZ ;  /* 0x0000000000067805 */ /* 0x000fe4000001ff00 */
[----:B0-----:R-:W-:Y:S01]  /*0160*/  ISETP.GE.AND P0, PT, R3, R4, PT ;  /* 0x000000040300720c */ /* 0x001fe20003f06270 */
[----:B------:R-:W-:-:S12]  /*0170*/  IMAD.MOV.U32 R5, RZ, RZ, R3 ;  /* 0x000000ffff057224 */ /* 0x000fd800078e0003 */
[----:B------:R-:W-:Y:S05]  /*0180*/  @P0 BRA `(.L_x_5) ;  /* 0x0000000000100947 */ /* 0x000fea0003800000 */
[----:B------:R-:W0:Y:S02]  /*0190*/  LDC.64 R6, c[0x0][0x380] ;  /* 0x0000e000ff067b82 */ /* 0x000e240000000a00 */
[----:B0-----:R-:W-:-:S06]  /*01a0*/  IMAD.WIDE.U32 R6, R3, 0x8, R6 ;  /* 0x0000000803067825 */ /* 0x001fcc00078e0006 */
[----:B------:R-:W5:Y:S01]  /*01b0*/  LDG.E.64.CONSTANT R6, desc[UR6][R6.64] ;  /* 0x0000000606067981 */ /* 0x000f62000c1e9b00 */
[----:B------:R-:W-:-:S07]  /*01c0*/  VIADD R5, R3, 0x100 ;  /* 0x0000010003057836 */ /* 0x000fce0000000000 */
.L_x_5:
[----:B------:R-:W-:Y:S05]  /*01d0*/  BSYNC.RECONVERGENT B1 ;  /* 0x0000000000017941 */ /* 0x000fea0003800200 */
.L_x_4:
[----:B------:R-:W-:Y:S01]  /*01e0*/  ISETP.GE.AND P0, PT, R5, R4, PT ;  /* 0x000000040500720c */ /* 0x000fe20003f06270 */
[----:B------:R-:W-:-:S12]  /*01f0*/  BSSY.RECONVERGENT B1, `(.L_x_6) ;  /* 0x00000b0000017945 */ /* 0x000fd80003800200 */
[----:B------:R-:W-:Y:S05]  /*0200*/  @P0 BRA `(.L_x_7) ;  /* 0x0000000800b80947 */ /* 0x000fea0003800000 */
[----:B------:R-:W-:Y:S01]  /*0210*/  LOP3.LUT R9, RZ, R5, RZ, 0x33, !PT ;  /* 0x00000005ff097212 */ /* 0x000fe200078e33ff */
[----:B------:R-:W-:Y:S04]  /*0220*/  BSSY.RECONVERGENT B2, `(.L_x_8) ;  /* 0x0000019000027945 */ /* 0x000fe80003800200 */
[----:B------:R-:W-:-:S05]  /*0230*/  IMAD.IADD R0, R9, 0x1, R4 ;  /* 0x0000000109007824 */ /* 0x000fca00078e0204 */
[C---:B------:R-:W-:Y:S02]  /*0240*/  LOP3.LUT R2, R0.reuse, 0x300, RZ, 0xc0, !PT ;  /* 0x0000030000027812 */ /* 0x040fe400078ec0ff */
[----:B------:R-:W-:Y:S02]  /*0250*/  ISETP.GE.U32.AND P0, PT, R0, 0x300, PT ;  /* 0x000003000000780c */ /* 0x000fe40003f06070 */
[----:B------:R-:W-:-:S13]  /*0260*/  ISETP.NE.AND P1, PT, R2, 0x300, PT ;  /* 0x000003000200780c */ /* 0x000fda0003f25270 */
[----:B------:R-:W-:Y:S05]  /*0270*/  @!P1 BRA `(.L_x_9) ;  /* 0x00000000004c9947 */ /* 0x000fea0003800000 */
[----:B------:R-:W0:Y:S01]  /*0280*/  LDC.64 R8, c[0x0][0x380] ;  /* 0x0000e000ff087b82 */ /* 0x000e220000000a00 */
[----:B------:R-:W-:-:S04]  /*0290*/  LEA.HI R0, R0, 0x1, RZ, 0x18 ;  /* 0x0000000100007811 */ /* 0x000fc800078fc0ff */
[----:B------:R-:W-:-:S05]  /*02a0*/  LOP3.LUT R0, R0, 0x3, RZ, 0xc0, !PT ;  /* 0x0000000300007812 */ /* 0x000fca00078ec0ff */
[----:B------:R-:W-:Y:S02]  /*02b0*/  IMAD.MOV R0, RZ, RZ, -R0 ;  /* 0x000000ffff007224 */ /* 0x000fe400078e0a00 */
[----:B0-----:R-:W-:-:S04]  /*02c0*/  IMAD.WIDE.U32 R8, R5, 0x8, R8 ;  /* 0x0000000805087825 */ /* 0x001fc800078e0008 */
[----:B------:R-:W-:Y:S02]  /*02d0*/  IMAD.MOV.U32 R2, RZ, RZ, R8 ;  /* 0x000000ffff027224 */ /* 0x000fe400078e0008 */
[----:B------:R-:W-:-:S07]  /*02e0*/  IMAD.MOV.U32 R11, RZ, RZ, R9 ;  /* 0x000000ffff0b7224 */ /* 0x000fce00078e0009 */
.L_x_10:
[----:B------:R-:W-:Y:S02]  /*02f0*/  IMAD.MOV.U32 R8, RZ, RZ, R2 ;  /* 0x000000ffff087224 */ /* 0x000fe400078e0002 */
[----:B------:R-:W-:-:S06]  /*0300*/  IMAD.MOV.U32 R9, RZ, RZ, R11 ;  /* 0x000000ffff097224 */ /* 0x000fcc00078e000b */
[----:B------:R-:W2:Y:S01]  /*0310*/  LDG.E.64.CONSTANT R8, desc[UR6][R8.64] ;  /* 0x0000000608087981 */ /* 0x000ea2000c1e9b00 */
[----:B------:R-:W-:Y:S01]  /*0320*/  VIADD R0, R0, 0x1 ;  /* 0x0000000100007836 */ /* 0x000fe20000000000 */
[----:B------:R-:W-:Y:S01]  /*0330*/  IADD3 R2, P3, PT, R2, 0x800, RZ ;  /* 0x0000080002027810 */ /* 0x000fe20007f7e0ff */
[----:B------:R-:W-:-:S03]  /*0340*/  VIADD R5, R5, 0x100 ;  /* 0x0000010005057836 */ /* 0x000fc60000000000 */
[----:B------:R-:W-:Y:S01]  /*0350*/  ISETP.NE.AND P2, PT, R0, RZ, PT ;  /* 0x000000ff0000720c */ /* 0x000fe20003f45270 */
[----:B------:R-:W-:Y:S01]  /*0360*/  IMAD.X R11, RZ, RZ, R11, P3 ;  /* 0x000000ffff0b7224 */ /* 0x000fe200018e060b */
[----:B--2--5:R-:W-:-:S06]  /*0370*/  DSETP.GEU.AND P1, PT, R6, R8, PT ;  /* 0x000000080600722a */ /* 0x024fcc0003f2e000 */
[----:B------:R-:W-:Y:S02]  /*0380*/  FSEL R6, R8, R6, !P1 ;  /* 0x0000000608067208 */ /* 0x000fe40004800000 */
[----:B------:R-:W-:-:S03]  /*0390*/  FSEL R7, R9, R7, !P1 ;  /* 0x0000000709077208 */ /* 0x000fc60004800000 */
[----:B------:R-:W-:Y:S05]  /*03a0*/  @P2 BRA `(.L_x_10) ;  /* 0xfffffffc00d02947 */ /* 0x000fea000383ffff */
.L_x_9:
[----:B------:R-:W-:Y:S05]  /*03b0*/  BSYNC.RECONVERGENT B2 ;  /* 0x0000000000027941 */ /* 0x000fea0003800200 */
.L_x_8:
[----:B------:R-:W-:Y:S05]  /*03c0*/  @!P0 BRA `(.L_x_7) ;  /* 0x0000000800488947 */ /* 0x000fea0003800000 */
[----:B------:R-:W-:Y:S01]  /*03d0*/  IMAD.IADD R0, R4, 0x1, -R5 ;  /* 0x0000000104007824 */ /* 0x000fe200078e0a05 */
[----:B------:R-:W-:Y:S01]  /*03e0*/  BSSY.RECONVERGENT B2, `(.L_x_11) ;  /* 0x0000051000027945 */ /* 0x000fe20003800200 */
[----:B------:R-:W-:-:S03]  /*03f0*/  PLOP3.LUT P0, PT, PT, PT, PT, 0x80, 0x8 ;  /* 0x000000000008781c */ /* 0x000fc60003f0f070 */
[----:B------:R-:W-:-:S13]  /*0400*/  ISETP.GT.AND P1, PT, R0, 0xc00, PT ;  /* 0x00000c000000780c */ /* 0x000fda0003f24270 */
[----:B------:R-:W-:Y:S05]  /*0410*/  @!P1 BRA `(.L_x_12) ;  /* 0x0000000400349947 */ /* 0x000fea0003800000 */
[----:B------:R-:W0:Y:S01]  /*0420*/  LDC.64 R8, c[0x0][0x380] ;  /* 0x0000e000ff087b82 */ /* 0x000e220000000a00 */
[----:B------:R-:W-:Y:S01]  /*0430*/  PLOP3.LUT P0, PT, PT, PT, PT, 0x8, 0x80 ;  /* 0x000000000080781c */ /* 0x000fe20003f0e170 */
[----:B------:R-:W-:-:S12]  /*0440*/  VIADD R0, R4, 0xfffff400 ;  /* 0xfffff40004007836 */ /* 0x000fd80000000000 */
.L_x_13:
[----:B0-----:R-:W-:-:S05]  /*0450*/  IMAD.WIDE R30, R5, 0x8, R8 ;  /* 0x00000008051e7825 */ /* 0x001fca00078e0208 */
[----:B------:R-:W2:Y:S04]  /*0460*/  LDG.E.64.CONSTANT R10, desc[UR6][R30.64] ;  /* 0x000000061e0a7981 */ /* 0x000ea8000c1e9b00 */
[----:B------:R-:W3:Y:S04]  /*0470*/  LDG.E.64.CONSTANT R12, desc[UR6][R30.64+0x800] ;  /* 0x000800061e0c7981 */ /* 0x000ee8000c1e9b00 */
[----:B------:R-:W4:Y:S01]  /*0480*/  LDG.E.64.CONSTANT R14, desc[UR6][R30.64+0x1000] ;  /* 0x001000061e0e7981 */ /* 0x000f22000c1e9b00 */
[----:B------:R-:W-:-:S03]  /*0490*/  VIADD R39, R5, 0x400 ;  /* 0x0000040005277836 */ /* 0x000fc60000000000 */
[----:B------:R-:W4:Y:S01]  /*04a0*/  LDG.E.64.CONSTANT R16, desc[UR6][R30.64+0x1800] ;  /* 0x001800061e107981 */ /* 0x000f22000c1e9b00 */
[----:B------:R-:W-:-:S05]  /*04b0*/  IMAD.WIDE R38, R39, 0x8, R8 ;  /* 0x0000000827267825 */ /* 0x000fca00078e0208 */
[----:B------:R-:W4:Y:S04]  /*04c0*/  LDG.E.64.CONSTANT R18, desc[UR6][R38.64] ;  /* 0x0000000626127981 */ /* 0x000f28000c1e9b00 */
[----:B------:R-:W4:Y:S04]  /*04d0*/  LDG.E.64.CONSTANT R20, desc[UR6][R38.64+0x800] ;  /* 0x0008000626147981 */ /* 0x000f28000c1e9b00 */
        /* <DEDUP_REMOVED lines=12> */
[----:B------:R-:W4:Y:S04]  /*05a0*/  LDG.E.64.CONSTANT R38, desc[UR6][R44.64+0x1000] ;  /* 0x001000062c267981 */ /* 0x000f28000c1e9b00 */
[----:B------:R-:W4:Y:S01]  /*05b0*/  LDG.E.64.CONSTANT R40, desc[UR6][R44.64+0x1800] ;  /* 0x001800062c287981 */ /* 0x000f22000c1e9b00 */
[----:B------:R-:W-:-:S05]  /*05c0*/  VIADD R5, R5, 0x1000 ;  /* 0x0000100005057836 */ /* 0x000fca0000000000 */
[----:B------:R-:W-:Y:S01]  /*05d0*/  ISETP.GE.AND P2, PT, R5, R0, PT ;  /* 0x000000000500720c */ /* 0x000fe20003f46270 */
[----:B--2--5:R-:W-:-:S06]  /*05e0*/  DSETP.GEU.AND P1, PT, R6, R10, PT ;  /* 0x0000000a0600722a */ /* 0x024fcc0003f2e000 */
[----:B------:R-:W-:Y:S02]  /*05f0*/  FSEL R6, R10, R6, !P1 ;  /* 0x000000060a067208 */ /* 0x000fe40004800000 */
[----:B------:R-:W-:-:S06]  /*0600*/  FSEL R7, R11, R7, !P1 ;  /* 0x000000070b077208 */ /* 0x000fcc0004800000 */
[----:B---3--:R-:W-:-:S06]  /*0610*/  DSETP.GEU.AND P1, PT, R6, R12, PT ;  /* 0x0000000c0600722a */ /* 0x008fcc0003f2e000 */
[----:B------:R-:W-:Y:S02]  /*0620*/  FSEL R6, R12, R6, !P1 ;  /* 0x000000060c067208 */ /* 0x000fe40004800000 */
[----:B------:R-:W-:-:S06]  /*0630*/  FSEL R7, R13, R7, !P1 ;  /* 0x000000070d077208 */ /* 0x000fcc0004800000 */
[----:B----4-:R-:W-:-:S06]  /*0640*/  DSETP.GEU.AND P1, PT, R6, R14, PT ;  /* 0x0000000e0600722a */ /* 0x010fcc0003f2e000 */
[----:B------:R-:W-:Y:S02]  /*0650*/  FSEL R6, R14, R6, !P1 ;  /* 0x000000060e067208 */ /* 0x000fe40004800000 */
[----:B------:R-:W-:-:S06]  /*0660*/  FSEL R7, R15, R7, !P1 ;  /* 0x000000070f077208 */ /* 0x000fcc0004800000 */
[----:B------:R-:W-:-:S06]  /*0670*/  DSETP.GEU.AND P1, PT, R6, R16, PT ;  /* 0x000000100600722a */ /* 0x000fcc0003f2e000 */
        /* <DEDUP_REMOVED lines=37> */
[----:B------:R-:W-:Y:S01]  /*08d0*/  FSEL R7, R41, R7, !P1 ;  /* 0x0000000729077208 */ /* 0x000fe20004800000 */
[----:B------:R-:W-:Y:S06]  /*08e0*/  @!P2 BRA `(.L_x_13) ;  /* 0xfffffff800d8a947 */ /* 0x000fec000383ffff */
.L_x_12:
[----:B------:R-:W-:Y:S05]  /*08f0*/  BSYNC.RECONVERGENT B2 ;  /* 0x0000000000027941 */ /* 0x000fea0003800200 */
.L_x_11:
[----:B------:R-:W-:Y:S01]  /*0900*/  IMAD.IADD R0, R4, 0x1, -R5 ;  /* 0x0000000104007824 */ /* 0x000fe200078e0a05 */
[----:B------:R-:W-:Y:S04]  /*0910*/  BSSY.RECONVERGENT B2, `(.L_x_14) ;  /* 0x0000029000027945 */ /* 0x000fe80003800200 */
[----:B------:R-:W-:-:S13]  /*0920*/  ISETP.GT.AND P1, PT, R0, 0x400, PT ;  /* 0x000004000000780c */ /* 0x000fda0003f24270 */
[----:B------:R-:W-:Y:S05]  /*0930*/  @!P1 BRA `(.L_x_15) ;  /* 0x0000000000989947 */ /* 0x000fea0003800000 */
[----:B------:R-:W0:Y:S02]  /*0940*/  LDC.64 R18, c[0x0][0x380] ;  /* 0x0000e000ff127b82 */ /* 0x000e240000000a00 */
        /* <DEDUP_REMOVED lines=11> */
[----:B------:R-:W-:Y:S01]  /*0a00*/  VIADD R5, R5, 0x800 ;  /* 0x0000080005057836 */ /* 0x000fe20000000000 */
        /* <DEDUP_REMOVED lines=20> */
[----:B------:R-:W-:Y:S02]  /*0b50*/  FSEL R7, R25, R7, !P0 ;  /* 0x0000000719077208 */ /* 0x000fe40004000000 */
[----:B------:R-:W-:-:S04]  /*0b60*/  PLOP3.LUT P0, PT, PT, PT, PT, 0x8, 0x80 ;  /* 0x000000000080781c */ /* 0x000fc80003f0e170 */
[----:B------:R-:W-:-:S06]  /*0b70*/  DSETP.GEU.AND P1, PT, R6, R26, PT ;  /* 0x0000001a0600722a */ /* 0x000fcc0003f2e000 */
[----:B------:R-:W-:Y:S02]  /*0b80*/  FSEL R6, R26, R6, !P1 ;  /* 0x000000061a067208 */ /* 0x000fe40004800000 */
[----:B------:R-:W-:-:S07]  /*0b90*/  FSEL R7, R27, R7, !P1 ;  /* 0x000000071b077208 */ /* 0x000fce0004800000 */
.L_x_15:
[----:B------:R-:W-:Y:S05]  /*0ba0*/  BSYNC.RECONVERGENT B2 ;  /* 0x0000000000027941 */ /* 0x000fea0003800200 */
.L_x_14:
[----:B------:R-:W-:-:S13]  /*0bb0*/  ISETP.LT.OR P0, PT, R5, R4, P0 ;  /* 0x000000040500720c */ /* 0x000fda0000701670 */
[----:B------:R-:W-:Y:S05]  /*0bc0*/  @!P0 BRA `(.L_x_7) ;  /* 0x0000000000488947 */ /* 0x000fea0003800000 */
[----:B------:R-:W0:Y:S02]  /*0bd0*/  LDC.64 R8, c[0x0][0x380] ;  /* 0x0000e000ff087b82 */ /* 0x000e240000000a00 */
[----:B0-----:R-:W-:-:S05]  /*0be0*/  IMAD.WIDE R8, R5, 0x8, R8 ;  /* 0x0000000805087825 */ /* 0x001fca00078e0208 */
[----:B------:R-:W2:Y:S04]  /*0bf0*/  LDG.E.64.CONSTANT R10, desc[UR6][R8.64] ;  /* 0x00000006080a7981 */ /* 0x000ea8000c1e9b00 */
[----:B------:R-:W3:Y:S04]  /*0c00*/  LDG.E.64.CONSTANT R12, desc[UR6][R8.64+0x800] ;  /* 0x00080006080c7981 */ /* 0x000ee8000c1e9b00 */
[----:B------:R-:W4:Y:S04]  /*0c10*/  LDG.E.64.CONSTANT R14, desc[UR6][R8.64+0x1000] ;  /* 0x00100006080e7981 */ /* 0x000f28000c1e9b00 */
[----:B------:R-:W4:Y:S01]  /*0c20*/  LDG.E.64.CONSTANT R16, desc[UR6][R8.64+0x1800] ;  /* 0x0018000608107981 */ /* 0x000f22000c1e9b00 */
        /* <DEDUP_REMOVED lines=11> */
[----:B------:R-:W-:-:S07]  /*0ce0*/  FSEL R7, R17, R7, !P0 ;  /* 0x0000000711077208 */ /* 0x000fce0004000000 */
.L_x_7:
[----:B------:R-:W-:Y:S05]  /*0cf0*/  BSYNC.RECONVERGENT B1 ;  /* 0x0000000000017941 */ /* 0x000fea0003800200 */
.L_x_6:
[----:B------:R-:W-:-:S13]  /*0d00*/  ISETP.GE.AND P0, PT, R4, 0x100, PT ;  /* 0x000001000400780c */ /* 0x000fda0003f06270 */
[----:B------:R-:W-:Y:S05]  /*0d10*/  @!P0 BRA `(.L_x_16) ;  /* 0x00000004003c8947 */ /* 0x000fea0003800000 */
[----:B------:R-:W0:Y:S01]  /*0d20*/  S2R R8, SR_LANEID ;  /* 0x0000000000087919 */ /* 0x000e220000000000 */
[----:B-----5:R-:W-:Y:S04]  /*0d30*/  SHFL.DOWN PT, R4, R6, 0x1, 0x1f ;  /* 0x08201f0006047f89 */ /* 0x020fe800000e0000 */
[----:B------:R-:W1:Y:S02]  /*0d40*/  SHFL.DOWN PT, R5, R7, 0x1, 0x1f ;  /* 0x08201f0007057f89 */ /* 0x000e6400000e0000 */
[----:B-1----:R-:W-:Y:S01]  /*0d50*/  DSETP.GEU.AND P1, PT, R6, R4, PT ;  /* 0x000000040600722a */ /* 0x002fe20003f2e000 */
[C---:B0-----:R-:W-:Y:S02]  /*0d60*/  ISETP.GT.AND P0, PT, R8.reuse, 0x1e, PT ;  /* 0x0000001e0800780c */ /* 0x041fe40003f04270 */
[----:B------:R-:W-:-:S03]  /*0d70*/  ISETP.NE.AND P2, PT, R8, RZ, PT ;  /* 0x000000ff0800720c */ /* 0x000fc60003f45270 */
[----:B------:R-:W-:Y:S02]  /*0d80*/  FSEL R9, R4, R6, !P1 ;  /* 0x0000000604097208 */ /* 0x000fe40004800000 */
[----:B------:R-:W-:Y:S02]  /*0d90*/  FSEL R5, R5, R7, !P1 ;  /* 0x0000000705057208 */ /* 0x000fe40004800000 */
[----:B------:R-:W-:Y:S02]  /*0da0*/  FSEL R6, R6, R9, P0 ;  /* 0x0000000906067208 */ /* 0x000fe40000000000 */
[----:B------:R-:W-:Y:S02]  /*0db0*/  FSEL R11, R7, R5, P0 ;  /* 0x00000005070b7208 */ /* 0x000fe40000000000 */
[----:B------:R-:W-:Y:S01]  /*0dc0*/  ISETP.GT.AND P0, PT, R8, 0x1d, PT ;  /* 0x0000001d0800780c */ /* 0x000fe20003f04270 */
[----:B------:R-:W-:Y:S01]  /*0dd0*/  SHFL.DOWN PT, R4, R6, 0x2, 0x1f ;  /* 0x08401f0006047f89 */ /* 0x000fe200000e0000 */
[----:B------:R-:W-:Y:S01]  /*0de0*/  @!P2 MOV R2, 0x400 ;  /* 0x000004000002a802 */ /* 0x000fe20000000f00 */
[----:B------:R-:W-:Y:S01]  /*0df0*/  IMAD.MOV.U32 R7, RZ, RZ, R11 ;  /* 0x000000ffff077224 */ /* 0x000fe200078e000b */
[----:B------:R-:W-:Y:S01]  /*0e00*/  @!P2 SHF.R.U32.HI R0, RZ, 0x2, R3 ;  /* 0x00000002ff00a819 */ /* 0x000fe20000011603 */
[----:B------:R-:W0:Y:S03]  /*0e10*/  SHFL.DOWN PT, R5, R11, 0x2, 0x1f ;  /* 0x08401f000b057f89 */ /* 0x000e2600000e0000 */
[----:B------:R-:W-:Y:S01]  /*0e20*/  @!P2 LOP3.LUT R0, R0, 0xf8, RZ, 0xc0, !PT ;  /* 0x000000f80000a812 */ /* 0x000fe200078ec0ff */
[----:B------:R-:W1:Y:S01]  /*0e30*/  @!P2 S2R R9, SR_CgaCtaId ;  /* 0x000000000009a919 */ /* 0x000e620000008800 */
[----:B0-----:R-:W-:-:S06]  /*0e40*/  DSETP.GEU.AND P1, PT, R6, R4, PT ;  /* 0x000000040600722a */ /* 0x001fcc0003f2e000 */
[----:B------:R-:W-:Y:S02]  /*0e50*/  @!P0 FSEL R6, R4, R6, !P1 ;  /* 0x0000000604068208 */ /* 0x000fe40004800000 */
[----:B------:R-:W-:Y:S02]  /*0e60*/  @!P0 FSEL R11, R5, R11, !P1 ;  /* 0x0000000b050b8208 */ /* 0x000fe40004800000 */
[----:B------:R-:W-:Y:S01]  /*0e70*/  ISETP.GT.AND P0, PT, R8, 0x1b, PT ;  /* 0x0000001b0800780c */ /* 0x000fe20003f04270 */
[----:B------:R-:W-:Y:S02]  /*0e80*/  SHFL.DOWN PT, R4, R6, 0x4, 0x1f ;  /* 0x08801f0006047f89 */ /* 0x000fe400000e0000 */
[----:B------:R-:W-:Y:S02]  /*0e90*/  IMAD.MOV.U32 R7, RZ, RZ, R11 ;  /* 0x000000ffff077224 */ /* 0x000fe400078e000b */
[----:B------:R-:W0:Y:S04]  /*0ea0*/  SHFL.DOWN PT, R5, R11, 0x4, 0x1f ;  /* 0x08801f000b057f89 */ /* 0x000e2800000e0000 */
        /* <DEDUP_REMOVED lines=14> */
[----:B0-----:R-:W-:Y:S01]  /*0f90*/  DSETP.GEU.AND P0, PT, R6, R4, PT ;  /* 0x000000040600722a */ /* 0x001fe20003f0e000 */
[----:B-1----:R-:W-:-:S05]  /*0fa0*/  @!P2 LEA R7, R9, R2, 0x18 ;  /* 0x000000020907a211 */ /* 0x002fca00078ec0ff */
[----:B------:R-:W-:Y:S01]  /*0fb0*/  FSEL R4, R4, R6, !P0 ;  /* 0x0000000604047208 */ /* 0x000fe20004000000 */
[----:B------:R-:W-:Y:S01]  /*0fc0*/  @!P2 IMAD.IADD R9, R0, 0x1, R7 ;  /* 0x000000010009a824 */ /* 0x000fe200078e0207 */
[----:B------:R-:W-:Y:S02]  /*0fd0*/  FSEL R5, R5, R11, !P0 ;  /* 0x0000000b05057208 */ /* 0x000fe40004000000 */
[----:B------:R-:W-:Y:S02]  /*0fe0*/  ISETP.NE.AND P0, PT, R3, RZ, PT ;  /* 0x000000ff0300720c */ /* 0x000fe40003f05270 */
[----:B------:R-:W-:Y:S01]  /*0ff0*/  FSEL R6, R6, R4, P1 ;  /* 0x0000000406067208 */ /* 0x000fe20000800000 */
[----:B------:R3:W-:Y:S01]  /*1000*/  @!P2 STS.64 [R9+0x8], R4 ;  /* 0x000008040900a388 */ /* 0x0007e20000000a00 */
[----:B------:R-:W-:Y:S01]  /*1010*/  FSEL R7, R11, R5, P1 ;  /* 0x000000050b077208 */ /* 0x000fe20000800000 */
[----:B------:R-:W-:Y:S08]  /*1020*/  BAR.SYNC.DEFER_BLOCKING 0x0 ;  /* 0x0000000000007b1d */ /* 0x000ff00000010000 */
[----:B------:R-:W-:Y:S05]  /*1030*/  @P0 BRA `(.L_x_17) ;  /* 0x0000004800f40947 */ /* 0x000fea0003800000 */
[----:B------:R-:W0:Y:S01]  /*1040*/  S2UR UR5, SR_CgaCtaId ;  /* 0x00000000000579c3 */ /* 0x000e220000008800 */
[----:B------:R-:W-:Y:S02]  /*1050*/  UMOV UR4, 0x400 ;  /* 0x0000040000047882 */ /* 0x000fe40000000000 */
[----:B0-----:R-:W-:-:S09]  /*1060*/  ULEA UR4, UR5, UR4, 0x18 ;  /* 0x0000000405047291 */ /* 0x001fd2000f8ec0ff */
[----:B---3--:R-:W0:Y:S04]  /*1070*/  LDS.128 R8, [UR4+0x10] ;  /* 0x00001004ff087984 */ /* 0x008e280008000c00 */
[----:B------:R-:W1:Y:S01]  /*1080*/  LDS.128 R12, [UR4+0x20] ;  /* 0x00002004ff0c7984 */ /* 0x000e620008000c00 */
[----:B0-----:R-:W-:-:S06]  /*1090*/  DSETP.GEU.AND P1, PT, R6, R8, PT ;  /* 0x000000080600722a */ /* 0x001fcc0003f2e000 */
[----:B------:R-:W-:Y:S02]  /*10a0*/  FSEL R2, R8, R6, !P1 ;  /* 0x0000000608027208 */ /* 0x000fe40004800000 */
[----:B------:R-:W-:Y:S02]  /*10b0*/  FSEL R3, R9, R7, !P1 ;  /* 0x0000000709037208 */ /* 0x000fe40004800000 */
[----:B------:R-:W0:Y:S04]  /*10c0*/  LDS.128 R4, [UR4+0x30] ;  /* 0x00003004ff047984 */ /* 0x000e280008000c00 */
[----:B------:R-:W-:-:S06]  /*10d0*/  DSETP.GEU.AND P1, PT, R2, R10, PT ;  /* 0x0000000a0200722a */ /* 0x000fcc0003f2e000 */
[----:B------:R-:W-:Y:S02]  /*10e0*/  FSEL R2, R10, R2, !P1 ;  /* 0x000000020a027208 */ /* 0x000fe40004800000 */
[----:B------:R-:W-:-:S06]  /*10f0*/  FSEL R3, R11, R3, !P1 ;  /* 0x000000030b037208 */ /* 0x000fcc0004800000 */
[----:B-1----:R-:W-:-:S06]  /*1100*/  DSETP.GEU.AND P1, PT, R2, R12, PT ;  /* 0x0000000c0200722a */ /* 0x002fcc0003f2e000 */
[----:B------:R-:W-:Y:S02]  /*1110*/  FSEL R8, R12, R2, !P1 ;  /* 0x000000020c087208 */ /* 0x000fe40004800000 */
[----:B------:R-:W-:Y:S02]  /*1120*/  FSEL R9, R13, R3, !P1 ;  /* 0x000000030d097208 */ /* 0x000fe40004800000 */
[----:B------:R-:W1:Y:S04]  /*1130*/  LDS.64 R2, [UR4+0x40] ;  /* 0x00004004ff027984 */ /* 0x000e680008000a00 */
[----:B------:R-:W-:-:S06]  /*1140*/  DSETP.GEU.AND P1, PT, R8, R14, PT ;  /* 0x0000000e0800722a */ /* 0x000fcc0003f2e000 */
[----:B------:R-:W-:Y:S02]  /*1150*/  FSEL R8, R14, R8, !P1 ;  /* 0x000000080e087208 */ /* 0x000fe40004800000 */
[----:B------:R-:W-:-:S06]  /*1160*/  FSEL R9, R15, R9, !P1 ;  /* 0x000000090f097208 */ /* 0x000fcc0004800000 */
[----:B0-----:R-:W-:-:S06]  /*1170*/  DSETP.GEU.AND P1, PT, R8, R4, PT ;  /* 0x000000040800722a */ /* 0x001fcc0003f2e000 */
[----:B------:R-:W-:Y:S02]  /*1180*/  FSEL R4, R4, R8, !P1 ;  /* 0x0000000804047208 */ /* 0x000fe40004800000 */
[----:B------:R-:W-:-:S06]  /*1190*/  FSEL R5, R5, R9, !P1 ;  /* 0x0000000905057208 */ /* 0x000fcc0004800000 */
[----:B------:R-:W-:-:S06]  /*11a0*/  DSETP.GEU.AND P1, PT, R4, R6, PT ;  /* 0x000000060400722a */ /* 0x000fcc0003f2e000 */
[----:B------:R-:W-:Y:S02]  /*11b0*/  FSEL R4, R6, R4, !P1 ;  /* 0x0000000406047208 */ /* 0x000fe40004800000 */
[----:B------:R-:W-:-:S06]  /*11c0*/  FSEL R5, R7, R5, !P1 ;  /* 0x0000000507057208 */ /* 0x000fcc0004800000 */
[----:B-1----:R-:W-:-:S06]  /*11d0*/  DSETP.GEU.AND P1, PT, R4, R2, PT ;  /* 0x000000020400722a */ /* 0x002fcc0003f2e000 */
[----:B------:R-:W-:Y:S02]  /*11e0*/  FSEL R6, R2, R4, !P1 ;  /* 0x0000000402067208 */ /* 0x000fe40004800000 */
[----:B------:R-:W-:Y:S01]  /*11f0*/  FSEL R7, R3, R5, !P1 ;  /* 0x0000000503077208 */ /* 0x000fe20004800000 */
[----:B------:R-:W-:Y:S06]  /*1200*/  BRA `(.L_x_17) ;  /* 0x0000004800807947 */ /* 0x000fec0003800000 */
.L_x_16:
[----:B------:R-:W-:Y:S01]  /*1210*/  LOP3.LUT R0, R3, 0x3e0, RZ, 0xc0, !PT ;  /* 0x000003e003007812 */ /* 0x000fe200078ec0ff */
[----:B------:R-:W0:Y:S03]  /*1220*/  S2R R10, SR_LANEID ;  /* 0x00000000000a7919 */ /* 0x000e260000000000 */
[----:B------:R-:W-:Y:S01]  /*1230*/  LOP3.LUT R9, RZ, R0, RZ, 0x33, !PT ;  /* 0x00000000ff097212 */ /* 0x000fe200078e33ff */
[----:B------:R-:W-:-:S04]  /*1240*/  VIADD R5, R0, 0x20 ;  /* 0x0000002000057836 */ /* 0x000fc80000000000 */
[----:B------:R-:W-:Y:S01]  /*1250*/  IMAD.IADD R9, R9, 0x1, R4 ;  /* 0x0000000109097824 */ /* 0x000fe200078e0204 */
[----:B------:R-:W-:-:S04]  /*1260*/  ISETP.GT.AND P0, PT, R5, R4, PT ;  /* 0x000000040500720c */ /* 0x000fc80003f04270 */
[----:B------:R-:W-:-:S05]  /*1270*/  SEL R5, R9, 0x1f, P0 ;  /* 0x0000001f09057807 */ /* 0x000fca0000000000 */
[----:B-----5:R-:W-:Y:S04]  /*1280*/  SHFL.DOWN PT, R8, R6, 0x1, R5 ;  /* 0x0820000006087989 */ /* 0x020fe800000e0005 */
[----:B------:R-:W1:Y:S01]  /*1290*/  SHFL.DOWN PT, R9, R7, 0x1, R5 ;  /* 0x0820000007097989 */ /* 0x000e6200000e0005 */
[C---:B0-----:R-:W-:Y:S01]  /*12a0*/  ISETP.GE.AND P0, PT, R10.reuse, R5, PT ;  /* 0x000000050a00720c */ /* 0x041fe20003f06270 */
[----:B------:R-:W-:Y:S01]  /*12b0*/  VIADD R0, R10, 0x2 ;  /* 0x000000020a007836 */ /* 0x000fe20000000000 */
[----:B-1----:R-:W-:-:S06]  /*12c0*/  DSETP.GEU.AND P1, PT, R6, R8, PT ;  /* 0x000000080600722a */ /* 0x002fcc0003f2e000 */
[-C--:B------:R-:W-:Y:S02]  /*12d0*/  FSEL R11, R8, R6.reuse, !P1 ;  /* 0x00000006080b7208 */ /* 0x080fe40004800000 */
[-C--:B------:R-:W-:Y:S02]  /*12e0*/  FSEL R9, R9, R7.reuse, !P1 ;  /* 0x0000000709097208 */ /* 0x080fe40004800000 */
[----:B------:R-:W-:Y:S02]  /*12f0*/  FSEL R2, R11, R6, !P0 ;  /* 0x000000060b027208 */ /* 0x000fe40004000000 */
[----:B------:R-:W-:Y:S02]  /*1300*/  FSEL R11, R9, R7, !P0 ;  /* 0x00000007090b7208 */ /* 0x000fe40004000000 */
[----:B------:R-:W-:Y:S01]  /*1310*/  ISETP.GT.AND P0, PT, R0, R5, PT ;  /* 0x000000050000720c */ /* 0x000fe20003f04270 */
[----:B------:R-:W-:Y:S01]  /*1320*/  SHFL.DOWN PT, R8, R2, 0x2, R5 ;  /* 0x0840000002087989 */ /* 0x000fe200000e0005 */
[----:B------:R-:W-:-:S02]  /*1330*/  IMAD.MOV.U32 R6, RZ, RZ, R2 ;  /* 0x000000ffff067224 */ /* 0x000fc400078e0002 */
[----:B------:R-:W-:Y:S01]  /*1340*/  IMAD.MOV.U32 R7, RZ, RZ, R11 ;  /* 0x000000ffff077224 */ /* 0x000fe200078e000b */
[----:B------:R-:W0:Y:S01]  /*1350*/  SHFL.DOWN PT, R9, R11, 0x2, R5 ;  /* 0x084000000b097989 */ /* 0x000e2200000e0005 */
[----:B------:R-:W-:-:S04]  /*1360*/  VIADD R0, R10, 0x4 ;  /* 0x000000040a007836 */ /* 0x000fc80000000000 */
[----:B0-----:R-:W-:-:S06]  /*1370*/  DSETP.GEU.AND P1, PT, R6, R8, PT ;  /* 0x000000080600722a */ /* 0x001fcc0003f2e000 */
[----:B------:R-:W-:Y:S02]  /*1380*/  @!P0 FSEL R2, R8, R2, !P1 ;  /* 0x0000000208028208 */ /* 0x000fe40004800000 */
[----:B------:R-:W-:Y:S02]  /*1390*/  @!P0 FSEL R11, R9, R11, !P1 ;  /* 0x0000000b090b8208 */ /* 0x000fe40004800000 */
[----:B------:R-:W-:Y:S01]  /*13a0*/  ISETP.GT.AND P0, PT, R0, R5, PT ;  /* 0x000000050000720c */ /* 0x000fe20003f04270 */
[----:B------:R-:W-:Y:S01]  /*13b0*/  SHFL.DOWN PT, R6, R2, 0x4, R5 ;  /* 0x0880000002067989 */ /* 0x000fe200000e0005 */
[----:B------:R-:W-:Y:S02]  /*13c0*/  IMAD.MOV.U32 R8, RZ, RZ, R2 ;  /* 0x000000ffff087224 */ /* 0x000fe400078e0002 */
        /* <DEDUP_REMOVED lines=8> */
[----:B------:R-:W-:Y:S01]  /*1450*/  IMAD.MOV.U32 R8, RZ, RZ, R2 ;  /* 0x000000ffff087224 */ /* 0x000fe200078e0002 */
[C---:B------:R-:W-:Y:S01]  /*1460*/  ISETP.NE.AND P0, PT, R10.reuse, RZ, PT ;  /* 0x000000ff0a00720c */ /* 0x040fe20003f05270 */
[----:B------:R-:W-:Y:S01]  /*1470*/  IMAD.MOV.U32 R9, RZ, RZ, R11 ;  /* 0x000000ffff097224 */ /* 0x000fe200078e000b */
[----:B------:R-:W0:Y:S01]  /*1480*/  SHFL.DOWN PT, R7, R11, 0x8, R5 ;  /* 0x090000000b077989 */ /* 0x000e2200000e0005 */
[----:B------:R-:W-:-:S10]  /*1490*/  VIADD R0, R10, 0x10 ;  /* 0x000000100a007836 */ /* 0x000fd40000000000 */
[----:B------:R-:W1:Y:S01]  /*14a0*/  @!P0 S2R R13, SR_CgaCtaId ;  /* 0x00000000000d8919 */ /* 0x000e620000008800 */
[----:B0-----:R-:W-:-:S06]  /*14b0*/  DSETP.GEU.AND P2, PT, R8, R6, PT ;  /* 0x000000060800722a */ /* 0x001fcc0003f4e000 */
[----:B------:R-:W-:Y:S02]  /*14c0*/  @!P1 FSEL R2, R6, R2, !P2 ;  /* 0x0000000206029208 */ /* 0x000fe40005000000 */
[----:B------:R-:W-:Y:S02]  /*14d0*/  @!P1 FSEL R11, R7, R11, !P2 ;  /* 0x0000000b070b9208 */ /* 0x000fe40005000000 */
[----:B------:R-:W-:Y:S01]  /*14e0*/  ISETP.GT.AND P1, PT, R0, R5, PT ;  /* 0x000000050000720c */ /* 0x000fe20003f24270 */
[----:B------:R-:W-:Y:S01]  /*14f0*/  SHFL.DOWN PT, R6, R2, 0x10, R5 ;  /* 0x0a00000002067989 */ /* 0x000fe200000e0005 */
[----:B------:R-:W-:Y:S01]  /*1500*/  IMAD.MOV.U32 R8, RZ, RZ, R2 ;  /* 0x000000ffff087224 */ /* 0x000fe200078e0002 */
[----:B------:R-:W-:Y:S01]  /*1510*/  @!P0 SHF.R.U32.HI R0, RZ, 0x2, R3 ;  /* 0x00000002ff008819 */ /* 0x000fe20000011603 */
[----:B------:R-:W-:Y:S01]  /*1520*/  IMAD.MOV.U32 R9, RZ, RZ, R11 ;  /* 0x000000ffff097224 */ /* 0x000fe200078e000b */
[----:B------:R-:W0:Y:S02]  /*1530*/  SHFL.DOWN PT, R7, R11, 0x10, R5 ;  /* 0x0a0000000b077989 */ /* 0x000e2400000e0005 */
[----:B------:R-:W-:-:S03]  /*1540*/  @!P0 LOP3.LUT R0, R0, 0xf8, RZ, 0xc0, !PT ;  /* 0x000000f800008812 */ /* 0x000fc600078ec0ff */
[----:B0-----:R-:W-:Y:S01]  /*1550*/  DSETP.GEU.AND P2, PT, R8, R6, PT ;  /* 0x000000060800722a */ /* 0x001fe20003f4e000 */
[----:B------:R-:W-:-:S04]  /*1560*/  @!P0 MOV R8, 0x400 ;  /* 0x0000040000088802 */ /* 0x000fc80000000f00 */
[----:B-1----:R-:W-:Y:S02]  /*1570*/  @!P0 LEA R13, R13, R8, 0x18 ;  /* 0x000000080d0d8211 */ /* 0x002fe400078ec0ff */
[----:B------:R-:W-:Y:S02]  /*1580*/  @!P1 FSEL R2, R6, R2, !P2 ;  /* 0x0000000206029208 */ /* 0x000fe40005000000 */
[----:B------:R-:W-:Y:S01]  /*1590*/  @!P1 FSEL R11, R7, R11, !P2 ;  /* 0x0000000b070b9208 */ /* 0x000fe20005000000 */
[----:B------:R-:W-:Y:S02]  /*15a0*/  @!P0 IMAD.IADD R13, R0, 0x1, R13 ;  /* 0x00000001000d8824 */ /* 0x000fe400078e020d */
[----:B------:R-:W-:Y:S02]  /*15b0*/  IMAD.MOV.U32 R6, RZ, RZ, R2 ;  /* 0x000000ffff067224 */ /* 0x000fe400078e0002 */
[----:B------:R-:W-:-:S05]  /*15c0*/  IMAD.MOV.U32 R7, RZ, RZ, R11 ;  /* 0x000000ffff077224 */ /* 0x000fca00078e000b */
[----:B------:R3:W-:Y:S01]  /*15d0*/  @!P0 STS.64 [R13+0x8], R6 ;  /* 0x000008060d008388 */ /* 0x0007e20000000a00 */
[----:B------:R-:W-:Y:S01]  /*15e0*/  BAR.SYNC.DEFER_BLOCKING 0x0 ;  /* 0x0000000000007b1d */ /* 0x000fe20000010000 */
[----:B------:R-:W-:-:S13]  /*15f0*/  ISETP.NE.AND P0, PT, R3, RZ, PT ;  /* 0x000000ff0300720c */ /* 0x000fda0003f05270 */
[----:B---3--:R-:W-:Y:S05]  /*1600*/  @P0 BRA `(.L_x_17) ;  /* 0x0000004400800947 */ /* 0x008fea0003800000 */
[----:B------:R-:W0:Y:S01]  /*1610*/  S2UR UR5, SR_CgaCtaId ;  /* 0x00000000000579c3 */ /* 0x000e220000008800 */
[----:B------:R-:W-:Y:S01]  /*1620*/  UMOV UR4, 0x400 ;  /* 0x0000040000047882 */ /* 0x000fe20000000000 */
[----:B------:R-:W-:Y:S01]  /*1630*/  ISETP.GT.AND P2, PT, R4, 0x20, PT ;  /* 0x000000200400780c */ /* 0x000fe20003f44270 */
[----:B0-----:R-:W-:-:S09]  /*1640*/  ULEA UR4, UR5, UR4, 0x18 ;  /* 0x0000000405047291 */ /* 0x001fd2000f8ec0ff */
[----:B------:R-:W0:Y:S04]  /*1650*/  LDS.128 R16, [UR4+0x10] ;  /* 0x00001004ff107984 */ /* 0x000e280008000c00 */
[----:B------:R-:W1:Y:S04]  /*1660*/  LDS.128 R12, [UR4+0x20] ;  /* 0x00002004ff0c7984 */ /* 0x000e680008000c00 */
[----:B------:R-:W2:Y:S01]  /*1670*/  LDS.128 R8, [UR4+0x30] ;  /* 0x00003004ff087984 */ /* 0x000ea20008000c00 */
[----:B0-----:R-:W-:-:S06]  /*1680*/  DSETP.GEU.AND P1, PT, R6, R16, PT ;  /* 0x000000100600722a */ /* 0x001fcc0003f2e000 */
[-C--:B------:R-:W-:Y:S02]  /*1690*/  FSEL R3, R16, R6.reuse, !P1 ;  /* 0x0000000610037208 */ /* 0x080fe40004800000 */
[-C--:B------:R-:W-:Y:S02]  /*16a0*/  FSEL R17, R17, R7.reuse, !P1 ;  /* 0x0000000711117208 */ /* 0x080fe40004800000 */
[----:B------:R-:W-:Y:S02]  /*16b0*/  FSEL R6, R3, R6, P2 ;  /* 0x0000000603067208 */ /* 0x000fe40001000000 */
[----:B------:R-:W-:Y:S02]  /*16c0*/  FSEL R7, R17, R7, P2 ;  /* 0x0000000711077208 */ /* 0x000fe40001000000 */
[C---:B------:R-:W-:Y:S01]  /*16d0*/  ISETP.GT.AND P1, PT, R4.reuse, 0x40, PT ;  /* 0x000000400400780c */ /* 0x040fe20003f24270 */
[----:B------:R-:W-:Y:S01]  /*16e0*/  IMAD.MOV.U32 R2, RZ, RZ, R6 ;  /* 0x000000ffff027224 */ /* 0x000fe200078e0006 */
[----:B------:R-:W-:Y:S01]  /*16f0*/  ISETP.GT.AND P2, PT, R4, 0x60, PT ;  /* 0x000000600400780c */ /* 0x000fe20003f44270 */
[----:B------:R-:W-:-:S06]  /*1700*/  IMAD.MOV.U32 R3, RZ, RZ, R7 ;  /* 0x000000ffff037224 */ /* 0x000fcc00078e0007 */
[----:B------:R-:W-:-:S06]  /*1710*/  DSETP.GEU.AND P3, PT, R2, R18, PT ;  /* 0x000000120200722a */ /* 0x000fcc0003f6e000 */
[----:B------:R-:W-:Y:S02]  /*1720*/  @P1 FSEL R6, R18, R6, !P3 ;  /* 0x0000000612061208 */ /* 0x000fe40005800000 */
[----:B------:R-:W-:Y:S02]  /*1730*/  @P1 FSEL R7, R19, R7, !P3 ;  /* 0x0000000713071208 */ /* 0x000fe40005800000 */
[----:B------:R-:W-:Y:S01]  /*1740*/  ISETP.GT.AND P1, PT, R4, 0x80, PT ;  /* 0x000000800400780c */ /* 0x000fe20003f24270 */
[----:B------:R-:W-:Y:S02]  /*1750*/  IMAD.MOV.U32 R2, RZ, RZ, R6 ;  /* 0x000000ffff027224 */ /* 0x000fe400078e0006 */
[----:B------:R-:W-:-:S06]  /*1760*/  IMAD.MOV.U32 R3, RZ, RZ, R7 ;  /* 0x000000ffff037224 */ /* 0x000fcc00078e0007 */
[----:B-1----:R-:W-:Y:S01]  /*1770*/  DSETP.GEU.AND P3, PT, R2, R12, PT ;  /* 0x0000000c0200722a */ /* 0x002fe20003f6e000 */
[----:B------:R-:W0:Y:S05]  /*1780*/  LDS.64 R2, [UR4+0x40] ;  /* 0x00004004ff027984 */ /* 0x000e2a0008000a00 */
[----:B------:R-:W-:Y:S02]  /*1790*/  @P2 FSEL R6, R12, R6, !P3 ;  /* 0x000000060c062208 */ /* 0x000fe40005800000 */
[----:B------:R-:W-:Y:S02]  /*17a0*/  @P2 FSEL R7, R13, R7, !P3 ;  /* 0x000000070d072208 */ /* 0x000fe40005800000 */
[----:B------:R-:W-:-:S04]  /*17b0*/  ISETP.GT.AND P2, PT, R4, 0xa0, PT ;  /* 0x000000a00400780c */ /* 0x000fc80003f44270 */
[----:B------:R-:W-:-:S06]  /*17c0*/  DSETP.GEU.AND P3, PT, R6, R14, PT ;  /* 0x0000000e0600722a */ /* 0x000fcc0003f6e000 */
[----:B------:R-:W-:Y:S02]  /*17d0*/  @P1 FSEL R6, R14, R6, !P3 ;  /* 0x000000060e061208 */ /* 0x000fe40005800000 */
[----:B------:R-:W-:Y:S02]  /*17e0*/  @P1 FSEL R7, R15, R7, !P3 ;  /* 0x000000070f071208 */ /* 0x000fe40005800000 */
[----:B------:R-:W-:-:S04]  /*17f0*/  ISETP.GT.AND P1, PT, R4, 0xc0, PT ;  /* 0x000000c00400780c */ /* 0x000fc80003f24270 */
[----:B--2---:R-:W-:-:S06]  /*1800*/  DSETP.GEU.AND P3, PT, R6, R8, PT ;  /* 0x000000080600722a */ /* 0x004fcc0003f6e000 */
[----:B------:R-:W-:Y:S02]  /*1810*/  @P2 FSEL R6, R8, R6, !P3 ;  /* 0x0000000608062208 */ /* 0x000fe40005800000 */
[----:B------:R-:W-:Y:S02]  /*1820*/  @P2 FSEL R7, R9, R7, !P3 ;  /* 0x0000000709072208 */ /* 0x000fe40005800000 */
[----:B------:R-:W-:-:S04]  /*1830*/  ISETP.GT.AND P2, PT, R4, 0xe0, PT ;  /* 0x000000e00400780c */ /* 0x000fc80003f44270 */
[----:B------:R-:W-:-:S06]  /*1840*/  DSETP.GEU.AND P3, PT, R6, R10, PT ;  /* 0x0000000a0600722a */ /* 0x000fcc0003f6e000 */
[----:B------:R-:W-:Y:S02]  /*1850*/  @P1 FSEL R6, R10, R6, !P3 ;  /* 0x000000060a061208 */ /* 0x000fe40005800000 */
[----:B------:R-:W-:-:S03]  /*1860*/  @P1 FSEL R7, R11, R7, !P3 ;  /* 0x000000070b071208 */ /* 0x000fc60005800000 */
[----:B------:R-:W-:Y:S02]  /*1870*/  IMAD.MOV.U32 R4, RZ, RZ, R6 ;  /* 0x000000ffff047224 */ /* 0x000fe400078e0006 */
[----:B------:R-:W-:-:S06]  /*1880*/  IMAD.MOV.U32 R5, RZ, RZ, R7 ;  /* 0x000000ffff057224 */ /* 0x000fcc00078e0007 */
[----:B0-----:R-:W-:-:S06]  /*1890*/  DSETP.GEU.AND P1, PT, R4, R2, PT ;  /* 0x000000020400722a */ /* 0x001fcc0003f2e000 */
[----:B------:R-:W-:Y:S02]  /*18a0*/  @P2 FSEL R6, R2, R6, !P1 ;  /* 0x0000000602062208 */ /* 0x000fe40004800000 */
[----:B------:R-:W-:Y:S01]  /*18b0*/  @P2 FSEL R7, R3, R7, !P1 ;  /* 0x0000000703072208 */ /* 0x000fe20004800000 */
[----:B------:R-:W-:Y:S06]  /*18c0*/  BRA `(.L_x_17) ;  /* 0x0000004000d07947 */ /* 0x000fec0003800000 */
.L_x_3:
[----:B------:R-:W0:Y:S01]  /*18d0*/  S2R R0, SR_TID.X ;  /* 0x0000000000007919 */ /* 0x000e220000002100 */
[----:B------:R-:W1:Y:S02]  /*18e0*/  LDCU.64 UR4, c[0x0][0x380] ;  /* 0x00007000ff0477ac */ /* 0x000e640008000a00 */
[----:B-1----:R-:W-:Y:S02]  /*18f0*/  IMAD.U32 R2, RZ, RZ, UR4 ;  /* 0x00000004ff027e24 */ /* 0x002fe4000f8e00ff */
[----:B------:R-:W-:Y:S02]  /*1900*/  IMAD.U32 R3, RZ, RZ, UR5 ;  /* 0x00000005ff037e24 */ /* 0x000fe4000f8e00ff */
[----:B0-----:R-:W-:-:S04]  /*1910*/  IMAD.SHL.U32 R5, R0, 0x4, RZ ;  /* 0x0000000400057824 */ /* 0x001fc800078e00ff */
[----:B------:R-:W-:-:S05]  /*1920*/  IMAD.WIDE.U32 R6, R5, 0x8, R2 ;  /* 0x0000000805067825 */ /* 0x000fca00078e0002 */
[----:B------:R-:W2:Y:S04]  /*1930*/  LDG.E.128.CONSTANT R20, desc[UR6][R6.64] ;  /* 0x0000000606147981 */ /* 0x000ea8000c1e9d00 */
[----:B------:R-:W3:Y:S04]  /*1940*/  LDG.E.128.CONSTANT R12, desc[UR6][R6.64+0x10] ;  /* 0x00001006060c7981 */ /* 0x000ee8000c1e9d00 */
[----:B------:R-:W4:Y:S04]  /*1950*/  LDG.E.128.CONSTANT R8, desc[UR6][R6.64+0x2000] ;  /* 0x0020000606087981 */ /* 0x000f28000c1e9d00 */
[----:B------:R0:W5:Y:S01]  /*1960*/  LDG.E.128.CONSTANT R16, desc[UR6][R6.64+0x2010] ;  /* 0x0020100606107981 */ /* 0x000162000c1e9d00 */
[----:B------:R-:W-:Y:S01]  /*1970*/  ISETP.GE.U32.AND P1, PT, R4, 0x1000, PT ;  /* 0x000010000400780c */ /* 0x000fe20003f26070 */
[----:B------:R-:W-:Y:S01]  /*1980*/  UMOV UR4, 0x800 ;  /* 0x0000080000047882 */ /* 0x000fe20000000000 */
[----:B--2---:R-:W-:-:S06]  /*1990*/  DSETP.GEU.AND P0, PT, R20, R22, PT ;  /* 0x000000161400722a */ /* 0x004fcc0003f0e000 */
[----:B------:R-:W-:Y:S02]  /*19a0*/  FSEL R20, R22, R20, !P0 ;  /* 0x0000001416147208 */ /* 0x000fe40004000000 */
[----:B------:R-:W-:-:S06]  /*19b0*/  FSEL R21, R23, R21, !P0 ;  /* 0x0000001517157208 */ /* 0x000fcc0004000000 */
[----:B---3--:R-:W-:-:S06]  /*19c0*/  DSETP.GEU.AND P0, PT, R20, R12, PT ;  /* 0x0000000c1400722a */ /* 0x008fcc0003f0e000 */
[----:B------:R-:W-:Y:S02]  /*19d0*/  FSEL R12, R12, R20, !P0 ;  /* 0x000000140c0c7208 */ /* 0x000fe40004000000 */
[----:B------:R-:W-:-:S06]  /*19e0*/  FSEL R13, R13, R21, !P0 ;  /* 0x000000150d0d7208 */ /* 0x000fcc0004000000 */
[----:B------:R-:W-:-:S06]  /*19f0*/  DSETP.GEU.AND P0, PT, R12, R14, PT ;  /* 0x0000000e0c00722a */ /* 0x000fcc0003f0e000 */
[----:B------:R-:W-:Y:S02]  /*1a00*/  FSEL R12, R14, R12, !P0 ;  /* 0x0000000c0e0c7208 */ /* 0x000fe40004000000 */
[----:B------:R-:W-:-:S06]  /*1a10*/  FSEL R13, R15, R13, !P0 ;  /* 0x0000000d0f0d7208 */ /* 0x000fcc0004000000 */
[----:B----4-:R-:W-:-:S06]  /*1a20*/  DSETP.GEU.AND P0, PT, R12, R8, PT ;  /* 0x000000080c00722a */ /* 0x010fcc0003f0e000 */
[----:B0-----:R-:W-:Y:S02]  /*1a30*/  FSEL R6, R8, R12, !P0 ;  /* 0x0000000c08067208 */ /* 0x001fe40004000000 */
[----:B------:R-:W-:-:S06]  /*1a40*/  FSEL R7, R9, R13, !P0 ;  /* 0x0000000d09077208 */ /* 0x000fcc0004000000 */
[----:B------:R-:W-:-:S06]  /*1a50*/  DSETP.GEU.AND P0, PT, R6, R10, PT ;  /* 0x0000000a0600722a */ /* 0x000fcc0003f0e000 */
[----:B------:R-:W-:Y:S02]  /*1a60*/  FSEL R6, R10, R6, !P0 ;  /* 0x000000060a067208 */ /* 0x000fe40004000000 */
[----:B------:R-:W-:-:S06]  /*1a70*/  FSEL R7, R11, R7, !P0 ;  /* 0x000000070b077208 */ /* 0x000fcc0004000000 */
[----:B-----5:R-:W-:-:S06]  /*1a80*/  DSETP.GEU.AND P0, PT, R6, R16, PT ;  /* 0x000000100600722a */ /* 0x020fcc0003f0e000 */
[----:B------:R-:W-:Y:S02]  /*1a90*/  FSEL R6, R16, R6, !P0 ;  /* 0x0000000610067208 */ /* 0x000fe40004000000 */
[----:B------:R-:W-:-:S06]  /*1aa0*/  FSEL R7, R17, R7, !P0 ;  /* 0x0000000711077208 */ /* 0x000fcc0004000000 */
[----:B------:R-:W-:-:S06]  /*1ab0*/  DSETP.GEU.AND P0, PT, R6, R18, PT ;  /* 0x000000120600722a */ /* 0x000fcc0003f0e000 */
[----:B------:R-:W-:Y:S02]  /*1ac0*/  FSEL R6, R18, R6, !P0 ;  /* 0x0000000612067208 */ /* 0x000fe40004000000 */
[----:B------:R-:W-:Y:S01]  /*1ad0*/  FSEL R7, R19, R7, !P0 ;  /* 0x0000000713077208 */ /* 0x000fe20004000000 */
[----:B------:R-:W-:Y:S06]  /*1ae0*/  @!P1 BRA `(.L_x_18) ;  /* 0x0000000000a49947 */ /* 0x000fec0003800000 */
[----:B------:R-:W0:Y:S01]  /*1af0*/  LDC R24, c[0x0][0x390] ;  /* 0x0000e400ff187b82 */ /* 0x000e220000000800 */
[----:B------:R-:W-:Y:S01]  /*1b00*/  VIADD R25, R4, 0xfffff800 ;  /* 0xfffff80004197836 */ /* 0x000fe20000000000 */
[----:B------:R-:W-:-:S06]  /*1b10*/  UMOV UR4, 0x800 ;  /* 0x0000080000047882 */ /* 0x000fcc0000000000 */
[----:B------:R-:W1:Y:S02]  /*1b20*/  LDC.64 R2, c[0x0][0x380] ;  /* 0x0000e000ff027b82 */ /* 0x000e640000000a00 */
.L_x_20:
[----:B------:R-:W-:-:S04]  /*1b30*/  VIADD R27, R5, UR4 ;  /* 0x00000004051b7c36 */ /* 0x000fc80008000000 */
[----:B-1----:R-:W-:-:S05]  /*1b40*/  IMAD.WIDE.U32 R26, R27, 0x8, R2 ;  /* 0x000000081b1a7825 */ /* 0x002fca00078e0002 */
[----:B------:R-:W2:Y:S04]  /*1b50*/  LDG.E.128.CONSTANT R12, desc[UR6][R26.64] ;  /* 0x000000061a0c7981 */ /* 0x000ea8000c1e9d00 */
[----:B------:R-:W3:Y:S04]  /*1b60*/  LDG.E.128.CONSTANT R16, desc[UR6][R26.64+0x10] ;  /* 0x000010061a107981 */ /* 0x000ee8000c1e9d00 */
[----:B------:R-:W4:Y:S04]  /*1b70*/  LDG.E.128.CONSTANT R20, desc[UR6][R26.64+0x2000] ;  /* 0x002000061a147981 */ /* 0x000f28000c1e9d00 */
[----:B------:R-:W5:Y:S01]  /*1b80*/  LDG.E.128.CONSTANT R8, desc[UR6][R26.64+0x2010] ;  /* 0x002010061a087981 */ /* 0x000f62000c1e9d00 */
[----:B0-----:R-:W-:Y:S01]  /*1b90*/  IMAD.MOV.U32 R4, RZ, RZ, R24 ;  /* 0x000000ffff047224 */ /* 0x001fe200078e0018 */
[----:B--2---:R-:W-:-:S06]  /*1ba0*/  DSETP.GEU.AND P0, PT, R6, R12, PT ;  /* 0x0000000c0600722a */ /* 0x004fcc0003f0e000 */
[----:B------:R-:W-:Y:S02]  /*1bb0*/  FSEL R6, R12, R6, !P0 ;  /* 0x000000060c067208 */ /* 0x000fe40004000000 */
[----:B------:R-:W-:-:S06]  /*1bc0*/  FSEL R7, R13, R7, !P0 ;  /* 0x000000070d077208 */ /* 0x000fcc0004000000 */
[----:B------:R-:W-:-:S06]  /*1bd0*/  DSETP.GEU.AND P0, PT, R6, R14, PT ;  /* 0x0000000e0600722a */ /* 0x000fcc0003f0e000 */
        /* <DEDUP_REMOVED lines=14> */
[----:B-----5:R-:W-:-:S06]  /*1cc0*/  DSETP.GEU.AND P0, PT, R6, R8, PT ;  /* 0x000000080600722a */ /* 0x020fcc0003f0e000 */
[----:B------:R-:W-:Y:S01]  /*1cd0*/  FSEL R6, R8, R6, !P0 ;  /* 0x0000000608067208 */ /* 0x000fe20004000000 */
[----:B------:R-:W-:Y:S01]  /*1ce0*/  VIADD R8, R4, -UR4 ;  /* 0x8000000404087c36 */ /* 0x000fe20008000000 */
[----:B------:R-:W-:-:S04]  /*1cf0*/  FSEL R7, R9, R7, !P0 ;  /* 0x0000000709077208 */ /* 0x000fc80004000000 */
[----:B------:R-:W-:Y:S02]  /*1d00*/  ISETP.GE.AND P1, PT, R8, 0x800, PT ;  /* 0x000008000800780c */ /* 0x000fe40003f26270 */
[----:B------:R-:W-:-:S06]  /*1d10*/  DSETP.GEU.AND P0, PT, R6, R10, PT ;  /* 0x0000000a0600722a */ /* 0x000fcc0003f0e000 */
[----:B------:R-:W-:Y:S02]  /*1d20*/  FSEL R6, R10, R6, !P0 ;  /* 0x000000060a067208 */ /* 0x000fe40004000000 */
[----:B------:R-:W-:-:S03]  /*1d30*/  FSEL R7, R11, R7, !P0 ;  /* 0x000000070b077208 */ /* 0x000fc60004000000 */
[----:B------:R-:W-:Y:S05]  /*1d40*/  @!P1 BRA `(.L_x_19) ;  /* 0x0000000c00009947 */ /* 0x000fea0003800000 */
[----:B------:R-:W-:-:S06]  /*1d50*/  UIADD3 UR4, UPT, UPT, UR4, 0x800, URZ ;  /* 0x0000080004047890 */ /* 0x000fcc000fffe0ff */
[----:B------:R-:W-:-:S13]  /*1d60*/  ISETP.LT.AND P0, PT, R25, UR4, PT ;  /* 0x0000000419007c0c */ /* 0x000fda000bf01270 */
[----:B------:R-:W-:Y:S05]  /*1d70*/  @!P0 BRA `(.L_x_20) ;  /* 0xfffffffc006c8947 */ /* 0x000fea000383ffff */
.L_x_18:
[----:B------:R-:W-:-:S13]  /*1d80*/  ISETP.LE.AND P0, PT, R4, UR4, PT ;  /* 0x0000000404007c0c */ /* 0x000fda000bf03270 */
[----:B------:R-:W-:Y:S05]  /*1d90*/  @P0 BRA `(.L_x_19) ;  /* 0x0000000800ec0947 */ /* 0x000fea0003800000 */
[----:B------:R-:W-:Y:S01]  /*1da0*/  VIADD R41, R4, -UR4 ;  /* 0x8000000404297c36 */ /* 0x000fe20008000000 */
[----:B------:R-:W-:Y:S04]  /*1db0*/  BSSY.RECONVERGENT B1, `(.L_x_19) ;  /* 0x00000b9000017945 */ /* 0x000fe80003800200 */
[----:B------:R-:W-:-:S13]  /*1dc0*/  ISETP.GE.AND P0, PT, R0, R41, PT ;  /* 0x000000290000720c */ /* 0x000fda0003f06270 */
[----:B------:R-:W-:Y:S05]  /*1dd0*/  @P0 BRA `(.L_x_21) ;  /* 0x0000000800d80947 */ /* 0x000fea0003800000 */
[----:B------:R-:W-:Y:S01]  /*1de0*/  LOP3.LUT R5, RZ, R0, RZ, 0x33, !PT ;  /* 0x00000000ff057212 */ /* 0x000fe200078e33ff */
[----:B------:R-:W-:Y:S01]  /*1df0*/  BSSY.RECONVERGENT B2, `(.L_x_22) ;  /* 0x0000016000027945 */ /* 0x000fe20003800200 */
[----:B------:R-:W-:Y:S02]  /*1e00*/  IMAD.MOV.U32 R40, RZ, RZ, R0 ;  /* 0x000000ffff287224 */ /* 0x000fe400078e0000 */
[----:B------:R-:W-:-:S04]  /*1e10*/  IADD3 R4, PT, PT, R4, -UR4, R5 ;  /* 0x8000000404047c10 */ /* 0x000fc8000fffe005 */
[C---:B------:R-:W-:Y:S02]  /*1e20*/  LOP3.LUT R5, R4.reuse, 0x300, RZ, 0xc0, !PT ;  /* 0x0000030004057812 */ /* 0x040fe400078ec0ff */
[----:B------:R-:W-:Y:S02]  /*1e30*/  ISETP.GE.U32.AND P2, PT, R4, 0x300, PT ;  /* 0x000003000400780c */ /* 0x000fe40003f46070 */
[----:B------:R-:W-:-:S13]  /*1e40*/  ISETP.NE.AND P0, PT, R5, 0x300, PT ;  /* 0x000003000500780c */ /* 0x000fda0003f05270 */
[----:B------:R-:W-:Y:S05]  /*1e50*/  @!P0 BRA `(.L_x_23) ;  /* 0x00000000003c8947 */ /* 0x000fea0003800000 */
[----:B------:R-:W-:Y:S01]  /*1e60*/  LEA.HI R4, R4, 0x1, RZ, 0x18 ;  /* 0x0000000104047811 */ /* 0x000fe200078fc0ff */
[----:B------:R-:W-:Y:S02]  /*1e70*/  VIADD R9, R0, UR4 ;  /* 0x0000000400097c36 */ /* 0x000fe40008000000 */
[----:B------:R-:W-:Y:S01]  /*1e80*/  IMAD.MOV.U32 R40, RZ, RZ, R0 ;  /* 0x000000ffff287224 */ /* 0x000fe200078e0000 */
[----:B------:R-:W-:-:S05]  /*1e90*/  LOP3.LUT R4, R4, 0x3, RZ, 0xc0, !PT ;  /* 0x0000000304047812 */ /* 0x000fca00078ec0ff */
[----:B------:R-:W-:-:S07]  /*1ea0*/  IMAD.MOV R8, RZ, RZ, -R4 ;  /* 0x000000ffff087224 */ /* 0x000fce00078e0a04 */
.L_x_24:
[----:B------:R-:W-:-:S06]  /*1eb0*/  IMAD.WIDE.U32 R4, R9, 0x8, R2 ;  /* 0x0000000809047825 */ /* 0x000fcc00078e0002 */
[----:B------:R-:W2:Y:S01]  /*1ec0*/  LDG.E.64.CONSTANT R4, desc[UR6][R4.64] ;  /* 0x0000000604047981 */ /* 0x000ea2000c1e9b00 */
[----:B------:R-:W-:Y:S02]  /*1ed0*/  VIADD R8, R8, 0x1 ;  /* 0x0000000108087836 */ /* 0x000fe40000000000 */
[----:B------:R-:W-:Y:S02]  /*1ee0*/  VIADD R40, R40, 0x100 ;  /* 0x0000010028287836 */ /* 0x000fe40000000000 */
[----:B------:R-:W-:Y:S01]  /*1ef0*/  VIADD R9, R9, 0x100 ;  /* 0x0000010009097836 */ /* 0x000fe20000000000 */
[----:B------:R-:W-:Y:S01]  /*1f00*/  ISETP.NE.AND P1, PT, R8, RZ, PT ;  /* 0x000000ff0800720c */ /* 0x000fe20003f25270 */
[----:B--2---:R-:W-:-:S06]  /*1f10*/  DSETP.GEU.AND P0, PT, R6, R4, PT ;  /* 0x000000040600722a */ /* 0x004fcc0003f0e000 */
[----:B------:R-:W-:Y:S02]  /*1f20*/  FSEL R6, R4, R6, !P0 ;  /* 0x0000000604067208 */ /* 0x000fe40004000000 */
[----:B------:R-:W-:-:S04]  /*1f30*/  FSEL R7, R5, R7, !P0 ;  /* 0x0000000705077208 */ /* 0x000fc80004000000 */
[----:B------:R-:W-:Y:S05]  /*1f40*/  @P1 BRA `(.L_x_24) ;  /* 0xfffffffc00d81947 */ /* 0x000fea000383ffff */
.L_x_23:
[----:B------:R-:W-:Y:S05]  /*1f50*/  BSYNC.RECONVERGENT B2 ;  /* 0x0000000000027941 */ /* 0x000fea0003800200 */
.L_x_22:
[----:B------:R-:W-:Y:S05]  /*1f60*/  @!P2 BRA `(.L_x_21) ;  /* 0x000000080074a947 */ /* 0x000fea0003800000 */
[----:B------:R-:W0:Y:S01]  /*1f70*/  LDCU.64 UR8, c[0x0][0x380] ;  /* 0x00007000ff0877ac */ /* 0x000e220008000a00 */
[----:B------:R-:W-:Y:S01]  /*1f80*/  IMAD.IADD R9, R41, 0x1, -R40 ;  /* 0x0000000129097824 */ /* 0x000fe200078e0a28 */
[C---:B------:R-:W-:Y:S01]  /*1f90*/  IADD3 R5, P0, PT, R40.reuse, UR4, RZ ;  /* 0x0000000428057c10 */ /* 0x040fe2000ff1e0ff */
[----:B------:R-:W-:Y:S01]  /*1fa0*/  BSSY.RECONVERGENT B2, `(.L_x_25) ;  /* 0x0000059000027945 */ /* 0x000fe20003800200 */
[----:B------:R-:W-:Y:S02]  /*1fb0*/  VIADD R43, R40, UR4 ;  /* 0x00000004282b7c36 */ /* 0x000fe40008000000 */
[----:B------:R-:W-:Y:S01]  /*1fc0*/  ISETP.GT.AND P1, PT, R9, 0xc00, PT ;  /* 0x00000c000900780c */ /* 0x000fe20003f24270 */
[----:B------:R-:W-:Y:S01]  /*1fd0*/  IMAD.X R8, RZ, RZ, RZ, P0 ;  /* 0x000000ffff087224 */ /* 0x000fe200000e06ff */
[----:B0-----:R-:W-:-:S04]  /*1fe0*/  LEA R4, P0, R5, UR8, 0x3 ;  /* 0x0000000805047c11 */ /* 0x001fc8000f8018ff */
[----:B------:R-:W-:Y:S02]  /*1ff0*/  LEA.HI.X R5, R5, UR9, R8, 0x3, P0 ;  /* 0x0000000905057c11 */ /* 0x000fe400080f1c08 */
[----:B------:R-:W-:-:S05]  /*2000*/  IADD3 R4, P0, PT, R4, 0x1000, RZ ;  /* 0x0000100004047810 */ /* 0x000fca0007f1e0ff */
[----:B------:R-:W-:Y:S01]  /*2010*/  IMAD.X R5, RZ, RZ, R5, P0 ;  /* 0x000000ffff057224 */ /* 0x000fe200000e0605 */
[----:B------:R-:W-:Y:S01]  /*2020*/  PLOP3.LUT P0, PT, PT, PT, PT, 0x80, 0x8 ;  /* 0x000000000008781c */ /* 0x000fe20003f0f070 */
[----:B------:R-:W-:-:S12]  /*2030*/  @!P1 BRA `(.L_x_26) ;  /* 0x00000004003c9947 */ /* 0x000fd80003800000 */
[----:B------:R-:W-:Y:S01]  /*2040*/  PLOP3.LUT P0, PT, PT, PT, PT, 0x8, 0x80 ;  /* 0x000000000080781c */ /* 0x000fe20003f0e170 */
[----:B------:R-:W-:-:S12]  /*2050*/  VIADD R45, R41, 0xfffff400 ;  /* 0xfffff400292d7836 */ /* 0x000fd80000000000 */
.L_x_27:
[C---:B------:R-:W-:Y:S01]  /*2060*/  IMAD.WIDE.U32 R38, R43.reuse, 0x8, R2 ;  /* 0x000000082b267825 */ /* 0x040fe200078e0002 */
[----:B------:R-:W2:Y:S04]  /*2070*/  LDG.E.64.CONSTANT R8, desc[UR6][R4.64+-0x800] ;  /* 0xfff8000604087981 */ /* 0x000ea8000c1e9b00 */
[----:B------:R-:W3:Y:S04]  /*2080*/  LDG.E.64.CONSTANT R10, desc[UR6][R4.64] ;  /* 0x00000006040a7981 */ /* 0x000ee8000c1e9b00 */
[----:B------:R-:W4:Y:S01]  /*2090*/  LDG.E.64.CONSTANT R38, desc[UR6][R38.64] ;  /* 0x0000000626267981 */ /* 0x000f22000c1e9b00 */
[----:B------:R-:W-:-:S03]  /*20a0*/  VIADD R15, R43, 0x400 ;  /* 0x000004002b0f7836 */ /* 0x000fc60000000000 */
[----:B------:R-:W5:Y:S01]  /*20b0*/  LDG.E.64.CONSTANT R12, desc[UR6][R4.64+0x800] ;  /* 0x00080006040c7981 */ /* 0x000f62000c1e9b00 */
[----:B------:R-:W-:-:S03]  /*20c0*/  IMAD.WIDE.U32 R14, R15, 0x8, R2 ;  /* 0x000000080f0e7825 */ /* 0x000fc600078e0002 */
[----:B------:R-:W5:Y:S04]  /*20d0*/  LDG.E.64.CONSTANT R16, desc[UR6][R4.64+0x1800] ;  /* 0x0018000604107981 */ /* 0x000f68000c1e9b00 */
[----:B------:R-:W5:Y:S04]  /*20e0*/  LDG.E.64.CONSTANT R14, desc[UR6][R14.64] ;  /* 0x000000060e0e7981 */ /* 0x000f68000c1e9b00 */
[----:B------:R-:W5:Y:S01]  /*20f0*/  LDG.E.64.CONSTANT R18, desc[UR6][R4.64+0x2000] ;  /* 0x0020000604127981 */ /* 0x000f62000c1e9b00 */
        /* <DEDUP_REMOVED lines=11> */
[----:B------:R-:W5:Y:S04]  /*21b0*/  LDG.E.64.CONSTANT R34, desc[UR6][R4.64+0x6000] ;  /* 0x0060000604227981 */ /* 0x000f68000c1e9b00 */
[----:B------:R0:W5:Y:S01]  /*21c0*/  LDG.E.64.CONSTANT R36, desc[UR6][R4.64+0x6800] ;  /* 0x0068000604247981 */ /* 0x000162000c1e9b00 */
[----:B------:R-:W-:-:S05]  /*21d0*/  VIADD R40, R40, 0x1000 ;  /* 0x0000100028287836 */ /* 0x000fca0000000000 */
[----:B------:R-:W-:Y:S02]  /*21e0*/  ISETP.GE.AND P2, PT, R40, R45, PT ;  /* 0x0000002d2800720c */ /* 0x000fe40003f46270 */
[----:B0-----:R-:W-:Y:S01]  /*21f0*/  IADD3 R4, P3, PT, R4, 0x8000, RZ ;  /* 0x0000800004047810 */ /* 0x001fe20007f7e0ff */
[----:B------:R-:W-:-:S04]  /*2200*/  VIADD R43, R43, 0x1000 ;  /* 0x000010002b2b7836 */ /* 0x000fc80000000000 */
[----:B------:R-:W-:Y:S01]  /*2210*/  IMAD.X R5, RZ, RZ, R5, P3 ;  /* 0x000000ffff057224 */ /* 0x000fe200018e0605 */
[----:B----4-:R-:W-:-:S06]  /*2220*/  DSETP.GEU.AND P1, PT, R6, R38, PT ;  /* 0x000000260600722a */ /* 0x010fcc0003f2e000 */
[----:B------:R-:W-:Y:S02]  /*2230*/  FSEL R6, R38, R6, !P1 ;  /* 0x0000000626067208 */ /* 0x000fe40004800000 */
[----:B------:R-:W-:-:S06]  /*2240*/  FSEL R7, R39, R7, !P1 ;  /* 0x0000000727077208 */ /* 0x000fcc0004800000 */
[----:B--2---:R-:W-:-:S06]  /*2250*/  DSETP.GEU.AND P1, PT, R6, R8, PT ;  /* 0x000000080600722a */ /* 0x004fcc0003f2e000 */
[----:B------:R-:W-:Y:S02]  /*2260*/  FSEL R6, R8, R6, !P1 ;  /* 0x0000000608067208 */ /* 0x000fe40004800000 */
[----:B------:R-:W-:-:S06]  /*2270*/  FSEL R7, R9, R7, !P1 ;  /* 0x0000000709077208 */ /* 0x000fcc0004800000 */
[----:B---3--:R-:W-:-:S06]  /*2280*/  DSETP.GEU.AND P1, PT, R6, R10, PT ;  /* 0x0000000a0600722a */ /* 0x008fcc0003f2e000 */
[----:B------:R-:W-:Y:S02]  /*2290*/  FSEL R6, R10, R6, !P1 ;  /* 0x000000060a067208 */ /* 0x000fe40004800000 */
[----:B------:R-:W-:-:S06]  /*22a0*/  FSEL R7, R11, R7, !P1 ;  /* 0x000000070b077208 */ /* 0x000fcc0004800000 */
[----:B-----5:R-:W-:-:S06]  /*22b0*/  DSETP.GEU.AND P1, PT, R6, R12, PT ;  /* 0x0000000c0600722a */ /* 0x020fcc0003f2e000 */
        /* <DEDUP_REMOVED lines=39> */
.L_x_26:
[----:B------:R-:W-:Y:S05]  /*2530*/  BSYNC.RECONVERGENT B2 ;  /* 0x0000000000027941 */ /* 0x000fea0003800200 */
.L_x_25:
[----:B------:R-:W-:Y:S01]  /*2540*/  IMAD.IADD R8, R41, 0x1, -R40 ;  /* 0x0000000129087824 */ /* 0x000fe200078e0a28 */
[----:B------:R-:W-:Y:S04]  /*2550*/  BSSY.RECONVERGENT B2, `(.L_x_28) ;  /* 0x000002b000027945 */ /* 0x000fe80003800200 */
[----:B------:R-:W-:-:S13]  /*2560*/  ISETP.GT.AND P1, PT, R8, 0x400, PT ;  /* 0x000004000800780c */ /* 0x000fda0003f24270 */
[----:B------:R-:W-:Y:S05]  /*2570*/  @!P1 BRA `(.L_x_29) ;  /* 0x0000000000a09947 */ /* 0x000fea0003800000 */
        /* <DEDUP_REMOVED lines=9> */
[----:B------:R-:W5:Y:S04]  /*2610*/  LDG.E.64.CONSTANT R22, desc[UR6][R4.64+0x2000] ;  /* 0x0020000604167981 */ /* 0x000f68000c1e9b00 */
[----:B------:R0:W5:Y:S01]  /*2620*/  LDG.E.64.CONSTANT R8, desc[UR6][R4.64+0x2800] ;  /* 0x0028000604087981 */ /* 0x000162000c1e9b00 */
[----:B------:R-:W-:-:S02]  /*2630*/  VIADD R40, R40, 0x800 ;  /* 0x0000080028287836 */ /* 0x000fc40000000000 */
[----:B------:R-:W-:Y:S01]  /*2640*/  VIADD R43, R43, 0x800 ;  /* 0x000008002b2b7836 */ /* 0x000fe20000000000 */
[----:B0-----:R-:W-:-:S05]  /*2650*/  IADD3 R4, P2, PT, R4, 0x4000, RZ ;  /* 0x0000400004047810 */ /* 0x001fca0007f5e0ff */
        /* <DEDUP_REMOVED lines=22> */
[----:B------:R-:W-:Y:S01]  /*27c0*/  DSETP.GEU.AND P1, PT, R6, R8, PT ;  /* 0x000000080600722a */ /* 0x000fe20003f2e000 */
[----:B------:R-:W-:-:S05]  /*27d0*/  PLOP3.LUT P0, PT, PT, PT, PT, 0x8, 0x80 ;  /* 0x000000000080781c */ /* 0x000fca0003f0e170 */
[----:B------:R-:W-:Y:S02]  /*27e0*/  FSEL R6, R8, R6, !P1 ;  /* 0x0000000608067208 */ /* 0x000fe40004800000 */
[----:B------:R-:W-:-:S07]  /*27f0*/  FSEL R7, R9, R7, !P1 ;  /* 0x0000000709077208 */ /* 0x000fce0004800000 */
.L_x_29:
[----:B------:R-:W-:Y:S05]  /*2800*/  BSYNC.RECONVERGENT B2 ;  /* 0x0000000000027941 */ /* 0x000fea0003800200 */
.L_x_28:
[----:B------:R-:W-:-:S13]  /*2810*/  ISETP.LT.OR P0, PT, R40, R41, P0 ;  /* 0x000000292800720c */ /* 0x000fda0000701670 */
[----:B------:R-:W-:Y:S05]  /*2820*/  @!P0 BRA `(.L_x_21) ;  /* 0x0000000000448947 */ /* 0x000fea0003800000 */
[----:B------:R-:W-:Y:S01]  /*2830*/  IMAD.WIDE.U32 R2, R43, 0x8, R2 ;  /* 0x000000082b027825 */ /* 0x000fe200078e0002 */
[----:B------:R-:W2:Y:S04]  /*2840*/  LDG.E.64.CONSTANT R8, desc[UR6][R4.64+-0x800] ;  /* 0xfff8000604087981 */ /* 0x000ea8000c1e9b00 */
[----:B------:R-:W3:Y:S04]  /*2850*/  LDG.E.64.CONSTANT R10, desc[UR6][R4.64] ;  /* 0x00000006040a7981 */ /* 0x000ee8000c1e9b00 */
[----:B------:R-:W4:Y:S04]  /*2860*/  LDG.E.64.CONSTANT R2, desc[UR6][R2.64] ;  /* 0x0000000602027981 */ /* 0x000f28000c1e9b00 */
[----:B------:R-:W5:Y:S01]  /*2870*/  LDG.E.64.CONSTANT R12, desc[UR6][R4.64+0x800] ;  /* 0x00080006040c7981 */ /* 0x000f62000c1e9b00 */
        /* <DEDUP_REMOVED lines=11> */
[----:B------:R-:W-:-:S07]  /*2930*/  FSEL R7, R13, R3, !P0 ;  /* 0x000000030d077208 */ /* 0x000fce0004000000 */
.L_x_21:
[----:B------:R-:W-:Y:S05]  /*2940*/  BSYNC.RECONVERGENT B1 ;  /* 0x0000000000017941 */ /* 0x000fea0003800200 */
.L_x_19:
[----:B------:R-:W0:Y:S01]  /*2950*/  S2R R10, SR_LANEID ;  /* 0x00000000000a7919 */ /* 0x000e220000000000 */
[----:B------:R-:W-:Y:S04]  /*2960*/  SHFL.DOWN PT, R2, R6, 0x1, 0x1f ;  /* 0x08201f0006027f89 */ /* 0x000fe800000e0000 */
        /* <DEDUP_REMOVED lines=10> */
[----:B------:R-:W-:-:S02]  /*2a10*/  @!P2 MOV R7, 0x400 ;  /* 0x000004000007a802 */ /* 0x000fc40000000f00 */
        /* <DEDUP_REMOVED lines=8> */
[----:B------:R-:W-:Y:S01]  /*2aa0*/  SHFL.DOWN PT, R2, R4, 0x4, 0x1f ;  /* 0x08801f0004027f89 */ /* 0x000fe200000e0000 */
[----:B-1----:R-:W-:-:S03]  /*2ab0*/  @!P2 LEA R7, R8, R7, 0x18 ;  /* 0x000000070807a211 */ /* 0x002fc600078ec0ff */
[----:B------:R-:W0:Y:S02]  /*2ac0*/  SHFL.DOWN PT, R3, R5, 0x4, 0x1f ;  /* 0x08801f0005037f89 */ /* 0x000e2400000e0000 */
[----:B------:R-:W-:Y:S01]  /*2ad0*/  @!P2 IMAD.IADD R9, R6, 0x1, R7 ;  /* 0x000000010609a824 */ /* 0x000fe200078e0207 */
[----:B0-----:R-:W-:-:S06]  /*2ae0*/  DSETP.GEU.AND P0, PT, R4, R2, PT ;  /* 0x000000020400722a */ /* 0x001fcc0003f0e000 */
[----:B------:R-:W-:Y:S02]  /*2af0*/  @!P1 FSEL R4, R2, R4, !P0 ;  /* 0x0000000402049208 */ /* 0x000fe40004000000 */
[----:B------:R-:W-:Y:S02]  /*2b00*/  @!P1 FSEL R5, R3, R5, !P0 ;  /* 0x0000000503059208 */ /* 0x000fe40004000000 */
[----:B------:R-:W-:Y:S01]  /*2b10*/  ISETP.GT.AND P1, PT, R10, 0x17, PT ;  /* 0x000000170a00780c */ /* 0x000fe20003f24270 */
[----:B------:R-:W-:Y:S04]  /*2b20*/  SHFL.DOWN PT, R2, R4, 0x8, 0x1f ;  /* 0x09001f0004027f89 */ /* 0x000fe800000e0000 */
[----:B------:R-:W0:Y:S02]  /*2b30*/  SHFL.DOWN PT, R3, R5, 0x8, 0x1f ;  /* 0x09001f0005037f89 */ /* 0x000e2400000e0000 */
[----:B0-----:R-:W-:-:S06]  /*2b40*/  DSETP.GEU.AND P0, PT, R4, R2, PT ;  /* 0x000000020400722a */ /* 0x001fcc0003f0e000 */
[----:B------:R-:W-:Y:S02]  /*2b50*/  @!P1 FSEL R4, R2, R4, !P0 ;  /* 0x0000000402049208 */ /* 0x000fe40004000000 */
[----:B------:R-:W-:Y:S02]  /*2b60*/  @!P1 FSEL R5, R3, R5, !P0 ;  /* 0x0000000503059208 */ /* 0x000fe40004000000 */
[----:B------:R-:W-:Y:S01]  /*2b70*/  ISETP.GT.AND P1, PT, R10, 0xf, PT ;  /* 0x0000000f0a00780c */ /* 0x000fe20003f24270 */
[----:B------:R-:W-:Y:S04]  /*2b80*/  SHFL.DOWN PT, R2, R4, 0x10, 0x1f ;  /* 0x0a001f0004027f89 */ /* 0x000fe800000e0000 */
[----:B------:R-:W0:Y:S02]  /*2b90*/  SHFL.DOWN PT, R3, R5, 0x10, 0x1f ;  /* 0x0a001f0005037f89 */ /* 0x000e2400000e0000 */
[----:B0-----:R-:W-:-:S06]  /*2ba0*/  DSETP.GEU.AND P0, PT, R4, R2, PT ;  /* 0x000000020400722a */ /* 0x001fcc0003f0e000 */
[----:B------:R-:W-:Y:S02]  /*2bb0*/  FSEL R2, R2, R4, !P0 ;  /* 0x0000000402027208 */ /* 0x000fe40004000000 */
        /* <DEDUP_REMOVED lines=10> */
[----:B--2---:R-:W0:Y:S04]  /*2c60*/  LDS.128 R8, [UR4+0x10] ;  /* 0x00001004ff087984 */ /* 0x004e280008000c00 */
        /* <DEDUP_REMOVED lines=25> */
.L_x_2:
        /* <DEDUP_REMOVED lines=12> */
.L_x_32:
[----:B------:R-:W-:Y:S05]  /*2ec0*/  BSYNC.RECONVERGENT B1 ;  /* 0x0000000000017941 */ /* 0x000fea0003800200 */
.L_x_31:
        /* <DEDUP_REMOVED lines=17> */
.L_x_37:
        /* <DEDUP_REMOVED lines=12> */
.L_x_36:
[----:B------:R-:W-:Y:S05]  /*30a0*/  BSYNC.RECONVERGENT B2 ;  /* 0x0000000000027941 */ /* 0x000fea0003800200 */
.L_x_35:
        /* <DEDUP_REMOVED lines=9> */
.L_x_40:
        /* <DEDUP_REMOVED lines=74> */
.L_x_39:
[----:B------:R-:W-:Y:S05]  /*35e0*/  BSYNC.RECONVERGENT B2 ;  /* 0x0000000000027941 */ /* 0x000fea0003800200 */
.L_x_38:
        /* <DEDUP_REMOVED lines=42> */
.L_x_42:
[----:B------:R-:W-:Y:S05]  /*3890*/  BSYNC.RECONVERGENT B2 ;  /* 0x0000000000027941 */ /* 0x000fea0003800200 */
.L_x_41:
        /* <DEDUP_REMOVED lines=20> */
.L_x_34:
[----:B------:R-:W-:Y:S05]  /*39e0*/  BSYNC.RECONVERGENT B1 ;  /* 0x0000000000017941 */ /* 0x000fea0003800200 */
.L_x_33:
        /* <DEDUP_REMOVED lines=14> */
[----:B------:R-:W-:Y:S01]  /*3ad0*/  IMAD.MOV.U32 R2, RZ, RZ, R9 ;  /* 0x000000ffff027224 */ /* 0x000fe200078e0009 */
[----:B------:R-:W-:Y:S01]  /*3ae0*/  @!P2 MOV R4, 0x400 ;  /* 0x000004000004a802 */ /* 0x000fe20000000f00 */
[----:B------:R-:W-:Y:S01]  /*3af0*/  IMAD.MOV.U32 R3, RZ, RZ, R11 ;  /* 0x000000ffff037224 */ /* 0x000fe200078e000b */
[----:B------:R-:W0:Y:S01]  /*3b00*/  SHFL.DOWN PT, R7, R11, 0x2, 0x1f ;  /* 0x08401f000b077f89 */ /* 0x000e2200000e0000 */
[----:B------:R-:W-:Y:S01]  /*3b10*/  @!P2 SHF.R.U32.HI R0, RZ, 0x2, R5 ;  /* 0x00000002ff00a819 */ /* 0x000fe20000011605 */
[----:B------:R-:W1:Y:S03]  /*3b20*/  @!P2 S2R R13, SR_CgaCtaId ;  /* 0x00000000000da919 */ /* 0x000e660000008800 */
[----:B------:R-:W-:Y:S01]  /*3b30*/  @!P2 LOP3.LUT R0, R0, 0xf8, RZ, 0xc0, !PT ;  /* 0x000000f80000a812 */ /* 0x000fe200078ec0ff */
[----:B0-----:R-:W-:-:S06]  /*3b40*/  DSETP.GEU.AND P0, PT, R2, R6, PT ;  /* 0x000000060200722a */ /* 0x001fcc0003f0e000 */
[----:B------:R-:W-:Y:S02]  /*3b50*/  @!P1 FSEL R9, R6, R9, !P0 ;  /* 0x0000000906099208 */ /* 0x000fe40004000000 */
[----:B------:R-:W-:Y:S02]  /*3b60*/  @!P1 FSEL R11, R7, R11, !P0 ;  /* 0x0000000b070b9208 */ /* 0x000fe40004000000 */
[----:B------:R-:W-:Y:S01]  /*3b70*/  ISETP.GT.AND P1, PT, R8, 0x1b, PT ;  /* 0x0000001b0800780c */ /* 0x000fe20003f24270 */
[----:B------:R-:W-:Y:S01]  /*3b80*/  SHFL.DOWN PT, R2, R9, 0x4, 0x1f ;  /* 0x08801f0009027f89 */ /* 0x000fe200000e0000 */
[----:B------:R-:W-:Y:S01]  /*3b90*/  IMAD.MOV.U32 R6, RZ, RZ, R9 ;  /* 0x000000ffff067224 */ /* 0x000fe200078e0009 */
[----:B-1----:R-:W-:Y:S01]  /*3ba0*/  @!P2 LEA R13, R13, R4, 0x18 ;  /* 0x000000040d0da211 */ /* 0x002fe200078ec0ff */
[----:B------:R-:W-:Y:S01]  /*3bb0*/  IMAD.MOV.U32 R7, RZ, RZ, R11 ;  /* 0x000000ffff077224 */ /* 0x000fe200078e000b */
[----:B------:R-:W0:Y:S03]  /*3bc0*/  SHFL.DOWN PT, R3, R11, 0x4, 0x1f ;  /* 0x08801f000b037f89 */ /* 0x000e2600000e0000 */
[----:B------:R-:W-:-:S02]  /*3bd0*/  @!P2 IMAD.IADD R13, R0, 0x1, R13 ;  /* 0x00000001000da824 */ /* 0x000fc400078e020d */
[----:B0-----:R-:W-:-:S06]  /*3be0*/  DSETP.GEU.AND P0, PT, R6, R2, PT ;  /* 0x000000020600722a */ /* 0x001fcc0003f0e000 */
[----:B------:R-:W-:Y:S02]  /*3bf0*/  @!P1 FSEL R9, R2, R9, !P0 ;  /* 0x0000000902099208 */ /* 0x000fe40004000000 */
[----:B------:R-:W-:Y:S02]  /*3c00*/  @!P1 FSEL R11, R3, R11, !P0 ;  /* 0x0000000b030b9208 */ /* 0x000fe40004000000 */
[----:B------:R-:W-:Y:S01]  /*3c10*/  ISETP.GT.AND P1, PT, R8, 0x17, PT ;  /* 0x000000170800780c */ /* 0x000fe20003f24270 */
[----:B------:R-:W-:Y:S01]  /*3c20*/  SHFL.DOWN PT, R2, R9, 0x8, 0x1f ;  /* 0x09001f0009027f89 */ /* 0x000fe200000e0000 */
[----:B------:R-:W-:Y:S02]  /*3c30*/  IMAD.MOV.U32 R6, RZ, RZ, R9 ;  /* 0x000000ffff067224 */ /* 0x000fe400078e0009 */
[----:B------:R-:W-:Y:S01]  /*3c40*/  IMAD.MOV.U32 R7, RZ, RZ, R11 ;  /* 0x000000ffff077224 */ /* 0x000fe200078e000b */
[----:B------:R-:W0:Y:S05]  /*3c50*/  SHFL.DOWN PT, R3, R11, 0x8, 0x1f ;  /* 0x09001f000b037f89 */ /* 0x000e2a00000e0000 */
        /* <DEDUP_REMOVED lines=20> */
[----:B------:R-:W0:Y:S04]  /*3da0*/  LDS.128 R8, [UR4+0x10] ;  /* 0x00001004ff087984 */ /* 0x000e280008000c00 */
[----:B-1----:R-:W1:Y:S01]  /*3db0*/  LDS.128 R12, [UR4+0x20] ;  /* 0x00002004ff0c7984 */ /* 0x002e620008000c00 */
        /* <DEDUP_REMOVED lines=24> */
.L_x_43:
        /* <DEDUP_REMOVED lines=20> */
[----:B------:R-:W0:Y:S05]  /*4080*/  SHFL.DOWN PT, R7, R0, 0x2, R11 ;  /* 0x0840000000077989 */ /* 0x000e2a00000e000b */
[----:B0-----:R-:W-:-:S06]  /*4090*/  DSETP.GEU.AND P0, PT, R2, R6, PT ;  /* 0x000000060200722a */ /* 0x001fcc0003f0e000 */
[----:B------:R-:W-:Y:S01]  /*40a0*/  @!P1 FSEL R9, R6, R9, !P0 ;  /* 0x0000000906099208 */ /* 0x000fe20004000000 */
[----:B------:R-:W-:Y:S01]  /*40b0*/  VIADD R6, R8, 0x4 ;  /* 0x0000000408067836 */ /* 0x000fe20000000000 */
[----:B------:R-:W-:-:S03]  /*40c0*/  @!P1 FSEL R0, R7, R0, !P0 ;  /* 0x0000000007009208 */ /* 0x000fc60004000000 */
[----:B------:R-:W-:Y:S01]  /*40d0*/  SHFL.DOWN PT, R2, R9, 0x4, R11 ;  /* 0x0880000009027989 */ /* 0x000fe200000e000b */
[----:B------:R-:W-:Y:S01]  /*40e0*/  ISETP.GT.AND P1, PT, R6, R11, PT ;  /* 0x0000000b0600720c */ /* 0x000fe20003f24270 */
[----:B------:R-:W-:Y:S02]  /*40f0*/  IMAD.MOV.U32 R6, RZ, RZ, R9 ;  /* 0x000000ffff067224 */ /* 0x000fe400078e0009 */
[----:B------:R-:W0:Y:S01]  /*4100*/  SHFL.DOWN PT, R3, R0, 0x4, R11 ;  /* 0x0880000000037989 */ /* 0x000e2200000e000b */
[----:B------:R-:W-:-:S06]  /*4110*/  IMAD.MOV.U32 R7, RZ, RZ, R0 ;  /* 0x000000ffff077224 */ /* 0x000fcc00078e0000 */
[----:B0-----:R-:W-:Y:S01]  /*4120*/  DSETP.GEU.AND P0, PT, R6, R2, PT ;  /* 0x000000020600722a */ /* 0x001fe20003f0e000 */
[----:B------:R-:W-:-:S05]  /*4130*/  VIADD R6, R8, 0x8 ;  /* 0x0000000808067836 */ /* 0x000fca0000000000 */
        /* <DEDUP_REMOVED lines=15> */
[----:B------:R-:W-:Y:S02]  /*4230*/  IMAD.MOV.U32 R6, RZ, RZ, R9 ;  /* 0x000000ffff067224 */ /* 0x000fe400078e0009 */
[----:B------:R-:W-:Y:S01]  /*4240*/  IMAD.MOV.U32 R7, RZ, RZ, R0 ;  /* 0x000000ffff077224 */ /* 0x000fe200078e0000 */
[----:B------:R-:W0:Y:S05]  /*4250*/  SHFL.DOWN PT, R3, R0, 0x10, R11 ;  /* 0x0a00000000037989 */ /* 0x000e2a00000e000b */
[----:B0-----:R-:W-:Y:S01]  /*4260*/  DSETP.GEU.AND P1, PT, R6, R2, PT ;  /* 0x000000020600722a */ /* 0x001fe20003f2e000 */
[----:B------:R-:W-:-:S02]  /*4270*/  @!P0 MOV R7, 0x400 ;  /* 0x0000040000078802 */ /* 0x000fc40000000f00 */
[----:B------:R-:W-:Y:S02]  /*4280*/  @!P0 SHF.R.U32.HI R6, RZ, 0x2, R5 ;  /* 0x00000002ff068819 */ /* 0x000fe40000011605 */
[----:B-1----:R-:W-:Y:S02]  /*4290*/  @!P0 LEA R7, R10, R7, 0x18 ;  /* 0x000000070a078211 */ /* 0x002fe400078ec0ff */
[----:B------:R-:W-:Y:S02]  /*42a0*/  @!P0 LOP3.LUT R6, R6, 0xf8, RZ, 0xc0, !PT ;  /* 0x000000f806068812 */ /* 0x000fe400078ec0ff */
[----:B------:R-:W-:Y:S02]  /*42b0*/  @!P2 FSEL R9, R2, R9, !P1 ;  /* 0x000000090209a208 */ /* 0x000fe40004800000 */
[----:B------:R-:W-:Y:S01]  /*42c0*/  @!P2 FSEL R0, R3, R0, !P1 ;  /* 0x000000000300a208 */ /* 0x000fe20004800000 */
[----:B------:R-:W-:Y:S02]  /*42d0*/  @!P0 IMAD.IADD R3, R6, 0x1, R7 ;  /* 0x0000000106038824 */ /* 0x000fe400078e0207 */
[----:B------:R-:W-:-:S02]  /*42e0*/  IMAD.MOV.U32 R6, RZ, RZ, R9 ;  /* 0x000000ffff067224 */ /* 0x000fc400078e0009 */
[----:B------:R-:W-:-:S05]  /*42f0*/  IMAD.MOV.U32 R7, RZ, RZ, R0 ;  /* 0x000000ffff077224 */ /* 0x000fca00078e0000 */
[----:B------:R1:W-:Y:S01]  /*4300*/  @!P0 STS.64 [R3+0x8], R6 ;  /* 0x0000080603008388 */ /* 0x0003e20000000a00 */
[----:B------:R-:W-:Y:S01]  /*4310*/  BAR.SYNC.DEFER_BLOCKING 0x0 ;  /* 0x0000000000007b1d */ /* 0x000fe20000010000 */
[----:B------:R-:W-:-:S13]  /*4320*/  ISETP.NE.AND P0, PT, R5, RZ, PT ;  /* 0x000000ff0500720c */ /* 0x000fda0003f05270 */
[----:B-1----:R-:W-:Y:S05]  /*4330*/  @P0 BRA `(.L_x_17) ;  /* 0x0000001800340947 */ /* 0x002fea0003800000 */
[----:B------:R-:W0:Y:S01]  /*4340*/  S2UR UR5, SR_CgaCtaId ;  /* 0x00000000000579c3 */ /* 0x000e220000008800 */
[----:B------:R-:W-:Y:S01]  /*4350*/  UMOV UR4, 0x400 ;  /* 0x0000040000047882 */ /* 0x000fe20000000000 */
[C---:B------:R-:W-:Y:S02]  /*4360*/  ISETP.GT.AND P3, PT, R4.reuse, 0x20, PT ;  /* 0x000000200400780c */ /* 0x040fe40003f64270 */
        /* <DEDUP_REMOVED lines=10> */
[----:B------:R-:W-:Y:S01]  /*4410*/  ISETP.GT.AND P1, PT, R4, 0x60, PT ;  /* 0x000000600400780c */ /* 0x000fe20003f24270 */
[----:B------:R-:W-:Y:S02]  /*4420*/  IMAD.MOV.U32 R2, RZ, RZ, R6 ;  /* 0x000000ffff027224 */ /* 0x000fe400078e0006 */
        /* <DEDUP_REMOVED lines=29> */
.L_x_30:
[----:B------:R-:W0:Y:S01]  /*4600*/  S2R R41, SR_TID.X ;  /* 0x0000000000297919 */ /* 0x000e220000002100 */
[----:B------:R-:W0:Y:S02]  /*4610*/  LDC.64 R6, c[0x0][0x380] ;  /* 0x0000e000ff067b82 */ /* 0x000e240000000a00 */
[----:B0-----:R-:W-:-:S05]  /*4620*/  IMAD.WIDE.U32 R6, R41, 0x8, R6 ;  /* 0x0000000829067825 */ /* 0x001fca00078e0006 */
[----:B------:R-:W2:Y:S04]  /*4630*/  LDG.E.64.CONSTANT R20, desc[UR6][R6.64] ;  /* 0x0000000606147981 */ /* 0x000ea8000c1e9b00 */
[----:B------:R-:W2:Y:S04]  /*4640*/  LDG.E.64.CONSTANT R2, desc[UR6][R6.64+0x800] ;  /* 0x0008000606027981 */ /* 0x000ea8000c1e9b00 */
[----:B------:R-:W3:Y:S04]  /*4650*/  LDG.E.64.CONSTANT R8, desc[UR6][R6.64+0x1000] ;  /* 0x0010000606087981 */ /* 0x000ee8000c1e9b00 */
[----:B------:R-:W4:Y:S04]  /*4660*/  LDG.E.64.CONSTANT R10, desc[UR6][R6.64+0x1800] ;  /* 0x00180006060a7981 */ /* 0x000f28000c1e9b00 */
[----:B------:R-:W5:Y:S04]  /*4670*/  LDG.E.64.CONSTANT R12, desc[UR6][R6.64+0x2000] ;  /* 0x00200006060c7981 */ /* 0x000f68000c1e9b00 */
[----:B------:R-:W5:Y:S04]  /*4680*/  LDG.E.64.CONSTANT R14, desc[UR6][R6.64+0x2800] ;  /* 0x00280006060e7981 */ /* 0x000f68000c1e9b00 */
[----:B------:R-:W5:Y:S04]  /*4690*/  LDG.E.64.CONSTANT R16, desc[UR6][R6.64+0x3000] ;  /* 0x0030000606107981 */ /* 0x000f68000c1e9b00 */
[----:B------:R-:W5:Y:S01]  /*46a0*/  LDG.E.64.CONSTANT R18, desc[UR6][R6.64+0x3800] ;  /* 0x0038000606127981 */ /* 0x000f62000c1e9b00 */
[----:B------:R-:W-:Y:S01]  /*46b0*/  ISETP.GE.U32.AND P1, PT, R4, 0x1000, PT ;  /* 0x000010000400780c */ /* 0x000fe20003f26070 */
[----:B------:R-:W-:Y:S01]  /*46c0*/  IMAD.MOV.U32 R45, RZ, RZ, 0x800 ;  /* 0x00000800ff2d7424 */ /* 0x000fe200078e00ff */
[----:B--2---:R-:W-:-:S06]  /*46d0*/  DSETP.GEU.AND P0, PT, R20, R2, PT ;  /* 0x000000021400722a */ /* 0x004fcc0003f0e000 */
        /* <DEDUP_REMOVED lines=21> */
[----:B------:R-:W0:Y:S01]  /*4830*/  LDC R24, c[0x0][0x390] ;  /* 0x0000e400ff187b82 */ /* 0x000e220000000800 */
[----:B------:R-:W-:Y:S02]  /*4840*/  VIADD R0, R4, 0xfffff800 ;  /* 0xfffff80004007836 */ /* 0x000fe40000000000 */
[----:B------:R-:W-:-:S07]  /*4850*/  IMAD.MOV.U32 R45, RZ, RZ, 0x800 ;  /* 0x00000800ff2d7424 */ /* 0x000fce00078e00ff */
.L_x_46:
[----:B------:R-:W-:-:S05]  /*4860*/  IMAD.WIDE R4, R45, 0x8, R6 ;  /* 0x000000082d047825 */ /* 0x000fca00078e0206 */
[----:B------:R-:W2:Y:S04]  /*4870*/  LDG.E.64.CONSTANT R10, desc[UR6][R4.64] ;  /* 0x00000006040a7981 */ /* 0x000ea8000c1e9b00 */
[----:B------:R-:W3:Y:S04]  /*4880*/  LDG.E.64.CONSTANT R12, desc[UR6][R4.64+0x800] ;  /* 0x00080006040c7981 */ /* 0x000ee8000c1e9b00 */
[----:B------:R-:W4:Y:S04]  /*4890*/  LDG.E.64.CONSTANT R14, desc[UR6][R4.64+0x1000] ;  /* 0x00100006040e7981 */ /* 0x000f28000c1e9b00 */
[----:B------:R-:W5:Y:S04]  /*48a0*/  LDG.E.64.CONSTANT R16, desc[UR6][R4.64+0x1800] ;  /* 0x0018000604107981 */ /* 0x000f68000c1e9b00 */
[----:B------:R-:W5:Y:S04]  /*48b0*/  LDG.E.64.CONSTANT R18, desc[UR6][R4.64+0x2000] ;  /* 0x0020000604127981 */ /* 0x000f68000c1e9b00 */
[----:B------:R-:W5:Y:S04]  /*48c0*/  LDG.E.64.CONSTANT R20, desc[UR6][R4.64+0x2800] ;  /* 0x0028000604147981 */ /* 0x000f68000c1e9b00 */
[----:B------:R-:W5:Y:S04]  /*48d0*/  LDG.E.64.CONSTANT R22, desc[UR6][R4.64+0x3000] ;  /* 0x0030000604167981 */ /* 0x000f68000c1e9b00 */
[----:B------:R0:W5:Y:S02]  /*48e0*/  LDG.E.64.CONSTANT R8, desc[UR6][R4.64+0x3800] ;  /* 0x0038000604087981 */ /* 0x000164000c1e9b00 */
[----:B0-----:R-:W-:-:S04]  /*48f0*/  IMAD.MOV.U32 R4, RZ, RZ, R24 ;  /* 0x000000ffff047224 */ /* 0x001fc800078e0018 */
[----:B------:R-:W-:-:S05]  /*4900*/  IMAD.IADD R5, R4, 0x1, -R45 ;  /* 0x0000000104057824 */ /* 0x000fca00078e0a2d */
[----:B------:R-:W-:Y:S01]  /*4910*/  ISETP.GE.AND P1, PT, R5, 0x800, PT ;  /* 0x000008000500780c */ /* 0x000fe20003f26270 */
        /* <DEDUP_REMOVED lines=25> */
[----:B------:R-:W-:-:S05]  /*4ab0*/  VIADD R45, R45, 0x800 ;  /* 0x000008002d2d7836 */ /* 0x000fca0000000000 */
[----:B------:R-:W-:-:S13]  /*4ac0*/  ISETP.GT.AND P0, PT, R45, R0, PT ;  /* 0x000000002d00720c */ /* 0x000fda0003f04270 */
[----:B------:R-:W-:Y:S05]  /*4ad0*/  @!P0 BRA `(.L_x_46) ;  /* 0xfffffffc00608947 */ /* 0x000fea000383ffff */
.L_x_44:
[----:B------:R-:W-:-:S13]  /*4ae0*/  ISETP.GE.AND P0, PT, R45, R4, PT ;  /* 0x000000042d00720c */ /* 0x000fda0003f06270 */
[----:B------:R-:W-:Y:S05]  /*4af0*/  @P0 BRA `(.L_x_45) ;  /* 0x0000000800fc0947 */ /* 0x000fea0003800000 */
[----:B------:R-:W-:Y:S01]  /*4b00*/  IMAD.IADD R0, R4, 0x1, -R45 ;  /* 0x0000000104007824 */ /* 0x000fe200078e0a2d */
[----:B------:R-:W-:Y:S04]  /*4b10*/  BSSY.RECONVERGENT B1, `(.L_x_45) ;  /* 0x00000bd000017945 */ /* 0x000fe80003800200 */
[----:B------:R-:W-:-:S13]  /*4b20*/  ISETP.GE.AND P0, PT, R41, R0, PT ;  /* 0x000000002900720c */ /* 0x000fda0003f06270 */
[----:B------:R-:W-:Y:S05]  /*4b30*/  @P0 BRA `(.L_x_47) ;  /* 0x0000000800e80947 */ /* 0x000fea0003800000 */
[----:B------:R-:W-:Y:S01]  /*4b40*/  LOP3.LUT R5, RZ, R41, RZ, 0x33, !PT ;  /* 0x00000029ff057212 */ /* 0x000fe200078e33ff */
[----:B------:R-:W-:Y:S01]  /*4b50*/  BSSY.RECONVERGENT B2, `(.L_x_48) ;  /* 0x0000017000027945 */ /* 0x000fe20003800200 */
[----:B------:R-:W-:Y:S02]  /*4b60*/  IMAD.MOV.U32 R43, RZ, RZ, R41 ;  /* 0x000000ffff2b7224 */ /* 0x000fe400078e0029 */
[----:B------:R-:W-:-:S04]  /*4b70*/  IADD3 R4, PT, PT, -R45, R4, R5 ;  /* 0x000000042d047210 */ /* 0x000fc80007ffe105 */
[C---:B------:R-:W-:Y:S02]  /*4b80*/  LOP3.LUT R5, R4.reuse, 0x300, RZ, 0xc0, !PT ;  /* 0x0000030004057812 */ /* 0x040fe400078ec0ff */
[----:B------:R-:W-:Y:S02]  /*4b90*/  ISETP.GE.U32.AND P2, PT, R4, 0x300, PT ;  /* 0x000003000400780c */ /* 0x000fe40003f46070 */
[----:B------:R-:W-:-:S13]  /*4ba0*/  ISETP.NE.AND P0, PT, R5, 0x300, PT ;  /* 0x000003000500780c */ /* 0x000fda0003f05270 */
[----:B------:R-:W-:Y:S05]  /*4bb0*/  @!P0 BRA `(.L_x_49) ;  /* 0x0000000000408947 */ /* 0x000fea0003800000 */
[----:B------:R-:W0:Y:S01]  /*4bc0*/  LDC.64 R6, c[0x0][0x380] ;  /* 0x0000e000ff067b82 */ /* 0x000e220000000a00 */
[----:B------:R-:W-:Y:S01]  /*4bd0*/  LEA.HI R4, R4, 0x1, RZ, 0x18 ;  /* 0x0000000104047811 */ /* 0x000fe200078fc0ff */
[----:B------:R-:W-:Y:S02]  /*4be0*/  IMAD.IADD R9, R41, 0x1, R45 ;  /* 0x0000000129097824 */ /* 0x000fe400078e022d */
[----:B------:R-:W-:Y:S01]  /*4bf0*/  IMAD.MOV.U32 R43, RZ, RZ, R41 ;  /* 0x000000ffff2b7224 */ /* 0x000fe200078e0029 */
[----:B------:R-:W-:-:S05]  /*4c00*/  LOP3.LUT R4, R4, 0x3, RZ, 0xc0, !PT ;  /* 0x0000000304047812 */ /* 0x000fca00078ec0ff */
[----:B------:R-:W-:-:S07]  /*4c10*/  IMAD.MOV R8, RZ, RZ, -R4 ;  /* 0x000000ffff087224 */ /* 0x000fce00078e0a04 */
.L_x_50:
[----:B0-----:R-:W-:-:S06]  /*4c20*/  IMAD.WIDE.U32 R4, R9, 0x8, R6 ;  /* 0x0000000809047825 */ /* 0x001fcc00078e0006 */
        /* <DEDUP_REMOVED lines=9> */
.L_x_49:
[----:B------:R-:W-:Y:S05]  /*4cc0*/  BSYNC.RECONVERGENT B2 ;  /* 0x0000000000027941 */ /* 0x000fea0003800200 */
.L_x_48:
[----:B------:R-:W-:Y:S05]  /*4cd0*/  @!P2 BRA `(.L_x_47) ;  /* 0x000000080080a947 */ /* 0x000fea0003800000 */
[----:B------:R-:W0:Y:S01]  /*4ce0*/  LDCU.64 UR4, c[0x0][0x380] ;  /* 0x00007000ff0477ac */ /* 0x000e220008000a00 */
[----:B------:R-:W-:Y:S01]  /*4cf0*/  IMAD.IADD R7, R0, 0x1, -R43 ;  /* 0x0000000100077824 */ /* 0x000fe200078e0a2b */
[C---:B------:R-:W-:Y:S01]  /*4d00*/  IADD3 R5, P0, PT, R43.reuse, R45, RZ ;  /* 0x0000002d2b057210 */ /* 0x040fe20007f1e0ff */
[----:B------:R-:W-:Y:S01]  /*4d10*/  BSSY.RECONVERGENT B2, `(.L_x_51) ;  /* 0x000005a000027945 */ /* 0x000fe20003800200 */
[----:B------:R-:W-:Y:S02]  /*4d20*/  IMAD.IADD R45, R43, 0x1, R45 ;  /* 0x000000012b2d7824 */ /* 0x000fe400078e022d */
        /* <DEDUP_REMOVED lines=8> */
[----:B------:R-:W0:Y:S01]  /*4db0*/  LDC.64 R6, c[0x0][0x380] ;  /* 0x0000e000ff067b82 */ /* 0x000e220000000a00 */
[----:B------:R-:W-:Y:S01]  /*4dc0*/  PLOP3.LUT P0, PT, PT, PT, PT, 0x8, 0x80 ;  /* 0x000000000080781c */ /* 0x000fe20003f0e170 */
[----:B------:R-:W-:-:S12]  /*4dd0*/  VIADD R40, R0, 0xfffff400 ;  /* 0xfffff40000287836 */ /* 0x000fd80000000000 */
.L_x_53:
[C---:B0-----:R-:W-:Y:S01]  /*4de0*/  IMAD.WIDE.U32 R38, R45.reuse, 0x8, R6 ;  /* 0x000000082d267825 */ /* 0x041fe200078e0006 */
        /* <DEDUP_REMOVED lines=76> */
.L_x_52:
[----:B------:R-:W-:Y:S05]  /*52b0*/  BSYNC.RECONVERGENT B2 ;  /* 0x0000000000027941 */ /* 0x000fea0003800200 */
.L_x_51:
[----:B------:R-:W-:Y:S01]  /*52c0*/  IMAD.IADD R6, R0, 0x1, -R43 ;  /* 0x0000000100067824 */ /* 0x000fe200078e0a2b */
[----:B------:R-:W-:Y:S04]  /*52d0*/  BSSY.RECONVERGENT B2, `(.L_x_54) ;  /* 0x000002c000027945 */ /* 0x000fe80003800200 */
[----:B------:R-:W-:-:S13]  /*52e0*/  ISETP.GT.AND P1, PT, R6, 0x400, PT ;  /* 0x000004000600780c */ /* 0x000fda0003f24270 */
[----:B------:R-:W-:Y:S05]  /*52f0*/  @!P1 BRA `(.L_x_55) ;  /* 0x0000000000a49947 */ /* 0x000fea0003800000 */
[----:B------:R-:W0:Y:S01]  /*5300*/  LDC.64 R16, c[0x0][0x380] ;  /* 0x0000e000ff107b82 */ /* 0x000e220000000a00 */
[----:B------:R-:W2:Y:S04]  /*5310*/  LDG.E.64.CONSTANT R10, desc[UR6][R4.64+-0x800] ;  /* 0xfff80006040a7981 */ /* 0x000ea8000c1e9b00 */
[----:B------:R-:W3:Y:S01]  /*5320*/  LDG.E.64.CONSTANT R12, desc[UR6][R4.64] ;  /* 0x00000006040c7981 */ /* 0x000ee2000c1e9b00 */
[----:B------:R-:W-:-:S03]  /*5330*/  VIADD R7, R45, 0x400 ;  /* 0x000004002d077836 */ /* 0x000fc60000000000 */
[----:B------:R-:W4:Y:S04]  /*5340*/  LDG.E.64.CONSTANT R14, desc[UR6][R4.64+0x800] ;  /* 0x00080006040e7981 */ /* 0x000f28000c1e9b00 */
[----:B------:R-:W5:Y:S04]  /*5350*/  LDG.E.64.CONSTANT R18, desc[UR6][R4.64+0x1800] ;  /* 0x0018000604127981 */ /* 0x000f68000c1e9b00 */
[----:B------:R-:W5:Y:S01]  /*5360*/  LDG.E.64.CONSTANT R20, desc[UR6][R4.64+0x2000] ;  /* 0x0020000604147981 */ /* 0x000f62000c1e9b00 */
[----:B0-----:R-:W-:-:S06]  /*5370*/  IMAD.WIDE.U32 R8, R45, 0x8, R16 ;  /* 0x000000082d087825 */ /* 0x001fcc00078e0010 */
[----:B------:R-:W2:Y:S01]  /*5380*/  LDG.E.64.CONSTANT R8, desc[UR6][R8.64] ;  /* 0x0000000608087981 */ /* 0x000ea2000c1e9b00 */
[----:B------:R-:W-:-:S03]  /*5390*/  IMAD.WIDE.U32 R16, R7, 0x8, R16 ;  /* 0x0000000807107825 */ /* 0x000fc600078e0010 */
[----:B------:R0:W5:Y:S04]  /*53a0*/  LDG.E.64.CONSTANT R6, desc[UR6][R4.64+0x2800] ;  /* 0x0028000604067981 */ /* 0x000168000c1e9b00 */
[----:B------:R-:W5:Y:S01]  /*53b0*/  LDG.E.64.CONSTANT R16, desc[UR6][R16.64] ;  /* 0x0000000610107981 */ /* 0x000f62000c1e9b00 */
[----:B------:R-:W-:Y:S01]  /*53c0*/  VIADD R43, R43, 0x800 ;  /* 0x000008002b2b7836 */ /* 0x000fe20000000000 */
[----:B0-----:R-:W-:Y:S01]  /*53d0*/  IADD3 R4, P2, PT, R4, 0x4000, RZ ;  /* 0x0000400004047810 */ /* 0x001fe20007f5e0ff */
[----:B------:R-:W-:-:S04]  /*53e0*/  VIADD R45, R45, 0x800 ;  /* 0x000008002d2d7836 */ /* 0x000fc80000000000 */
[----:B------:R-:W-:Y:S01]  /*53f0*/  IMAD.X R5, RZ, RZ, R5, P2 ;  /* 0x000000ffff057224 */ /* 0x000fe200010e0605 */
        /* <DEDUP_REMOVED lines=25> */
.L_x_55:
[----:B------:R-:W-:Y:S05]  /*5590*/  BSYNC.RECONVERGENT B2 ;  /* 0x0000000000027941 */ /* 0x000fea0003800200 */
.L_x_54:
[----:B------:R-:W-:-:S13]  /*55a0*/  ISETP.LT.OR P0, PT, R43, R0, P0 ;  /* 0x000000002b00720c */ /* 0x000fda0000701670 */
[----:B------:R-:W-:Y:S05]  /*55b0*/  @!P0 BRA `(.L_x_47) ;  /* 0x0000000000488947 */ /* 0x000fea0003800000 */
[----:B------:R-:W0:Y:S01]  /*55c0*/  LDC.64 R6, c[0x0][0x380] ;  /* 0x0000e000ff067b82 */ /* 0x000e220000000a00 */
[----:B------:R-:W2:Y:S04]  /*55d0*/  LDG.E.64.CONSTANT R8, desc[UR6][R4.64+-0x800] ;  /* 0xfff8000604087981 */ /* 0x000ea8000c1e9b00 */
[----:B------:R-:W3:Y:S04]  /*55e0*/  LDG.E.64.CONSTANT R10, desc[UR6][R4.64] ;  /* 0x00000006040a7981 */ /* 0x000ee8000c1e9b00 */
[----:B------:R-:W4:Y:S01]  /*55f0*/  LDG.E.64.CONSTANT R12, desc[UR6][R4.64+0x800] ;  /* 0x00080006040c7981 */ /* 0x000f22000c1e9b00 */
[----:B0-----:R-:W-:-:S06]  /*5600*/  IMAD.WIDE.U32 R6, R45, 0x8, R6 ;  /* 0x000000082d067825 */ /* 0x001fcc00078e0006 */
[----:B------:R-:W5:Y:S02]  /*5610*/  LDG.E.64.CONSTANT R6, desc[UR6][R6.64] ;  /* 0x0000000606067981 */ /* 0x000f64000c1e9b00 */
[----:B-----5:R-:W-:-:S06]  /*5620*/  DSETP.GEU.AND P0, PT, R2, R6, PT ;  /* 0x000000060200722a */ /* 0x020fcc0003f0e000 */
        /* <DEDUP_REMOVED lines=10> */
[----:B------:R-:W-:-:S07]  /*56d0*/  FSEL R3, R13, R3, !P0 ;  /* 0x000000030d037208 */ /* 0x000fce0004000000 */
.L_x_47:
[----:B------:R-:W-:Y:S05]  /*56e0*/  BSYNC.RECONVERGENT B1 ;  /* 0x0000000000017941 */ /* 0x000fea0003800200 */
.L_x_45:
        /* <DEDUP_REMOVED lines=54> */
[----:B------:R-:W1:Y:S01]  /*5a50*/  S2UR UR5, SR_CgaCtaId ;  /* 0x00000000000579c3 */ /* 0x000e620000008800 */
[----:B------:R-:W-:Y:S02]  /*5a60*/  UMOV UR4, 0x400 ;  /* 0x0000040000047882 */ /* 0x000fe40000000000 */
[----:B-1----:R-:W-:-:S09]  /*5a70*/  ULEA UR4, UR5, UR4, 0x18 ;  /* 0x0000000405047291 */ /* 0x002fd2000f8ec0ff */
[----:B0-----:R-:W0:Y:S04]  /*5a80*/  LDS.128 R8, [UR4+0x10] ;  /* 0x00001004ff087984 */ /* 0x001e280008000c00 */
        /* <DEDUP_REMOVED lines=23> */
[----:B------:R-:W-:-:S07]  /*5c00*/  FSEL R7, R3, R5, !P1 ;  /* 0x0000000503077208 */ /* 0x000fce0004800000 */
.L_x_17:
[----:B------:R-:W-:Y:S05]  /*5c10*/  BSYNC.RECONVERGENT B0 ;  /* 0x0000000000007941 */ /* 0x000fea0003800200 */
.L_x_1:
[----:B------:R-:W-:Y:S05]  /*5c20*/  @P0 EXIT ;  /* 0x000000000000094d */ /* 0x000fea0003800000 */
[----:B------:R-:W4:Y:S01]  /*5c30*/  LDCU.64 UR8, c[0x0][0x398] ;  /* 0x00007300ff0877ac */ /* 0x000f220008000a00 */
[----:B---3--:R-:W3:Y:S01]  /*5c40*/  LDC.64 R4, c[0x0][0x388] ;  /* 0x0000e200ff047b82 */ /* 0x008ee20000000a00 */
[----:B------:R-:W0:Y:S01]  /*5c50*/  LDCU.64 UR4, c[0x0][0x398] ;  /* 0x00007300ff0477ac */ /* 0x000e220008000a00 */
[----:B----4-:R-:W-:-:S06]  /*5c60*/  DSETP.GT.AND P0, PT, R6, UR8, PT ;  /* 0x0000000806007e2a */ /* 0x010fcc000bf04000 */
[----:B012---:R-:W-:Y:S02]  /*5c70*/  FSEL R2, R6, UR4, P0 ;  /* 0x0000000406027c08 */ /* 0x007fe40008000000 */
[----:B------:R-:W-:-:S05]  /*5c80*/  FSEL R3, R7, UR5, P0 ;  /* 0x0000000507037c08 */ /* 0x000fca0008000000 */
[----:B---3--:R-:W-:Y:S01]  /*5c90*/  STG.E.64 desc[UR6][R4.64], R2 ;  /* 0x0000000204007986 */ /* 0x008fe2000c101b06 */
[----:B------:R-:W-:Y:S05]  /*5ca0*/  EXIT ;  /* 0x000000000000794d */ /* 0x000fea0003800000 */
.L_x_56:
[----:B------:R-:W-:-:S00]  /*5cb0*/  BRA `(.L_x_56) ;  /* 0xfffffffc00fc7947 */ /* 0x000fc0000383ffff */
[----:B------:R-:W-:-:S00]  /*5cc0*/  NOP ;  /* 0x0000000000007918 */ /* 0x000fc00000000000 */
        /* <DEDUP_REMOVED lines=11> */
.L_x_173:


//--------------------- .text._ZN3cub18CUB_300001_SM_10006detail6reduce18DeviceReduceKernelINS2_10policy_hubIdyN4cuda3__47maximumIvEEE10Policy1000EPdyS8_dNS5_3std3__410__identityEEEvT0_PT3_T1_NS0_13GridEvenShareISI_EET2_T4_ --------------------------
	.section	.text._ZN3cub18CUB_300001_SM_10006detail6reduce18DeviceReduceKernelINS2_10policy_hubIdyN4cuda3__47maximumIvEEE10Policy1000EPdyS8_dNS5_3std3__410__identityEEEvT0_PT3_T1_NS0_13GridEvenShareISI_EET2_T4_,"ax",@progbits
	.align	128
        .global         _ZN3cub18CUB_300001_SM_10006detail6reduce18DeviceReduceKernelINS2_10policy_hubIdyN4cuda3__47maximumIvEEE10Policy1000EPdyS8_dNS5_3std3__410__identityEEEvT0_PT3_T1_NS0_13GridEvenShareISI_EET2_T4_
        .type           _ZN3cub18CUB_300001_SM_10006detail6reduce18DeviceReduceKernelINS2_10policy_hubIdyN4cuda3__47maximumIvEEE10Policy1000EPdyS8_dNS5_3std3__410__identityEEEvT0_PT3_T1_NS0_13GridEvenShareISI_EET2_T4_,@function
        .size           _ZN3cub18CUB_300001_SM_10006detail6reduce18DeviceReduceKernelINS2_10policy_hubIdyN4cuda3__47maximumIvEEE10Policy1000EPdyS8_dNS5_3std3__410__identityEEEvT0_PT3_T1_NS0_13GridEvenShareISI_EET2_T4_,(.L_x_174 - _ZN3cub18CUB_300001_SM_10006detail6reduce18DeviceReduceKernelINS2_10policy_hubIdyN4cuda3__47maximumIvEEE10Policy1000EPdyS8_dNS5_3std3__410__identityEEEvT0_PT3_T1_NS0_13GridEvenShareISI_EET2_T4_)
        .other          _ZN3cub18CUB_300001_SM_10006detail6reduce18DeviceReduceKernelINS2_10policy_hubIdyN4cuda3__47maximumIvEEE10Policy1000EPdyS8_dNS5_3std3__410__identityEEEvT0_PT3_T1_NS0_13GridEvenShareISI_EET2_T4_,@"STO_CUDA_ENTRY STV_DEFAULT"
_ZN3cub18CUB_300001_SM_10006detail6reduce18DeviceReduceKernelINS2_10policy_hubIdyN4cuda3__47maximumIvEEE10Policy1000EPdyS8_dNS5_3std3__410__identityEEEvT0_PT3_T1_NS0_13GridEvenShareISI_EET2_T4_:
.text._ZN3cub18CUB_300001_SM_10006detail6reduce18DeviceReduceKernelINS2_10policy_hubIdyN4cuda3__47maximumIvEEE10Policy1000EPdyS8_dNS5_3std3__410__identityEEEvT0_PT3_T1_NS0_13GridEvenShareISI_EET2_T4_:
[----:B------:R-:W-:Y:S01]  /*0000*/  LDC R1, c[0x0][0x37c] ;  /* 0x0000df00ff017b82 */ /* 0x000fe20000000800 */
[----:B------:R-:W0:Y:S07]  /*0010*/  LDCU UR10, c[0x0][0x380] ;  /* 0x00007000ff0a77ac */ /* 0x000e2e0008000800 */
[----:B------:R-:W1:Y:S01]  /*0020*/  S2UR UR17, SR_CTAID.X ;  /* 0x00000000001179c3 */ /* 0x000e620000002500 */
[----:B------:R-:W-:Y:S01]  /*0030*/  BSSY.RECONVERGENT B0, `(.L_x_57) ;  /* 0x0000628000007945 */ /* 0x000fe20003800200 */
[----:B------:R-:W2:Y:S01]  /*0040*/  LDCU UR5, c[0x0][0x3c0] ;  /* 0x00007800ff0577ac */ /* 0x000ea20008000800 */
[----:B------:R-:W3:Y:S01]  /*0050*/  LDCU.64 UR14, c[0x0][0x358] ;  /* 0x00006b00ff0e77ac */ /* 0x000ee20008000a00 */
[----:B0-----:R-:W-:-:S02]  /*0060*/  ULOP3.LUT UP0, URZ, UR10, 0x1f, URZ, 0xc0, !UPT ;  /* 0x0000001f0aff7892 */ /* 0x001fc4000f80c0ff */
[----:B--2---:R-:W-:Y:S02]  /*0070*/  USHF.L.U32 UR5, UR5, 0xb, URZ ;  /* 0x0000000b05057899 */ /* 0x004fe400080006ff */
[----:B-1----:R-:W-:Y:S02]  /*0080*/  USHF.L.U32 UR4, UR17, 0xb, URZ ;  /* 0x0000000b11047899 */ /* 0x002fe400080006ff */
[----:B------:R-:W-:-:S03]  /*0090*/  USHF.R.S32.HI UR6, URZ, 0x1f, UR5 ;  /* 0x0000001fff067899 */ /* 0x000fc60008011405 */
[----:B---3--:R-:W-:Y:S09]  /*00a0*/  BRA.U UP0, `(.L_x_58) ;  /* 0x0000003100347547 */ /* 0x008ff2000b800000 */
[----:B------:R-:W0:Y:S02]  /*00b0*/  LDCU.64 UR12, c[0x0][0x3b8] ;  /* 0x00007700ff0c77ac */ /* 0x000e240008000a00 */
[----:B0-----:R-:W-:-:S04]  /*00c0*/  UIADD3 UR7, UP0, UPT, -UR4, UR12, URZ ;  /* 0x0000000c04077290 */ /* 0x001fc8000ff1e1ff */
[----:B------:R-:W-:Y:S02]  /*00d0*/  UIADD3.X UR8, UPT, UPT, UR13, -0x1, URZ, UP0, !UPT ;  /* 0xffffffff0d087890 */ /* 0x000fe400087fe4ff */
[----:B------:R-:W-:-:S04]  /*00e0*/  UISETP.GT.U32.AND UP0, UPT, UR7, 0x7ff, UPT ;  /* 0x000007ff0700788c */ /* 0x000fc8000bf04070 */
[----:B------:R-:W-:-:S09]  /*00f0*/  UISETP.GT.U32.AND.EX UP0, UPT, UR8, URZ, UPT, UP0 ;  /* 0x000000ff0800728c */ /* 0x000fd2000bf04100 */
[----:B------:R-:W-:Y:S05]  /*0100*/  BRA.U UP0, `(.L_x_59) ;  /* 0x0000001900687547 */ /* 0x000fea000b800000 */
[----:B------:R-:W0:Y:S01]  /*0110*/  S2R R0, SR_TID.X ;  /* 0x0000000000007919 */ /* 0x000e220000002100 */
[----:B------:R-:W-:Y:S01]  /*0120*/  UIADD3 UR6, UPT, UPT, -UR4, UR12, URZ ;  /* 0x0000000c04067290 */ /* 0x000fe2000fffe1ff */
[----:B------:R-:W-:Y:S01]  /*0130*/  BSSY.RECONVERGENT B1, `(.L_x_60) ;  /* 0x000000b000017945 */ /* 0x000fe20003800200 */
[----:B------:R-:W1:Y:S01]  /*0140*/  LDCU UR7, c[0x0][0x384] ;  /* 0x00007080ff0777ac */ /* 0x000e620008000800 */
[----:B------:R-:W-:-:S03]  /*0150*/  CS2R R8, SRZ ;  /* 0x0000000000087805 */ /* 0x000fc6000001ff00 */
[----:B0-----:R-:W-:Y:S01]  /*0160*/  ISETP.GE.AND P0, PT, R0, UR6, PT ;  /* 0x0000000600007c0c */ /* 0x001fe2000bf06270 */
[----:B------:R-:W-:-:S12]  /*0170*/  IMAD.MOV.U32 R25, RZ, RZ, R0 ;  /* 0x000000ffff197224 */ /* 0x000fd800078e0000 */
[----:B-1----:R-:W-:Y:S05]  /*0180*/  @P0 BRA `(.L_x_61) ;  /* 0x0000000000140947 */ /* 0x002fea0003800000 */
[----:B------:R-:W0:Y:S01]  /*0190*/  LDC.64 R8, c[0x0][0x380] ;  /* 0x0000e000ff087b82 */ /* 0x000e220000000a00 */
[----:B------:R-:W-:-:S04]  /*01a0*/  VIADD R3, R0, UR4 ;  /* 0x0000000400037c36 */ /* 0x000fc80008000000 */
[----:B0-----:R-:W-:-:S06]  /*01b0*/  IMAD.WIDE.U32 R8, R3, 0x8, R8 ;  /* 0x0000000803087825 */ /* 0x001fcc00078e0008 */
[----:B------:R-:W5:Y:S01]  /*01c0*/  LDG.E.64.CONSTANT R8, desc[UR14][R8.64] ;  /* 0x0000000e08087981 */ /* 0x000f62000c1e9b00 */
[----:B------:R-:W-:-:S07]  /*01d0*/  VIADD R25, R0, 0x100 ;  /* 0x0000010000197836 */ /* 0x000fce0000000000 */
.L_x_61:
[----:B------:R-:W-:Y:S05]  /*01e0*/  BSYNC.RECONVERGENT B1 ;  /* 0x0000000000017941 */ /* 0x000fea0003800200 */
.L_x_60:
[----:B------:R-:W-:Y:S01]  /*01f0*/  ISETP.GE.AND P0, PT, R25, UR6, PT ;  /* 0x0000000619007c0c */ /* 0x000fe2000bf06270 */
[----:B------:R-:W-:-:S12]  /*0200*/  BSSY.RECONVERGENT B1, `(.L_x_62) ;  /* 0x00000c7000017945 */ /* 0x000fd80003800200 */
[----:B------:R-:W-:Y:S05]  /*0210*/  @P0 BRA `(.L_x_63) ;  /* 0x0000000c00140947 */ /* 0x000fea0003800000 */
[----:B------:R-:W-:Y:S01]  /*0220*/  LOP3.LUT R2, RZ, R25, RZ, 0x33, !PT ;  /* 0x00000019ff027212 */ /* 0x000fe200078e33ff */
[----:B------:R-:W-:Y:S04]  /*0230*/  BSSY.RECONVERGENT B2, `(.L_x_64) ;  /* 0x000001b000027945 */ /* 0x000fe80003800200 */
[----:B------:R-:W-:-:S04]  /*0240*/  VIADD R2, R2, UR12 ;  /* 0x0000000c02027c36 */ /* 0x000fc80008000000 */
[C---:B------:R-:W-:Y:S01]  /*0250*/  VIADD R4, R2.reuse, -UR4 ;  /* 0x8000000402047c36 */ /* 0x040fe20008000000 */
[----:B------:R-:W-:-:S04]  /*0260*/  LOP3.LUT R3, R2, 0x300, RZ, 0xc0, !PT ;  /* 0x0000030002037812 */ /* 0x000fc800078ec0ff */
[----:B------:R-:W-:Y:S02]  /*0270*/  ISETP.NE.AND P1, PT, R3, 0x300, PT ;  /* 0x000003000300780c */ /* 0x000fe40003f25270 */
[----:B------:R-:W-:-:S11]  /*0280*/  ISETP.GE.U32.AND P0, PT, R4, 0x300, PT ;  /* 0x000003000400780c */ /* 0x000fd60003f06070 */
[----:B------:R-:W-:Y:S05]  /*0290*/  @!P1 BRA `(.L_x_65) ;  /* 0x0000000000509947 */ /* 0x000fea0003800000 */
[----:B------:R-:W0:Y:S01]  /*02a0*/  LDCU UR5, c[0x0][0x384] ;  /* 0x00007080ff0577ac */ /* 0x000e220008000800 */
[----:B------:R-:W-:Y:S02]  /*02b0*/  IADD3 R6, P1, PT, R25, UR4, RZ ;  /* 0x0000000419067c10 */ /* 0x000fe4000ff3e0ff */
[----:B------:R-:W-:Y:S02]  /*02c0*/  LEA.HI R2, R2, 0x1, RZ, 0x18 ;  /* 0x0000000102027811 */ /* 0x000fe400078fc0ff */
[----:B------:R-:W-:Y:S01]  /*02d0*/  LEA R5, P2, R6, UR10, 0x3 ;  /* 0x0000000a06057c11 */ /* 0x000fe2000f8418ff */
[----:B------:R-:W-:Y:S01]  /*02e0*/  IMAD.X R3, RZ, RZ, RZ, P1 ;  /* 0x000000ffff037224 */ /* 0x000fe200008e06ff */
[----:B------:R-:W-:-:S05]  /*02f0*/  LOP3.LUT R2, R2, 0x3, RZ, 0xc0, !PT ;  /* 0x0000000302027812 */ /* 0x000fca00078ec0ff */
[----:B------:R-:W-:Y:S01]  /*0300*/  IMAD.MOV R4, RZ, RZ, -R2 ;  /* 0x000000ffff047224 */ /* 0x000fe200078e0a02 */
[----:B0-----:R-:W-:-:S07]  /*0310*/  LEA.HI.X R6, R6, UR5, R3, 0x3, P2 ;  /* 0x0000000506067c11 */ /* 0x001fce00090f1c03 */
.L_x_66:
        /* <DEDUP_REMOVED lines=12> */
.L_x_65:
[----:B------:R-:W-:Y:S05]  /*03e0*/  BSYNC.RECONVERGENT B2 ;  /* 0x0000000000027941 */ /* 0x000fea0003800200 */
.L_x_64:
[----:B------:R-:W-:Y:S05]  /*03f0*/  @!P0 BRA `(.L_x_63) ;  /* 0x00000008009c8947 */ /* 0x000fea0003800000 */
[----:B------:R-:W-:Y:S01]  /*0400*/  IADD3 R2, PT, PT, -R25, UR6, RZ ;  /* 0x0000000619027c10 */ /* 0x000fe2000fffe1ff */
[----:B------:R-:W-:Y:S01]  /*0410*/  BSSY.RECONVERGENT B2, `(.L_x_67) ;  /* 0x000005d000027945 */ /* 0x000fe20003800200 */
[----:B------:R-:W-:Y:S02]  /*0420*/  PLOP3.LUT P0, PT, PT, PT, PT, 0x80, 0x8 ;  /* 0x000000000008781c */ /* 0x000fe40003f0f070 */
[----:B------:R-:W-:-:S13]  /*0430*/  ISETP.GT.AND P1, PT, R2, 0xc00, PT ;  /* 0x00000c000200780c */ /* 0x000fda0003f24270 */
[----:B------:R-:W-:Y:S05]  /*0440*/  @!P1 BRA `(.L_x_68) ;  /* 0x0000000400649947 */ /* 0x000fea0003800000 */
[----:B------:R-:W-:Y:S01]  /*0450*/  IMAD.U32 R24, RZ, RZ, UR6 ;  /* 0x00000006ff187e24 */ /* 0x000fe2000f8e00ff */
[----:B------:R-:W-:-:S03]  /*0460*/  PLOP3.LUT P0, PT, PT, PT, PT, 0x8, 0x80 ;  /* 0x000000000080781c */ /* 0x000fc60003f0e170 */
[----:B------:R-:W-:-:S10]  /*0470*/  VIADD R24, R24, 0xfffff400 ;  /* 0xfffff40018187836 */ /* 0x000fd40000000000 */
.L_x_69:
[----:B------:R-:W-:-:S04]  /*0480*/  IADD3 R2, P1, PT, R25, UR4, RZ ;  /* 0x0000000419027c10 */ /* 0x000fc8000ff3e0ff */
[----:B------:R-:W-:Y:S02]  /*0490*/  LEA.HI.X.SX32 R3, R25, RZ, 0x1, P1 ;  /* 0x000000ff19037211 */ /* 0x000fe400008f0eff */
[----:B------:R-:W-:-:S04]  /*04a0*/  LEA R14, P1, R2, UR10, 0x3 ;  /* 0x0000000a020e7c11 */ /* 0x000fc8000f8218ff */
[----:B------:R-:W-:-:S05]  /*04b0*/  LEA.HI.X R15, R2, UR7, R3, 0x3, P1 ;  /* 0x00000007020f7c11 */ /* 0x000fca00088f1c03 */
[----:B------:R-:W2:Y:S04]  /*04c0*/  LDG.E.64.CONSTANT R12, desc[UR14][R14.64] ;  /* 0x0000000e0e0c7981 */ /* 0x000ea8000c1e9b00 */
[----:B------:R-:W3:Y:S04]  /*04d0*/  LDG.E.64.CONSTANT R10, desc[UR14][R14.64+0x800] ;  /* 0x0008000e0e0a7981 */ /* 0x000ee8000c1e9b00 */
[----:B------:R-:W4:Y:S04]  /*04e0*/  LDG.E.64.CONSTANT R6, desc[UR14][R14.64+0x1000] ;  /* 0x0010000e0e067981 */ /* 0x000f28000c1e9b00 */
[----:B------:R0:W4:Y:S01]  /*04f0*/  LDG.E.64.CONSTANT R4, desc[UR14][R14.64+0x1800] ;  /* 0x0018000e0e047981 */ /* 0x000122000c1e9b00 */
[----:B------:R-:W-:-:S05]  /*0500*/  VIADD R2, R25, 0x400 ;  /* 0x0000040019027836 */ /* 0x000fca0000000000 */
[----:B------:R-:W-:-:S04]  /*0510*/  IADD3 R3, P1, PT, R2, UR4, RZ ;  /* 0x0000000402037c10 */ /* 0x000fc8000ff3e0ff */
[----:B------:R-:W-:Y:S02]  /*0520*/  LEA.HI.X.SX32 R2, R2, RZ, 0x1, P1 ;  /* 0x000000ff02027211 */ /* 0x000fe400008f0eff */
[----:B------:R-:W-:-:S04]  /*0530*/  LEA R22, P1, R3, UR10, 0x3 ;  /* 0x0000000a03167c11 */ /* 0x000fc8000f8218ff */
[----:B------:R-:W-:-:S05]  /*0540*/  LEA.HI.X R23, R3, UR7, R2, 0x3, P1 ;  /* 0x0000000703177c11 */ /* 0x000fca00088f1c02 */
[----:B------:R-:W4:Y:S04]  /*0550*/  LDG.E.64.CONSTANT R20, desc[UR14][R22.64] ;  /* 0x0000000e16147981 */ /* 0x000f28000c1e9b00 */
[----:B------:R-:W4:Y:S01]  /*0560*/  LDG.E.64.CONSTANT R18, desc[UR14][R22.64+0x800] ;  /* 0x0008000e16127981 */ /* 0x000f22000c1e9b00 */
[----:B------:R-:W-:-:S03]  /*0570*/  VIADD R26, R25, 0x800 ;  /* 0x00000800191a7836 */ /* 0x000fc60000000000 */
[----:B------:R-:W4:Y:S02]  /*0580*/  LDG.E.64.CONSTANT R2, desc[UR14][R22.64+0x1000] ;  /* 0x0010000e16027981 */ /* 0x000f24000c1e9b00 */
[C---:B------:R-:W-:Y:S02]  /*0590*/  IADD3 R27, P1, PT, R26.reuse, UR4, RZ ;  /* 0x000000041a1b7c10 */ /* 0x040fe4000ff3e0ff */
[----:B------:R1:W4:Y:S02]  /*05a0*/  LDG.E.64.CONSTANT R16, desc[UR14][R22.64+0x1800] ;  /* 0x0018000e16107981 */ /* 0x000324000c1e9b00 */
[----:B0-----:R-:W-:Y:S02]  /*05b0*/  LEA.HI.X.SX32 R14, R26, RZ, 0x1, P1 ;  /* 0x000000ff1a0e7211 */ /* 0x001fe400008f0eff */
[----:B------:R-:W-:-:S04]  /*05c0*/  LEA R26, P2, R27, UR10, 0x3 ;  /* 0x0000000a1b1a7c11 */ /* 0x000fc8000f8418ff */
[----:B------:R-:W-:-:S05]  /*05d0*/  LEA.HI.X R27, R27, UR7, R14, 0x3, P2 ;  /* 0x000000071b1b7c11 */ /* 0x000fca00090f1c0e */
[----:B------:R-:W4:Y:S01]  /*05e0*/  LDG.E.64.CONSTANT R14, desc[UR14][R26.64] ;  /* 0x0000000e1a0e7981 */ /* 0x000f22000c1e9b00 */
[----:B------:R-:W-:Y:S01]  /*05f0*/  VIADD R28, R25, 0xc00 ;  /* 0x00000c00191c7836 */ /* 0x000fe20000000000 */
[----:B--2--5:R-:W-:-:S06]  /*0600*/  DSETP.GEU.AND P1, PT, R8, R12, PT ;  /* 0x0000000c0800722a */ /* 0x024fcc0003f2e000 */
[----:B------:R-:W-:Y:S02]  /*0610*/  FSEL R8, R12, R8, !P1 ;  /* 0x000000080c087208 */ /* 0x000fe40004800000 */
[----:B------:R-:W-:Y:S02]  /*0620*/  FSEL R9, R13, R9, !P1 ;  /* 0x000000090d097208 */ /* 0x000fe40004800000 */
[----:B------:R-:W2:Y:S04]  /*0630*/  LDG.E.64.CONSTANT R12, desc[UR14][R26.64+0x800] ;  /* 0x0008000e1a0c7981 */ /* 0x000ea8000c1e9b00 */
[----:B---3--:R-:W-:-:S06]  /*0640*/  DSETP.GEU.AND P1, PT, R8, R10, PT ;  /* 0x0000000a0800722a */ /* 0x008fcc0003f2e000 */
[----:B------:R-:W-:Y:S02]  /*0650*/  FSEL R8, R10, R8, !P1 ;  /* 0x000000080a087208 */ /* 0x000fe40004800000 */
[----:B------:R-:W-:Y:S02]  /*0660*/  FSEL R9, R11, R9, !P1 ;  /* 0x000000090b097208 */ /* 0x000fe40004800000 */
[----:B------:R-:W3:Y:S04]  /*0670*/  LDG.E.64.CONSTANT R10, desc[UR14][R26.64+0x1000] ;  /* 0x0010000e1a0a7981 */ /* 0x000ee8000c1e9b00 */
[----:B----4-:R-:W-:-:S06]  /*0680*/  DSETP.GEU.AND P1, PT, R8, R6, PT ;  /* 0x000000060800722a */ /* 0x010fcc0003f2e000 */
[----:B------:R-:W-:Y:S02]  /*0690*/  FSEL R6, R6, R8, !P1 ;  /* 0x0000000806067208 */ /* 0x000fe40004800000 */
[----:B------:R-:W-:Y:S02]  /*06a0*/  FSEL R7, R7, R9, !P1 ;  /* 0x0000000907077208 */ /* 0x000fe40004800000 */
[----:B------:R-:W4:Y:S04]  /*06b0*/  LDG.E.64.CONSTANT R8, desc[UR14][R26.64+0x1800] ;  /* 0x0018000e1a087981 */ /* 0x000f28000c1e9b00 */
[----:B------:R-:W-:-:S06]  /*06c0*/  DSETP.GEU.AND P1, PT, R6, R4, PT ;  /* 0x000000040600722a */ /* 0x000fcc0003f2e000 */
[----:B-1----:R-:W-:Y:S02]  /*06d0*/  FSEL R22, R4, R6, !P1 ;  /* 0x0000000604167208 */ /* 0x002fe40004800000 */
[----:B------:R-:W-:Y:S02]  /*06e0*/  FSEL R23, R5, R7, !P1 ;  /* 0x0000000705177208 */ /* 0x000fe40004800000 */
[----:B------:R-:W-:-:S04]  /*06f0*/  IADD3 R5, P1, PT, R28, UR4, RZ ;  /* 0x000000041c057c10 */ /* 0x000fc8000ff3e0ff */
[----:B------:R-:W-:Y:S02]  /*0700*/  LEA.HI.X.SX32 R28, R28, RZ, 0x1, P1 ;  /* 0x000000ff1c1c7211 */ /* 0x000fe400008f0eff */
[----:B------:R-:W-:-:S04]  /*0710*/  LEA R4, P1, R5, UR10, 0x3 ;  /* 0x0000000a05047c11 */ /* 0x000fc8000f8218ff */
[----:B------:R-:W-:-:S05]  /*0720*/  LEA.HI.X R5, R5, UR7, R28, 0x3, P1 ;  /* 0x0000000705057c11 */ /* 0x000fca00088f1c1c */
[----:B------:R-:W4:Y:S01]  /*0730*/  LDG.E.64.CONSTANT R6, desc[UR14][R4.64] ;  /* 0x0000000e04067981 */ /* 0x000f22000c1e9b00 */
[----:B------:R-:W-:-:S03]  /*0740*/  DSETP.GEU.AND P1, PT, R22, R20, PT ;  /* 0x000000141600722a */ /* 0x000fc60003f2e000 */
[----:B------:R-:W4:Y:S03]  /*0750*/  LDG.E.64.CONSTANT R26, desc[UR14][R4.64+0x1800] ;  /* 0x0018000e041a7981 */ /* 0x000f26000c1e9b00 */
[----:B------:R-:W-:Y:S02]  /*0760*/  FSEL R22, R20, R22, !P1 ;  /* 0x0000001614167208 */ /* 0x000fe40004800000 */
[----:B------:R-:W-:Y:S02]  /*0770*/  FSEL R23, R21, R23, !P1 ;  /* 0x0000001715177208 */ /* 0x000fe40004800000 */
[----:B------:R-:W4:Y:S04]  /*0780*/  LDG.E.64.CONSTANT R20, desc[UR14][R4.64+0x800] ;  /* 0x0008000e04147981 */ /* 0x000f28000c1e9b00 */
[----:B------:R-:W-:-:S06]  /*0790*/  DSETP.GEU.AND P1, PT, R22, R18, PT ;  /* 0x000000121600722a */ /* 0x000fcc0003f2e000 */
[----:B------:R-:W-:Y:S02]  /*07a0*/  FSEL R18, R18, R22, !P1 ;  /* 0x0000001612127208 */ /* 0x000fe40004800000 */
[----:B------:R-:W-:Y:S02]  /*07b0*/  FSEL R19, R19, R23, !P1 ;  /* 0x0000001713137208 */ /* 0x000fe40004800000 */
[----:B------:R-:W4:Y:S04]  /*07c0*/  LDG.E.64.CONSTANT R22, desc[UR14][R4.64+0x1000] ;  /* 0x0010000e04167981 */ /* 0x000f28000c1e9b00 */
        /* <DEDUP_REMOVED lines=9> */
[----:B------:R-:W-:-:S05]  /*0860*/  VIADD R25, R25, 0x1000 ;  /* 0x0000100019197836 */ /* 0x000fca0000000000 */
[----:B------:R-:W-:Y:S01]  /*0870*/  ISETP.GE.AND P2, PT, R25, R24, PT ;  /* 0x000000181900720c */ /* 0x000fe20003f46270 */
        /* <DEDUP_REMOVED lines=22> */
.L_x_68:
[----:B------:R-:W-:Y:S05]  /*09e0*/  BSYNC.RECONVERGENT B2 ;  /* 0x0000000000027941 */ /* 0x000fea0003800200 */
.L_x_67:
[----:B------:R-:W-:Y:S01]  /*09f0*/  IADD3 R2, PT, PT, -R25, UR6, RZ ;  /* 0x0000000619027c10 */ /* 0x000fe2000fffe1ff */
[----:B------:R-:W-:Y:S03]  /*0a00*/  BSSY.RECONVERGENT B2, `(.L_x_70) ;  /* 0x000002f000027945 */ /* 0x000fe60003800200 */
[----:B------:R-:W-:-:S13]  /*0a10*/  ISETP.GT.AND P1, PT, R2, 0x400, PT ;  /* 0x000004000200780c */ /* 0x000fda0003f24270 */
[----:B------:R-:W-:Y:S05]  /*0a20*/  @!P1 BRA `(.L_x_71) ;  /* 0x0000000000b09947 */ /* 0x000fea0003800000 */
[----:B------:R-:W0:Y:S01]  /*0a30*/  LDCU UR5, c[0x0][0x384] ;  /* 0x00007080ff0577ac */ /* 0x000e220008000800 */
[----:B------:R-:W-:-:S04]  /*0a40*/  IADD3 R3, P0, PT, R25, UR4, RZ ;  /* 0x0000000419037c10 */ /* 0x000fc8000ff1e0ff */
[----:B------:R-:W-:Y:S02]  /*0a50*/  LEA.HI.X.SX32 R2, R25, RZ, 0x1, P0 ;  /* 0x000000ff19027211 */ /* 0x000fe400000f0eff */
[----:B------:R-:W-:-:S04]  /*0a60*/  LEA R20, P0, R3, UR10, 0x3 ;  /* 0x0000000a03147c11 */ /* 0x000fc8000f8018ff */
[----:B0-----:R-:W-:-:S05]  /*0a70*/  LEA.HI.X R21, R3, UR5, R2, 0x3, P0 ;  /* 0x0000000503157c11 */ /* 0x001fca00080f1c02 */
[----:B------:R-:W2:Y:S04]  /*0a80*/  LDG.E.64.CONSTANT R18, desc[UR14][R20.64] ;  /* 0x0000000e14127981 */ /* 0x000ea8000c1e9b00 */
[----:B------:R-:W3:Y:S04]  /*0a90*/  LDG.E.64.CONSTANT R16, desc[UR14][R20.64+0x800] ;  /* 0x0008000e14107981 */ /* 0x000ee8000c1e9b00 */
[----:B------:R-:W4:Y:S01]  /*0aa0*/  LDG.E.64.CONSTANT R2, desc[UR14][R20.64+0x1000] ;  /* 0x0010000e14027981 */ /* 0x000f22000c1e9b00 */
[----:B------:R-:W-:-:S03]  /*0ab0*/  VIADD R4, R25, 0x400 ;  /* 0x0000040019047836 */ /* 0x000fc60000000000 */
[----:B------:R-:W4:Y:S02]  /*0ac0*/  LDG.E.64.CONSTANT R12, desc[UR14][R20.64+0x1800] ;  /* 0x0018000e140c7981 */ /* 0x000f24000c1e9b00 */
[----:B------:R-:W-:-:S04]  /*0ad0*/  IADD3 R5, P0, PT, R4, UR4, RZ ;  /* 0x0000000404057c10 */ /* 0x000fc8000ff1e0ff */
[----:B------:R-:W-:Y:S02]  /*0ae0*/  LEA.HI.X.SX32 R4, R4, RZ, 0x1, P0 ;  /* 0x000000ff04047211 */ /* 0x000fe400000f0eff */
[----:B------:R-:W-:-:S04]  /*0af0*/  LEA R22, P0, R5, UR10, 0x3 ;  /* 0x0000000a05167c11 */ /* 0x000fc8000f8018ff */
[----:B------:R-:W-:-:S05]  /*0b00*/  LEA.HI.X R23, R5, UR5, R4, 0x3, P0 ;  /* 0x0000000505177c11 */ /* 0x000fca00080f1c04 */
        /* <DEDUP_REMOVED lines=30> */
.L_x_71:
[----:B------:R-:W-:Y:S05]  /*0cf0*/  BSYNC.RECONVERGENT B2 ;  /* 0x0000000000027941 */ /* 0x000fea0003800200 */
.L_x_70:
[----:B------:R-:W-:-:S13]  /*0d00*/  ISETP.LT.OR P0, PT, R25, UR6, P0 ;  /* 0x0000000619007c0c */ /* 0x000fda0008701670 */
        /* <DEDUP_REMOVED lines=22> */
.L_x_63:
[----:B------:R-:W-:Y:S05]  /*0e70*/  BSYNC.RECONVERGENT B1 ;  /* 0x0000000000017941 */ /* 0x000fea0003800200 */
.L_x_62:
[----:B------:R-:W-:-:S09]  /*0e80*/  UISETP.GE.AND UP0, UPT, UR6, 0x100, UPT ;  /* 0x000001000600788c */ /* 0x000fd2000bf06270 */
[----:B------:R-:W-:Y:S05]  /*0e90*/  BRA.U !UP0, `(.L_x_72) ;  /* 0x00000005082c7547 */ /* 0x000fea000b800000 */
        /* <DEDUP_REMOVED lines=50> */
[----:B-1----:R-:W1:Y:S04]  /*11c0*/  LDS.128 R4, [UR4+0x20] ;  /* 0x00002004ff047984 */ /* 0x002e680008000c00 */
[----:B------:R-:W2:Y:S01]  /*11d0*/  LDS.128 R8, [UR4+0x30] ;  /* 0x00003004ff087984 */ /* 0x000ea20008000c00 */
        /* <DEDUP_REMOVED lines=8> */
[----:B------:R-:W-:Y:S02]  /*1260*/  FSEL R5, R5, R3, !P1 ;  /* 0x0000000305057208 */ /* 0x000fe40004800000 */
[----:B------:R-:W0:Y:S04]  /*1270*/  LDS.64 R2, [UR4+0x40] ;  /* 0x00004004ff027984 */ /* 0x000e280008000a00 */
[----:B------:R-:W-:-:S06]  /*1280*/  DSETP.GEU.AND P1, PT, R4, R6, PT ;  /* 0x000000060400722a */ /* 0x000fcc0003f2e000 */
[----:B------:R-:W-:Y:S02]  /*1290*/  FSEL R4, R6, R4, !P1 ;  /* 0x0000000406047208 */ /* 0x000fe40004800000 */
[----:B------:R-:W-:-:S06]  /*12a0*/  FSEL R5, R7, R5, !P1 ;  /* 0x0000000507057208 */ /* 0x000fcc0004800000 */
[----:B--2---:R-:W-:-:S06]  /*12b0*/  DSETP.GEU.AND P1, PT, R4, R8, PT ;  /* 0x000000080400722a */ /* 0x004fcc0003f2e000 */
[----:B------:R-:W-:Y:S02]  /*12c0*/  FSEL R4, R8, R4, !P1 ;  /* 0x0000000408047208 */ /* 0x000fe40004800000 */
[----:B------:R-:W-:-:S06]  /*12d0*/  FSEL R5, R9, R5, !P1 ;  /* 0x0000000509057208 */ /* 0x000fcc0004800000 */
[----:B------:R-:W-:-:S06]  /*12e0*/  DSETP.GEU.AND P1, PT, R4, R10, PT ;  /* 0x0000000a0400722a */ /* 0x000fcc0003f2e000 */
[----:B------:R-:W-:Y:S02]  /*12f0*/  FSEL R4, R10, R4, !P1 ;  /* 0x000000040a047208 */ /* 0x000fe40004800000 */
[----:B------:R-:W-:-:S06]  /*1300*/  FSEL R5, R11, R5, !P1 ;  /* 0x000000050b057208 */ /* 0x000fcc0004800000 */
[----:B0-----:R-:W-:-:S06]  /*1310*/  DSETP.GEU.AND P1, PT, R4, R2, PT ;  /* 0x000000020400722a */ /* 0x001fcc0003f2e000 */
[----:B------:R-:W-:Y:S02]  /*1320*/  FSEL R2, R2, R4, !P1 ;  /* 0x0000000402027208 */ /* 0x000fe40004800000 */
[----:B------:R-:W-:Y:S01]  /*1330*/  FSEL R3, R3, R5, !P1 ;  /* 0x0000000503037208 */ /* 0x000fe20004800000 */
[----:B------:R-:W-:Y:S06]  /*1340*/  BRA `(.L_x_73) ;  /* 0x0000004c00d87947 */ /* 0x000fec0003800000 */
.L_x_72:
[----:B------:R-:W-:Y:S01]  /*1350*/  LOP3.LUT R2, R0, 0x3e0, RZ, 0xc0, !PT ;  /* 0x000003e000027812 */ /* 0x000fe200078ec0ff */
[----:B------:R-:W0:Y:S04]  /*1360*/  S2R R10, SR_LANEID ;  /* 0x00000000000a7919 */ /* 0x000e280000000000 */
[----:B------:R-:W-:Y:S01]  /*1370*/  VIADD R3, R2, 0x20 ;  /* 0x0000002002037836 */ /* 0x000fe20000000000 */
[----:B------:R-:W-:-:S04]  /*1380*/  LOP3.LUT R2, RZ, R2, RZ, 0x33, !PT ;  /* 0x00000002ff027212 */ /* 0x000fc800078e33ff */
[----:B------:R-:W-:Y:S01]  /*1390*/  ISETP.GT.AND P0, PT, R3, UR6, PT ;  /* 0x0000000603007c0c */ /* 0x000fe2000bf04270 */
[----:B------:R-:W-:-:S05]  /*13a0*/  VIADD R2, R2, UR6 ;  /* 0x0000000602027c36 */ /* 0x000fca0008000000 */
[----:B------:R-:W-:-:S05]  /*13b0*/  SEL R3, R2, 0x1f, P0 ;  /* 0x0000001f02037807 */ /* 0x000fca0000000000 */
[----:B-----5:R-:W-:Y:S04]  /*13c0*/  SHFL.DOWN PT, R4, R8, 0x1, R3 ;  /* 0x0820000008047989 */ /* 0x020fe800000e0003 */
[----:B------:R-:W1:Y:S01]  /*13d0*/  SHFL.DOWN PT, R5, R9, 0x1, R3 ;  /* 0x0820000009057989 */ /* 0x000e6200000e0003 */
[----:B0-----:R-:W-:Y:S01]  /*13e0*/  ISETP.GE.AND P0, PT, R10, R3, PT ;  /* 0x000000030a00720c */ /* 0x001fe20003f06270 */
[----:B-1----:R-:W-:-:S06]  /*13f0*/  DSETP.GEU.AND P1, PT, R8, R4, PT ;  /* 0x000000040800722a */ /* 0x002fcc0003f2e000 */
[-C--:B------:R-:W-:Y:S01]  /*1400*/  FSEL R7, R4, R8.reuse, !P1 ;  /* 0x0000000804077208 */ /* 0x080fe20004800000 */
[----:B------:R-:W-:Y:S01]  /*1410*/  VIADD R4, R10, 0x2 ;  /* 0x000000020a047836 */ /* 0x000fe20000000000 */
[-C--:B------:R-:W-:Y:S02]  /*1420*/  FSEL R5, R5, R9.reuse, !P1 ;  /* 0x0000000905057208 */ /* 0x080fe40004800000 */
[----:B------:R-:W-:Y:S02]  /*1430*/  FSEL R2, R7, R8, !P0 ;  /* 0x0000000807027208 */ /* 0x000fe40004000000 */
[----:B------:R-:W-:Y:S02]  /*1440*/  FSEL R5, R5, R9, !P0 ;  /* 0x0000000905057208 */ /* 0x000fe40004000000 */
[----:B------:R-:W-:Y:S01]  /*1450*/  ISETP.GT.AND P0, PT, R4, R3, PT ;  /* 0x000000030400720c */ /* 0x000fe20003f04270 */
[----:B------:R-:W-:Y:S01]  /*1460*/  SHFL.DOWN PT, R6, R2, 0x2, R3 ;  /* 0x0840000002067989 */ /* 0x000fe200000e0003 */
[----:B------:R-:W-:-:S03]  /*1470*/  IMAD.MOV.U32 R4, RZ, RZ, R2 ;  /* 0x000000ffff047224 */ /* 0x000fc600078e0002 */
[----:B------:R-:W0:Y:S03]  /*1480*/  SHFL.DOWN PT, R7, R5, 0x2, R3 ;  /* 0x0840000005077989 */ /* 0x000e2600000e0003 */
[----:B0-----:R-:W-:Y:S01]  /*1490*/  DSETP.GEU.AND P1, PT, R4, R6, PT ;  /* 0x000000060400722a */ /* 0x001fe20003f2e000 */
[----:B------:R-:W-:-:S05]  /*14a0*/  VIADD R4, R10, 0x4 ;  /* 0x000000040a047836 */ /* 0x000fca0000000000 */
[----:B------:R-:W-:Y:S02]  /*14b0*/  @!P0 FSEL R2, R6, R2, !P1 ;  /* 0x0000000206028208 */ /* 0x000fe40004800000 */
[----:B------:R-:W-:Y:S02]  /*14c0*/  @!P0 FSEL R5, R7, R5, !P1 ;  /* 0x0000000507058208 */ /* 0x000fe40004800000 */
        /* <DEDUP_REMOVED lines=10> */
[----:B------:R-:W-:Y:S01]  /*1570*/  IMAD.MOV.U32 R4, RZ, RZ, R2 ;  /* 0x000000ffff047224 */ /* 0x000fe200078e0002 */
[C---:B------:R-:W-:Y:S02]  /*1580*/  ISETP.NE.AND P0, PT, R10.reuse, RZ, PT ;  /* 0x000000ff0a00720c */ /* 0x040fe40003f05270 */
[----:B------:R-:W0:Y:S11]  /*1590*/  SHFL.DOWN PT, R7, R5, 0x8, R3 ;  /* 0x0900000005077989 */ /* 0x000e3600000e0003 */
[----:B------:R-:W1:Y:S01]  /*15a0*/  @!P0 S2R R9, SR_CgaCtaId ;  /* 0x0000000000098919 */ /* 0x000e620000008800 */
[----:B------:R-:W-:Y:S01]  /*15b0*/  @!P0 MOV R8, 0x400 ;  /* 0x0000040000088802 */ /* 0x000fe20000000f00 */
[----:B0-----:R-:W-:Y:S01]  /*15c0*/  DSETP.GEU.AND P2, PT, R4, R6, PT ;  /* 0x000000060400722a */ /* 0x001fe20003f4e000 */
[----:B------:R-:W-:-:S05]  /*15d0*/  VIADD R4, R10, 0x10 ;  /* 0x000000100a047836 */ /* 0x000fca0000000000 */
[----:B------:R-:W-:Y:S02]  /*15e0*/  @!P1 FSEL R2, R6, R2, !P2 ;  /* 0x0000000206029208 */ /* 0x000fe40005000000 */
[----:B------:R-:W-:Y:S02]  /*15f0*/  @!P1 FSEL R5, R7, R5, !P2 ;  /* 0x0000000507059208 */ /* 0x000fe40005000000 */
[----:B------:R-:W-:Y:S01]  /*1600*/  ISETP.GT.AND P1, PT, R4, R3, PT ;  /* 0x000000030400720c */ /* 0x000fe20003f24270 */
[----:B------:R-:W-:Y:S01]  /*1610*/  SHFL.DOWN PT, R6, R2, 0x10, R3 ;  /* 0x0a00000002067989 */ /* 0x000fe200000e0003 */
[----:B------:R-:W-:-:S03]  /*1620*/  @!P0 SHF.R.U32.HI R4, RZ, 0x2, R0 ;  /* 0x00000002ff048819 */ /* 0x000fc60000011600 */
[----:B------:R0:W2:Y:S01]  /*1630*/  SHFL.DOWN PT, R7, R5, 0x10, R3 ;  /* 0x0a00000005077989 */ /* 0x0000a200000e0003 */
[----:B------:R-:W-:Y:S02]  /*1640*/  @!P0 LOP3.LUT R4, R4, 0xf8, RZ, 0xc0, !PT ;  /* 0x000000f804048812 */ /* 0x000fe400078ec0ff */
[----:B-1----:R-:W-:-:S05]  /*1650*/  @!P0 LEA R9, R9, R8, 0x18 ;  /* 0x0000000809098211 */ /* 0x002fca00078ec0ff */
[----:B------:R-:W-:Y:S02]  /*1660*/  @!P0 IMAD.IADD R9, R4, 0x1, R9 ;  /* 0x0000000104098824 */ /* 0x000fe400078e0209 */
[----:B0-----:R-:W-:-:S06]  /*1670*/  IMAD.MOV.U32 R3, RZ, RZ, R5 ;  /* 0x000000ffff037224 */ /* 0x001fcc00078e0005 */
[----:B--2---:R-:W-:-:S06]  /*1680*/  DSETP.GEU.AND P2, PT, R2, R6, PT ;  /* 0x000000060200722a */ /* 0x004fcc0003f4e000 */
[----:B------:R-:W-:Y:S02]  /*1690*/  @!P1 FSEL R5, R7, R5, !P2 ;  /* 0x0000000507059208 */ /* 0x000fe40005000000 */
[----:B------:R-:W-:-:S03]  /*16a0*/  @!P1 FSEL R2, R6, R2, !P2 ;  /* 0x0000000206029208 */ /* 0x000fc60005000000 */
[----:B------:R-:W-:-:S05]  /*16b0*/  IMAD.MOV.U32 R3, RZ, RZ, R5 ;  /* 0x000000ffff037224 */ /* 0x000fca00078e0005 */
[----:B------:R1:W-:Y:S01]  /*16c0*/  @!P0 STS.64 [R9+0x8], R2 ;  /* 0x0000080209008388 */ /* 0x0003e20000000a00 */
[----:B------:R-:W-:Y:S01]  /*16d0*/  BAR.SYNC.DEFER_BLOCKING 0x0 ;  /* 0x0000000000007b1d */ /* 0x000fe20000010000 */
[----:B------:R-:W-:-:S13]  /*16e0*/  ISETP.NE.AND P0, PT, R0, RZ, PT ;  /* 0x000000ff0000720c */ /* 0x000fda0003f05270 */
[----:B-1----:R-:W-:Y:S05]  /*16f0*/  @P0 BRA `(.L_x_73) ;  /* 0x0000004800ec0947 */ /* 0x002fea0003800000 */
[----:B------:R-:W0:Y:S01]  /*1700*/  S2UR UR5, SR_CgaCtaId ;  /* 0x00000000000579c3 */ /* 0x000e220000008800 */
[----:B------:R-:W-:Y:S01]  /*1710*/  UMOV UR4, 0x400 ;  /* 0x0000040000047882 */ /* 0x000fe20000000000 */
[----:B------:R-:W-:Y:S02]  /*1720*/  UISETP.GT.AND UP0, UPT, UR6, 0x20, UPT ;  /* 0x000000200600788c */ /* 0x000fe4000bf04270 */
[----:B------:R-:W-:-:S04]  /*1730*/  UISETP.GT.AND UP1, UPT, UR6, 0x40, UPT ;  /* 0x000000400600788c */ /* 0x000fc8000bf24270 */
[----:B------:R-:W-:Y:S01]  /*1740*/  PLOP3.LUT P3, PT, PT, PT, UP0, 0x80, 0x8 ;  /* 0x000000000008781c */ /* 0x000fe20003f6f008 */
[----:B------:R-:W-:Y:S01]  /*1750*/  UISETP.GT.AND UP0, UPT, UR6, 0x60, UPT ;  /* 0x000000600600788c */ /* 0x000fe2000bf04270 */
[----:B------:R-:W-:Y:S01]  /*1760*/  PLOP3.LUT P2, PT, PT, PT, UP1, 0x80, 0x8 ;  /* 0x000000000008781c */ /* 0x000fe20003f4f018 */
[----:B0-----:R-:W-:-:S09]  /*1770*/  ULEA UR4, UR5, UR4, 0x18 ;  /* 0x0000000405047291 */ /* 0x001fd2000f8ec0ff */
[----:B------:R-:W0:Y:S04]  /*1780*/  LDS.128 R12, [UR4+0x10] ;  /* 0x00001004ff0c7984 */ /* 0x000e280008000c00 */
[----:B------:R-:W1:Y:S01]  /*1790*/  LDS.128 R4, [UR4+0x20] ;  /* 0x00002004ff047984 */ /* 0x000e620008000c00 */
[----:B0-----:R-:W-:-:S06]  /*17a0*/  DSETP.GEU.AND P1, PT, R2, R12, PT ;  /* 0x0000000c0200722a */ /* 0x001fcc0003f2e000 */
[-C--:B------:R-:W-:Y:S02]  /*17b0*/  FSEL R9, R12, R2.reuse, !P1 ;  /* 0x000000020c097208 */ /* 0x080fe40004800000 */
[-C--:B------:R-:W-:Y:S02]  /*17c0*/  FSEL R11, R13, R3.reuse, !P1 ;  /* 0x000000030d0b7208 */ /* 0x080fe40004800000 */
[----:B------:R-:W-:Y:S02]  /*17d0*/  FSEL R13, R9, R2, P3 ;  /* 0x00000002090d7208 */ /* 0x000fe40001800000 */
[----:B------:R-:W-:Y:S02]  /*17e0*/  FSEL R0, R11, R3, P3 ;  /* 0x000000030b007208 */ /* 0x000fe40001800000 */
[----:B------:R-:W-:Y:S01]  /*17f0*/  PLOP3.LUT P1, PT, PT, PT, UP0, 0x80, 0x8 ;  /* 0x000000000008781c */ /* 0x000fe20003f2f008 */
[----:B------:R-:W-:Y:S01]  /*1800*/  IMAD.MOV.U32 R2, RZ, RZ, R13 ;  /* 0x000000ffff027224 */ /* 0x000fe200078e000d */
[----:B------:R-:W0:Y:S01]  /*1810*/  LDS.128 R8, [UR4+0x30] ;  /* 0x00003004ff087984 */ /* 0x000e220008000c00 */
[----:B------:R-:W-:Y:S01]  /*1820*/  IMAD.MOV.U32 R3, RZ, RZ, R0 ;  /* 0x000000ffff037224 */ /* 0x000fe200078e0000 */
[----:B------:R-:W-:-:S05]  /*1830*/  UISETP.GT.AND UP0, UPT, UR6, 0x80, UPT ;  /* 0x000000800600788c */ /* 0x000fca000bf04270 */
[----:B------:R-:W-:-:S06]  /*1840*/  DSETP.GEU.AND P3, PT, R2, R14, PT ;  /* 0x0000000e0200722a */ /* 0x000fcc0003f6e000 */
[----:B------:R-:W-:Y:S02]  /*1850*/  @P2 FSEL R13, R14, R13, !P3 ;  /* 0x0000000d0e0d2208 */ /* 0x000fe40005800000 */
[----:B------:R-:W-:Y:S02]  /*1860*/  @P2 FSEL R0, R15, R0, !P3 ;  /* 0x000000000f002208 */ /* 0x000fe40005800000 */
[----:B------:R-:W-:Y:S01]  /*1870*/  PLOP3.LUT P2, PT, PT, PT, UP0, 0x80, 0x8 ;  /* 0x000000000008781c */ /* 0x000fe20003f4f008 */
[----:B------:R-:W-:Y:S01]  /*1880*/  IMAD.MOV.U32 R2, RZ, RZ, R13 ;  /* 0x000000ffff027224 */ /* 0x000fe200078e000d */
[----:B------:R-:W-:Y:S01]  /*1890*/  UISETP.GT.AND UP0, UPT, UR6, 0xa0, UPT ;  /* 0x000000a00600788c */ /* 0x000fe2000bf04270 */
[----:B------:R-:W-:-:S06]  /*18a0*/  IMAD.MOV.U32 R3, RZ, RZ, R0 ;  /* 0x000000ffff037224 */ /* 0x000fcc00078e0000 */
[----:B-1----:R-:W-:Y:S01]  /*18b0*/  DSETP.GEU.AND P3, PT, R2, R4, PT ;  /* 0x000000040200722a */ /* 0x002fe20003f6e000 */
[----:B------:R-:W1:Y:S05]  /*18c0*/  LDS.64 R2, [UR4+0x40] ;  /* 0x00004004ff027984 */ /* 0x000e6a0008000a00 */
[----:B------:R-:W-:Y:S02]  /*18d0*/  @P1 FSEL R13, R4, R13, !P3 ;  /* 0x0000000d040d1208 */ /* 0x000fe40005800000 */
[----:B------:R-:W-:Y:S02]  /*18e0*/  @P1 FSEL R0, R5, R0, !P3 ;  /* 0x0000000005001208 */ /* 0x000fe40005800000 */
[----:B------:R-:W-:Y:S01]  /*18f0*/  PLOP3.LUT P1, PT, PT, PT, UP0, 0x80, 0x8 ;  /* 0x000000000008781c */ /* 0x000fe20003f2f008 */
[----:B------:R-:W-:Y:S01]  /*1900*/  IMAD.MOV.U32 R4, RZ, RZ, R13 ;  /* 0x000000ffff047224 */ /* 0x000fe200078e000d */
[----:B------:R-:W-:Y:S01]  /*1910*/  UISETP.GT.AND UP0, UPT, UR6, 0xc0, UPT ;  /* 0x000000c00600788c */ /* 0x000fe2000bf04270 */
[----:B------:R-:W-:-:S06]  /*1920*/  IMAD.MOV.U32 R5, RZ, RZ, R0 ;  /* 0x000000ffff057224 */ /* 0x000fcc00078e0000 */
[----:B------:R-:W-:-:S06]  /*1930*/  DSETP.GEU.AND P3, PT, R4, R6, PT ;  /* 0x000000060400722a */ /* 0x000fcc0003f6e000 */
[----:B------:R-:W-:Y:S02]  /*1940*/  @P2 FSEL R13, R6, R13, !P3 ;  /* 0x0000000d060d2208 */ /* 0x000fe40005800000 */
[----:B------:R-:W-:Y:S02]  /*1950*/  @P2 FSEL R0, R7, R0, !P3 ;  /* 0x0000000007002208 */ /* 0x000fe40005800000 */
[----:B------:R-:W-:Y:S01]  /*1960*/  PLOP3.LUT P2, PT, PT, PT, UP0, 0x80, 0x8 ;  /* 0x000000000008781c */ /* 0x000fe20003f4f008 */
[----:B------:R-:W-:Y:S01]  /*1970*/  IMAD.MOV.U32 R4, RZ, RZ, R13 ;  /* 0x000000ffff047224 */ /* 0x000fe200078e000d */
[----:B------:R-:W-:Y:S01]  /*1980*/  UISETP.GT.AND UP0, UPT, UR6, 0xe0, UPT ;  /* 0x000000e00600788c */ /* 0x000fe2000bf04270 */
[----:B------:R-:W-:-:S06]  /*1990*/  IMAD.MOV.U32 R5, RZ, RZ, R0 ;  /* 0x000000ffff057224 */ /* 0x000fcc00078e0000 */
[----:B0-----:R-:W-:-:S06]  /*19a0*/  DSETP.GEU.AND P3, PT, R4, R8, PT ;  /* 0x000000080400722a */ /* 0x001fcc0003f6e000 */
[----:B------:R-:W-:Y:S02]  /*19b0*/  @P1 FSEL R13, R8, R13, !P3 ;  /* 0x0000000d080d1208 */ /* 0x000fe40005800000 */
[----:B------:R-:W-:Y:S02]  /*19c0*/  @P1 FSEL R0, R9, R0, !P3 ;  /* 0x0000000009001208 */ /* 0x000fe40005800000 */
[----:B------:R-:W-:Y:S01]  /*19d0*/  PLOP3.LUT P1, PT, PT, PT, UP0, 0x80, 0x8 ;  /* 0x000000000008781c */ /* 0x000fe20003f2f008 */
[----:B------:R-:W-:Y:S02]  /*19e0*/  IMAD.MOV.U32 R4, RZ, RZ, R13 ;  /* 0x000000ffff047224 */ /* 0x000fe400078e000d */
[----:B------:R-:W-:-:S06]  /*19f0*/  IMAD.MOV.U32 R5, RZ, RZ, R0 ;  /* 0x000000ffff057224 */ /* 0x000fcc00078e0000 */
[----:B------:R-:W-:-:S06]  /*1a00*/  DSETP.GEU.AND P3, PT, R4, R10, PT ;  /* 0x0000000a0400722a */ /* 0x000fcc0003f6e000 */
[----:B------:R-:W-:Y:S02]  /*1a10*/  @P2 FSEL R13, R10, R13, !P3 ;  /* 0x0000000d0a0d2208 */ /* 0x000fe40005800000 */
[----:B------:R-:W-:-:S03]  /*1a20*/  @P2 FSEL R0, R11, R0, !P3 ;  /* 0x000000000b002208 */ /* 0x000fc60005800000 */
[----:B------:R-:W-:Y:S02]  /*1a30*/  IMAD.MOV.U32 R4, RZ, RZ, R13 ;  /* 0x000000ffff047224 */ /* 0x000fe400078e000d */
[----:B------:R-:W-:-:S06]  /*1a40*/  IMAD.MOV.U32 R5, RZ, RZ, R0 ;  /* 0x000000ffff057224 */ /* 0x000fcc00078e0000 */
[----:B-1----:R-:W-:-:S06]  /*1a50*/  DSETP.GEU.AND P2, PT, R4, R2, PT ;  /* 0x000000020400722a */ /* 0x002fcc0003f4e000 */
[----:B------:R-:W-:Y:S02]  /*1a60*/  @P1 FSEL R13, R2, R13, !P2 ;  /* 0x0000000d020d1208 */ /* 0x000fe40005000000 */
[----:B------:R-:W-:-:S03]  /*1a70*/  @P1 FSEL R0, R3, R0, !P2 ;  /* 0x0000000003001208 */ /* 0x000fc60005000000 */
[----:B------:R-:W-:Y:S02]  /*1a80*/  IMAD.MOV.U32 R2, RZ, RZ, R13 ;  /* 0x000000ffff027224 */ /* 0x000fe400078e000d */
[----:B------:R-:W-:Y:S01]  /*1a90*/  IMAD.MOV.U32 R3, RZ, RZ, R0 ;  /* 0x000000ffff037224 */ /* 0x000fe200078e0000 */
[----:B------:R-:W-:Y:S06]  /*1aa0*/  BRA `(.L_x_73) ;  /* 0x0000004800007947 */ /* 0x000fec0003800000 */
.L_x_59:
[----:B------:R-:W0:Y:S01]  /*1ab0*/  S2R R0, SR_TID.X ;  /* 0x0000000000007919 */ /* 0x000e220000002100 */
[----:B------:R-:W1:Y:S01]  /*1ac0*/  LDC.64 R2, c[0x0][0x380] ;  /* 0x0000e000ff027b82 */ /* 0x000e620000000a00 */
[----:B0-----:R-:W-:-:S04]  /*1ad0*/  IMAD.SHL.U32 R4, R0, 0x4, RZ ;  /* 0x0000000400047824 */ /* 0x001fc800078e00ff */
[----:B------:R-:W-:-:S04]  /*1ae0*/  VIADD R5, R4, UR4 ;  /* 0x0000000404057c36 */ /* 0x000fc80008000000 */
[----:B-1----:R-:W-:-:S05]  /*1af0*/  IMAD.WIDE.U32 R2, R5, 0x8, R2 ;  /* 0x0000000805027825 */ /* 0x002fca00078e0002 */
[----:B------:R-:W2:Y:S04]  /*1b00*/  LDG.E.128.CONSTANT R16, desc[UR14][R2.64] ;  /* 0x0000000e02107981 */ /* 0x000ea8000c1e9d00 */
[----:B------:R-:W3:Y:S04]  /*1b10*/  LDG.E.128.CONSTANT R8, desc[UR14][R2.64+0x10] ;  /* 0x0000100e02087981 */ /* 0x000ee8000c1e9d00 */
[----:B------:R-:W4:Y:S04]  /*1b20*/  LDG.E.128.CONSTANT R4, desc[UR14][R2.64+0x2000] ;  /* 0x0020000e02047981 */ /* 0x000f28000c1e9d00 */
[----:B------:R0:W5:Y:S01]  /*1b30*/  LDG.E.128.CONSTANT R12, desc[UR14][R2.64+0x2010] ;  /* 0x0020100e020c7981 */ /* 0x000162000c1e9d00 */
[----:B------:R-:W-:-:S04]  /*1b40*/  UISETP.GE.U32.AND UP0, UPT, UR7, UR5, UPT ;  /* 0x000000050700728c */ /* 0x000fc8000bf06070 */
[----:B------:R-:W-:Y:S01]  /*1b50*/  UISETP.GE.U32.AND.EX UP0, UPT, UR8, UR6, UPT, UP0 ;  /* 0x000000060800728c */ /* 0x000fe2000bf06100 */
        /* <DEDUP_REMOVED lines=21> */
[----:B------:R-:W-:Y:S06]  /*1cb0*/  BRA.U !UP0, `(.L_x_74) ;  /* 0x0000000d08e87547 */ /* 0x000fec000b800000 */
[----:B------:R-:W-:Y:S02]  /*1cc0*/  UIADD3 UR7, UP0, UPT, UR5, UR4, URZ ;  /* 0x0000000405077290 */ /* 0x000fe4000ff1e0ff */
[----:B------:R-:W-:Y:S01]  /*1cd0*/  UIADD3 UR11, UP1, UPT, UR12, -0x800, URZ ;  /* 0xfffff8000c0b7890 */ /* 0x000fe2000ff3e0ff */
[----:B------:R-:W0:Y:S03]  /*1ce0*/  LDCU UR9, c[0x0][0x384] ;  /* 0x00007080ff0977ac */ /* 0x000e260008000800 */
[----:B------:R-:W-:Y:S01]  /*1cf0*/  IADD3 R0, P0, PT, R0, UR7, RZ ;  /* 0x0000000700007c10 */ /* 0x000fe2000ff1e0ff */
[----:B------:R-:W-:Y:S02]  /*1d00*/  UIADD3.X UR8, UPT, UPT, URZ, UR6, URZ, UP0, !UPT ;  /* 0x00000006ff087290 */ /* 0x000fe400087fe4ff */
[----:B------:R-:W-:Y:S02]  /*1d10*/  UIADD3.X UR16, UPT, UPT, UR13, -0x1, URZ, UP1, !UPT ;  /* 0xffffffff0d107890 */ /* 0x000fe40008ffe4ff */
[----:B------:R-:W-:-:S02]  /*1d20*/  UISETP.GT.U32.AND UP0, UPT, UR7, UR11, UPT ;  /* 0x0000000b0700728c */ /* 0x000fc4000bf04070 */
[----:B------:R-:W-:Y:S01]  /*1d30*/  IMAD.X R3, RZ, RZ, UR8, P0 ;  /* 0x00000008ff037e24 */ /* 0x000fe200080e06ff */
[C---:B------:R-:W-:Y:S01]  /*1d40*/  LEA R2, P0, R0.reuse, UR10, 0x3 ;  /* 0x0000000a00027c11 */ /* 0x040fe2000f8018ff */
[----:B------:R-:W-:Y:S02]  /*1d50*/  UISETP.GT.U32.AND.EX UP0, UPT, UR8, UR16, UPT, UP0 ;  /* 0x000000100800728c */ /* 0x000fe4000bf04100 */
[----:B------:R-:W-:Y:S01]  /*1d60*/  IMAD.U32 R24, RZ, RZ, UR8 ;  /* 0x00000008ff187e24 */ /* 0x000fe2000f8e00ff */
[----:B------:R-:W-:Y:S01]  /*1d70*/  UMOV UR6, UR7 ;  /* 0x0000000700067c82 */ /* 0x000fe20008000000 */
[----:B------:R-:W-:Y:S01]  /*1d80*/  UMOV UR4, URZ ;  /* 0x000000ff00047c82 */ /* 0x000fe20008000000 */
[----:B0-----:R-:W-:Y:S01]  /*1d90*/  LEA.HI.X R3, R0, UR9, R3, 0x3, P0 ;  /* 0x0000000900037c11 */ /* 0x001fe200080f1c03 */
[----:B------:R-:W-:Y:S01]  /*1da0*/  IMAD.U32 R0, RZ, RZ, UR7 ;  /* 0x00000007ff007e24 */ /* 0x000fe2000f8e00ff */
[----:B------:R-:W-:Y:S02]  /*1db0*/  UMOV UR7, UR8 ;  /* 0x0000000800077c82 */ /* 0x000fe40008000000 */
[----:B------:R-:W-:Y:S05]  /*1dc0*/  BRA.U UP0, `(.L_x_75) ;  /* 0x0000000100e07547 */ /* 0x000fea000b800000 */
[----:B------:R-:W0:Y:S01]  /*1dd0*/  LDCU.64 UR8, c[0x0][0x380] ;  /* 0x00007000ff0877ac */ /* 0x000e220008000a00 */
[----:B------:R-:W1:Y:S01]  /*1de0*/  LDCU.64 UR12, c[0x0][0x3b8] ;  /* 0x00007700ff0c77ac */ /* 0x000e620008000a00 */
[----:B------:R-:W-:Y:S01]  /*1df0*/  NOP ;  /* 0x0000000000007918 */ /* 0x000fe20000000000 */
.L_x_76:
[----:B------:R-:W2:Y:S01]  /*1e00*/  S2R R4, SR_TID.X ;  /* 0x0000000000047919 */ /* 0x000ea20000002100 */
[----:B0-----:R-:W-:Y:S01]  /*1e10*/  UMOV UR10, UR8 ;  /* 0x00000008000a7c82 */ /* 0x001fe20008000000 */
[----:B--2---:R-:W-:-:S05]  /*1e20*/  IMAD.SHL.U32 R5, R4, 0x4, RZ ;  /* 0x0000000404057824 */ /* 0x004fca00078e00ff */
[----:B------:R-:W-:-:S05]  /*1e30*/  IADD3 R4, P0, PT, R5, R0, RZ ;  /* 0x0000000005047210 */ /* 0x000fca0007f1e0ff */
[----:B------:R-:W-:Y:S01]  /*1e40*/  IMAD.X R5, RZ, RZ, R24, P0 ;  /* 0x000000ffff057224 */ /* 0x000fe200000e0618 */
[----:B------:R-:W-:-:S04]  /*1e50*/  LEA R18, P0, R4, UR10, 0x3 ;  /* 0x0000000a04127c11 */ /* 0x000fc8000f8018ff */
[----:B------:R-:W-:-:S05]  /*1e60*/  LEA.HI.X R19, R4, UR9, R5, 0x3, P0 ;  /* 0x0000000904137c11 */ /* 0x000fca00080f1c05 */
[----:B------:R-:W2:Y:S04]  /*1e70*/  LDG.E.128.CONSTANT R4, desc[UR14][R18.64] ;  /* 0x0000000e12047981 */ /* 0x000ea8000c1e9d00 */
[----:B------:R-:W3:Y:S04]  /*1e80*/  LDG.E.128.CONSTANT R8, desc[UR14][R18.64+0x10] ;  /* 0x0000100e12087981 */ /* 0x000ee8000c1e9d00 */
[----:B------:R-:W4:Y:S04]  /*1e90*/  LDG.E.128.CONSTANT R12, desc[UR14][R18.64+0x2000] ;  /* 0x0020000e120c7981 */ /* 0x000f28000c1e9d00 */
[----:B------:R-:W5:Y:S01]  /*1ea0*/  LDG.E.128.CONSTANT R20, desc[UR14][R18.64+0x2010] ;  /* 0x0020100e12147981 */ /* 0x000f62000c1e9d00 */
[----:B------:R-:W-:-:S02]  /*1eb0*/  USHF.R.S32.HI UR18, URZ, 0x1f, UR5 ;  /* 0x0000001fff127899 */ /* 0x000fc40008011405 */
[----:B------:R-:W-:Y:S02]  /*1ec0*/  UIADD3 UR6, UP0, UPT, UR5, UR6, URZ ;  /* 0x0000000605067290 */ /* 0x000fe4000ff1e0ff */
[----:B------:R-:W-:Y:S02]  /*1ed0*/  USHF.L.U64.HI UR19, UR5, 0x3, UR18 ;  /* 0x0000000305137899 */ /* 0x000fe40008010212 */
[----:B------:R-:W-:Y:S01]  /*1ee0*/  UIADD3.X UR7, UPT, UPT, UR18, UR7, URZ, UP0, !UPT ;  /* 0x0000000712077290 */ /* 0x000fe200087fe4ff */
[----:B--2---:R-:W-:-:S06]  /*1ef0*/  DSETP.GEU.AND P0, PT, R16, R4, PT ;  /* 0x000000041000722a */ /* 0x004fcc0003f0e000 */
[----:B------:R-:W-:Y:S02]  /*1f00*/  FSEL R4, R4, R16, !P0 ;  /* 0x0000001004047208 */ /* 0x000fe40004000000 */
[----:B------:R-:W-:-:S06]  /*1f10*/  FSEL R5, R5, R17, !P0 ;  /* 0x0000001105057208 */ /* 0x000fcc0004000000 */
[----:B------:R-:W-:-:S06]  /*1f20*/  DSETP.GEU.AND P0, PT, R4, R6, PT ;  /* 0x000000060400722a */ /* 0x000fcc0003f0e000 */
[----:B------:R-:W-:Y:S02]  /*1f30*/  FSEL R4, R6, R4, !P0 ;  /* 0x0000000406047208 */ /* 0x000fe40004000000 */
[----:B------:R-:W-:Y:S01]  /*1f40*/  FSEL R5, R7, R5, !P0 ;  /* 0x0000000507057208 */ /* 0x000fe20004000000 */
[----:B------:R-:W-:Y:S01]  /*1f50*/  IMAD.U32 R7, RZ, RZ, UR5 ;  /* 0x00000005ff077e24 */ /* 0x000fe2000f8e00ff */
[----:B-1----:R-:W-:-:S04]  /*1f60*/  IADD3 R6, P2, PT, -R0, UR12, RZ ;  /* 0x0000000c00067c10 */ /* 0x002fc8000ff5e1ff */
        /* <DEDUP_REMOVED lines=13> */
[----:B------:R-:W-:Y:S02]  /*2040*/  FSEL R4, R20, R4, !P0 ;  /* 0x0000000414047208 */ /* 0x000fe40004000000 */
[----:B------:R-:W-:Y:S02]  /*2050*/  FSEL R5, R21, R5, !P0 ;  /* 0x0000000515057208 */ /* 0x000fe40004000000 */
[----:B------:R-:W-:Y:S02]  /*2060*/  ISETP.GE.U32.AND P0, PT, R6, UR5, PT ;  /* 0x0000000506007c0c */ /* 0x000fe4000bf06070 */
[----:B------:R-:W-:Y:S02]  /*2070*/  IADD3.X R6, PT, PT, ~R24, UR13, RZ, P2, !PT ;  /* 0x0000000d18067c10 */ /* 0x000fe400097fe5ff */
[----:B------:R-:W-:Y:S01]  /*2080*/  LEA R2, P2, R7, R2, 0x3 ;  /* 0x0000000207027211 */ /* 0x000fe200078418ff */
[----:B------:R-:W-:Y:S01]  /*2090*/  DSETP.GEU.AND P1, PT, R4, R22, PT ;  /* 0x000000160400722a */ /* 0x000fe20003f2e000 */
[----:B------:R-:W-:-:S02]  /*20a0*/  ISETP.GE.U32.AND.EX P0, PT, R6, UR18, PT, P0 ;  /* 0x0000001206007c0c */ /* 0x000fc4000bf06100 */
[----:B------:R-:W-:-:S03]  /*20b0*/  IADD3.X R3, PT, PT, R3, UR19, RZ, P2, !PT ;  /* 0x0000001303037c10 */ /* 0x000fc600097fe4ff */
[----:B------:R-:W-:Y:S02]  /*20c0*/  FSEL R16, R22, R4, !P1 ;  /* 0x0000000416107208 */ /* 0x000fe40004800000 */
[----:B------:R-:W-:-:S06]  /*20d0*/  FSEL R17, R23, R5, !P1 ;  /* 0x0000000517117208 */ /* 0x000fcc0004800000 */
[----:B------:R-:W-:Y:S05]  /*20e0*/  @!P0 BRA `(.L_x_74) ;  /* 0x0000000800dc8947 */ /* 0x000fea0003800000 */
[----:B------:R-:W-:Y:S01]  /*20f0*/  IADD3 R0, P0, PT, R0, UR5, RZ ;  /* 0x0000000500007c10 */ /* 0x000fe2000ff1e0ff */
[----:B------:R-:W-:-:S03]  /*2100*/  UIADD3 UR4, UPT, UPT, UR4, 0x1, URZ ;  /* 0x0000000104047890 */ /* 0x000fc6000fffe0ff */
[----:B------:R-:W-:Y:S02]  /*2110*/  IADD3.X R24, PT, PT, R24, UR18, RZ, P0, !PT ;  /* 0x0000001218187c10 */ /* 0x000fe400087fe4ff */
[----:B------:R-:W-:-:S04]  /*2120*/  ISETP.GT.U32.AND P0, PT, R0, UR11, PT ;  /* 0x0000000b00007c0c */ /* 0x000fc8000bf04070 */
[----:B------:R-:W-:-:S13]  /*2130*/  ISETP.GT.U32.AND.EX P0, PT, R24, UR16, PT, P0 ;  /* 0x0000001018007c0c */ /* 0x000fda000bf04100 */
[----:B------:R-:W-:Y:S05]  /*2140*/  @!P0 BRA `(.L_x_76) ;  /* 0xfffffffc002c8947 */ /* 0x000fea000383ffff */
.L_x_75:
[----:B------:R-:W-:-:S04]  /*2150*/  ISETP.GE.U32.AND P0, PT, R0, UR12, PT ;  /* 0x0000000c00007c0c */ /* 0x000fc8000bf06070 */
[----:B------:R-:W-:-:S13]  /*2160*/  ISETP.GE.U32.AND.EX P0, PT, R24, UR13, PT, P0 ;  /* 0x0000000d18007c0c */ /* 0x000fda000bf06100 */
[----:B------:R-:W-:Y:S05]  /*2170*/  @P0 BRA `(.L_x_74) ;  /* 0x0000000800b80947 */ /* 0x000fea0003800000 */
[----:B------:R-:W0:Y:S01]  /*2180*/  S2R R21, SR_TID.X ;  /* 0x0000000000157919 */ /* 0x000e220000002100 */
[----:B------:R-:W-:Y:S01]  /*2190*/  IADD3 R20, PT, PT, -R0, UR12, RZ ;  /* 0x0000000c00147c10 */ /* 0x000fe2000fffe1ff */
[----:B------:R-:W-:Y:S03]  /*21a0*/  BSSY.RECONVERGENT B1, `(.L_x_74) ;  /* 0x00000ab000017945 */ /* 0x000fe60003800200 */
[----:B0-----:R-:W-:-:S13]  /*21b0*/  ISETP.GE.AND P0, PT, R21, R20, PT ;  /* 0x000000141500720c */ /* 0x001fda0003f06270 */
[----:B------:R-:W-:Y:S05]  /*21c0*/  @P0 BRA `(.L_x_77) ;  /* 0x0000000800a00947 */ /* 0x000fea0003800000 */
[----:B------:R-:W0:Y:S01]  /*21d0*/  LDC R5, c[0x0][0x3c0] ;  /* 0x0000f000ff057b82 */ /* 0x000e220000000800 */
[----:B------:R-:W-:Y:S01]  /*21e0*/  LOP3.LUT R0, RZ, R21, RZ, 0x33, !PT ;  /* 0x00000015ff007212 */ /* 0x000fe200078e33ff */
[----:B------:R-:W-:Y:S01]  /*21f0*/  USHF.L.U32 UR8, UR17, 0xb, URZ ;  /* 0x0000000b11087899 */ /* 0x000fe200080006ff */
[----:B------:R-:W-:Y:S03]  /*2200*/  BSSY.RECONVERGENT B2, `(.L_x_78) ;  /* 0x0000017000027945 */ /* 0x000fe60003800200 */
[----:B------:R-:W-:Y:S02]  /*2210*/  VIADD R0, R0, UR12 ;  /* 0x0000000c00007c36 */ /* 0x000fe40008000000 */
[----:B------:R-:W-:-:S03]  /*2220*/  IMAD.U32 R7, RZ, RZ, UR8 ;  /* 0x00000008ff077e24 */ /* 0x000fc6000f8e00ff */
[C---:B------:R-:W-:Y:S02]  /*2230*/  LOP3.LUT R6, R0.reuse, 0x300, RZ, 0xc0, !PT ;  /* 0x0000030000067812 */ /* 0x040fe400078ec0ff */
[----:B------:R-:W-:Y:S02]  /*2240*/  IADD3 R4, PT, PT, R0, -UR5, -R7 ;  /* 0x8000000500047c10 */ /* 0x000fe4000fffe807 */
[----:B------:R-:W-:Y:S02]  /*2250*/  ISETP.NE.AND P1, PT, R6, 0x300, PT ;  /* 0x000003000600780c */ /* 0x000fe40003f25270 */
[----:B------:R-:W-:Y:S01]  /*2260*/  LEA.HI R0, R0, 0x1, RZ, 0x18 ;  /* 0x0000000100007811 */ /* 0x000fe200078fc0ff */
[----:B0-----:R-:W-:-:S04]  /*2270*/  IMAD R5, R5, UR4, RZ ;  /* 0x0000000405057c24 */ /* 0x001fc8000f8e02ff */
[----:B------:R-:W-:-:S05]  /*2280*/  IMAD R4, R5, -0x800, R4 ;  /* 0xfffff80005047824 */ /* 0x000fca00078e0204 */
[----:B------:R-:W-:Y:S01]  /*2290*/  ISETP.GE.U32.AND P0, PT, R4, 0x300, PT ;  /* 0x000003000400780c */ /* 0x000fe20003f06070 */
[----:B------:R-:W-:-:S12]  /*22a0*/  @!P1 BRA `(.L_x_79) ;  /* 0x0000000000309947 */ /* 0x000fd80003800000 */
[----:B------:R-:W-:-:S05]  /*22b0*/  LOP3.LUT R0, R0, 0x3, RZ, 0xc0, !PT ;  /* 0x0000000300007812 */ /* 0x000fca00078ec0ff */
[----:B------:R-:W-:-:S07]  /*22c0*/  IMAD.MOV R0, RZ, RZ, -R0 ;  /* 0x000000ffff007224 */ /* 0x000fce00078e0a00 */
.L_x_80:
[----:B------:R0:W2:Y:S01]  /*22d0*/  LDG.E.64.CONSTANT R4, desc[UR14][R2.64] ;  /* 0x0000000e02047981 */ /* 0x0000a2000c1e9b00 */
[----:B------:R-:W-:Y:S02]  /*22e0*/  VIADD R0, R0, 0x1 ;  /* 0x0000000100007836 */ /* 0x000fe40000000000 */
[----:B------:R-:W-:-:S03]  /*22f0*/  VIADD R21, R21, 0x100 ;  /* 0x0000010015157836 */ /* 0x000fc60000000000 */
[----:B------:R-:W-:Y:S02]  /*2300*/  ISETP.NE.AND P2, PT, R0, RZ, PT ;  /* 0x000000ff0000720c */ /* 0x000fe40003f45270 */
[----:B0-----:R-:W-:-:S05]  /*2310*/  IADD3 R2, P3, PT, R2, 0x800, RZ ;  /* 0x0000080002027810 */ /* 0x001fca0007f7e0ff */
[----:B------:R-:W-:Y:S01]  /*2320*/  IMAD.X R3, RZ, RZ, R3, P3 ;  /* 0x000000ffff037224 */ /* 0x000fe200018e0603 */
[----:B--2---:R-:W-:-:S06]  /*2330*/  DSETP.GEU.AND P1, PT, R16, R4, PT ;  /* 0x000000041000722a */ /* 0x004fcc0003f2e000 */
[----:B------:R-:W-:Y:S02]  /*2340*/  FSEL R16, R4, R16, !P1 ;  /* 0x0000001004107208 */ /* 0x000fe40004800000 */
[----:B------:R-:W-:Y:S01]  /*2350*/  FSEL R17, R5, R17, !P1 ;  /* 0x0000001105117208 */ /* 0x000fe20004800000 */
[----:B------:R-:W-:Y:S06]  /*2360*/  @P2 BRA `(.L_x_80) ;  /* 0xfffffffc00d82947 */ /* 0x000fec000383ffff */
.L_x_79:
[----:B------:R-:W-:Y:S05]  /*2370*/  BSYNC.RECONVERGENT B2 ;  /* 0x0000000000027941 */ /* 0x000fea0003800200 */
.L_x_78:
[----:B------:R-:W-:Y:S05]  /*2380*/  @!P0 BRA `(.L_x_77) ;  /* 0x0000000800308947 */ /* 0x000fea0003800000 */
[----:B------:R-:W-:Y:S01]  /*2390*/  IMAD.IADD R4, R20, 0x1, -R21 ;  /* 0x0000000114047824 */ /* 0x000fe200078e0a15 */
[----:B------:R-:W-:Y:S01]  /*23a0*/  IADD3 R0, P0, PT, R21, UR6, RZ ;  /* 0x0000000615007c10 */ /* 0x000fe2000ff1e0ff */
[----:B------:R-:W-:Y:S03]  /*23b0*/  BSSY.RECONVERGENT B2, `(.L_x_81) ;  /* 0x000004e000027945 */ /* 0x000fe60003800200 */
[----:B------:R-:W-:Y:S01]  /*23c0*/  ISETP.GT.AND P1, PT, R4, 0xc00, PT ;  /* 0x00000c000400780c */ /* 0x000fe20003f24270 */
[----:B------:R-:W-:Y:S01]  /*23d0*/  IMAD.X R3, RZ, RZ, UR7, P0 ;  /* 0x00000007ff037e24 */ /* 0x000fe200080e06ff */
[----:B------:R-:W-:-:S04]  /*23e0*/  LEA R2, P0, R0, UR10, 0x3 ;  /* 0x0000000a00027c11 */ /* 0x000fc8000f8018ff */
[----:B------:R-:W-:Y:S02]  /*23f0*/  LEA.HI.X R3, R0, UR9, R3, 0x3, P0 ;  /* 0x0000000900037c11 */ /* 0x000fe400080f1c03 */
[----:B------:R-:W-:-:S05]  /*2400*/  PLOP3.LUT P0, PT, PT, PT, PT, 0x80, 0x8 ;  /* 0x000000000008781c */ /* 0x000fca0003f0f070 */
[----:B------:R-:W-:Y:S08]  /*2410*/  @!P1 BRA `(.L_x_82) ;  /* 0x00000004001c9947 */ /* 0x000ff00003800000 */
[----:B------:R-:W-:Y:S01]  /*2420*/  PLOP3.LUT P0, PT, PT, PT, PT, 0x8, 0x80 ;  /* 0x000000000080781c */ /* 0x000fe20003f0e170 */
[----:B------:R-:W-:-:S12]  /*2430*/  VIADD R0, R20, 0xfffff400 ;  /* 0xfffff40014007836 */ /* 0x000fd80000000000 */
.L_x_83:
[----:B------:R-:W2:Y:S04]  /*2440*/  LDG.E.64.CONSTANT R18, desc[UR14][R2.64] ;  /* 0x0000000e02127981 */ /* 0x000ea8000c1e9b00 */
[----:B------:R-:W3:Y:S04]  /*2450*/  LDG.E.64.CONSTANT R24, desc[UR14][R2.64+0x800] ;  /* 0x0008000e02187981 */ /* 0x000ee8000c1e9b00 */
[----:B------:R-:W4:Y:S04]  /*2460*/  LDG.E.64.CONSTANT R22, desc[UR14][R2.64+0x1000] ;  /* 0x0010000e02167981 */ /* 0x000f28000c1e9b00 */
[----:B------:R-:W5:Y:S04]  /*2470*/  LDG.E.64.CONSTANT R4, desc[UR14][R2.64+0x1800] ;  /* 0x0018000e02047981 */ /* 0x000f68000c1e9b00 */
[----:B------:R-:W5:Y:S04]  /*2480*/  LDG.E.64.CONSTANT R6, desc[UR14][R2.64+0x2000] ;  /* 0x0020000e02067981 */ /* 0x000f68000c1e9b00 */
[----:B------:R-:W5:Y:S04]  /*2490*/  LDG.E.64.CONSTANT R8, desc[UR14][R2.64+0x2800] ;  /* 0x0028000e02087981 */ /* 0x000f68000c1e9b00 */
[----:B------:R-:W5:Y:S04]  /*24a0*/  LDG.E.64.CONSTANT R10, desc[UR14][R2.64+0x3000] ;  /* 0x0030000e020a7981 */ /* 0x000f68000c1e9b00 */
[----:B------:R-:W5:Y:S04]  /*24b0*/  LDG.E.64.CONSTANT R12, desc[UR14][R2.64+0x3800] ;  /* 0x0038000e020c7981 */ /* 0x000f68000c1e9b00 */
[----:B------:R-:W5:Y:S01]  /*24c0*/  LDG.E.64.CONSTANT R14, desc[UR14][R2.64+0x4000] ;  /* 0x0040000e020e7981 */ /* 0x000f62000c1e9b00 */
[----:B--2---:R-:W-:-:S06]  /*24d0*/  DSETP.GEU.AND P1, PT, R16, R18, PT ;  /* 0x000000121000722a */ /* 0x004fcc0003f2e000 */
        /* <DEDUP_REMOVED lines=11> */
[----:B-----5:R-:W-:-:S06]  /*2590*/  DSETP.GEU.AND P1, PT, R24, R4, PT ;  /* 0x000000041800722a */ /* 0x020fcc0003f2e000 */
[----:B------:R-:W-:Y:S02]  /*25a0*/  FSEL R24, R4, R24, !P1 ;  /* 0x0000001804187208 */ /* 0x000fe40004800000 */
[----:B------:R-:W-:Y:S02]  /*25b0*/  FSEL R25, R5, R25, !P1 ;  /* 0x0000001905197208 */ /* 0x000fe40004800000 */
[----:B------:R-:W5:Y:S04]  /*25c0*/  LDG.E.64.CONSTANT R4, desc[UR14][R2.64+0x6000] ;  /* 0x0060000e02047981 */ /* 0x000f68000c1e9b00 */
[----:B------:R-:W-:-:S06]  /*25d0*/  DSETP.GEU.AND P1, PT, R24, R6, PT ;  /* 0x000000061800722a */ /* 0x000fcc0003f2e000 */
        /* <DEDUP_REMOVED lines=10> */
[----:B------:R0:W5:Y:S04]  /*2680*/  LDG.E.64.CONSTANT R10, desc[UR14][R2.64+0x7800] ;  /* 0x0078000e020a7981 */ /* 0x000168000c1e9b00 */
[----:B------:R-:W-:-:S06]  /*2690*/  DSETP.GEU.AND P1, PT, R24, R12, PT ;  /* 0x0000000c1800722a */ /* 0x000fcc0003f2e000 */
[----:B------:R-:W-:Y:S02]  /*26a0*/  FSEL R12, R12, R24, !P1 ;  /* 0x000000180c0c7208 */ /* 0x000fe40004800000 */
[----:B------:R-:W-:-:S06]  /*26b0*/  FSEL R13, R13, R25, !P1 ;  /* 0x000000190d0d7208 */ /* 0x000fcc0004800000 */
[----:B------:R-:W-:-:S06]  /*26c0*/  DSETP.GEU.AND P1, PT, R12, R14, PT ;  /* 0x0000000e0c00722a */ /* 0x000fcc0003f2e000 */
[----:B------:R-:W-:Y:S02]  /*26d0*/  FSEL R12, R14, R12, !P1 ;  /* 0x0000000c0e0c7208 */ /* 0x000fe40004800000 */
[----:B------:R-:W-:Y:S01]  /*26e0*/  FSEL R13, R15, R13, !P1 ;  /* 0x0000000d0f0d7208 */ /* 0x000fe20004800000 */
[----:B------:R-:W-:-:S05]  /*26f0*/  VIADD R21, R21, 0x1000 ;  /* 0x0000100015157836 */ /* 0x000fca0000000000 */
[----:B------:R-:W-:Y:S02]  /*2700*/  ISETP.GE.AND P2, PT, R21, R0, PT ;  /* 0x000000001500720c */ /* 0x000fe40003f46270 */
[----:B0-----:R-:W-:-:S05]  /*2710*/  IADD3 R2, P3, PT, R2, 0x8000, RZ ;  /* 0x0000800002027810 */ /* 0x001fca0007f7e0ff */
[----:B------:R-:W-:Y:S01]  /*2720*/  IMAD.X R3, RZ, RZ, R3, P3 ;  /* 0x000000ffff037224 */ /* 0x000fe200018e0603 */
        /* <DEDUP_REMOVED lines=22> */
.L_x_82:
[----:B------:R-:W-:Y:S05]  /*2890*/  BSYNC.RECONVERGENT B2 ;  /* 0x0000000000027941 */ /* 0x000fea0003800200 */
.L_x_81:
[----:B------:R-:W-:Y:S01]  /*28a0*/  IMAD.IADD R0, R20, 0x1, -R21 ;  /* 0x0000000114007824 */ /* 0x000fe200078e0a15 */
[----:B------:R-:W-:Y:S04]  /*28b0*/  BSSY.RECONVERGENT B2, `(.L_x_84) ;  /* 0x0000027000027945 */ /* 0x000fe80003800200 */
[----:B------:R-:W-:-:S13]  /*28c0*/  ISETP.GT.AND P1, PT, R0, 0x400, PT ;  /* 0x000004000000780c */ /* 0x000fda0003f24270 */
[----:B------:R-:W-:Y:S05]  /*28d0*/  @!P1 BRA `(.L_x_85) ;  /* 0x0000000000909947 */ /* 0x000fea0003800000 */
[----:B------:R-:W2:Y:S04]  /*28e0*/  LDG.E.64.CONSTANT R14, desc[UR14][R2.64] ;  /* 0x0000000e020e7981 */ /* 0x000ea8000c1e9b00 */
[----:B------:R-:W3:Y:S04]  /*28f0*/  LDG.E.64.CONSTANT R18, desc[UR14][R2.64+0x800] ;  /* 0x0008000e02127981 */ /* 0x000ee8000c1e9b00 */
[----:B------:R-:W4:Y:S04]  /*2900*/  LDG.E.64.CONSTANT R22, desc[UR14][R2.64+0x1000] ;  /* 0x0010000e02167981 */ /* 0x000f28000c1e9b00 */
[----:B------:R-:W5:Y:S04]  /*2910*/  LDG.E.64.CONSTANT R12, desc[UR14][R2.64+0x1800] ;  /* 0x0018000e020c7981 */ /* 0x000f68000c1e9b00 */
[----:B------:R-:W5:Y:S04]  /*2920*/  LDG.E.64.CONSTANT R10, desc[UR14][R2.64+0x2000] ;  /* 0x0020000e020a7981 */ /* 0x000f68000c1e9b00 */
[----:B------:R-:W5:Y:S04]  /*2930*/  LDG.E.64.CONSTANT R8, desc[UR14][R2.64+0x2800] ;  /* 0x0028000e02087981 */ /* 0x000f68000c1e9b00 */
[----:B------:R-:W5:Y:S04]  /*2940*/  LDG.E.64.CONSTANT R6, desc[UR14][R2.64+0x3000] ;  /* 0x0030000e02067981 */ /* 0x000f68000c1e9b00 */
[----:B------:R0:W5:Y:S01]  /*2950*/  LDG.E.64.CONSTANT R4, desc[UR14][R2.64+0x3800] ;  /* 0x0038000e02047981 */ /* 0x000162000c1e9b00 */
[----:B------:R-:W-:Y:S01]  /*2960*/  VIADD R21, R21, 0x800 ;  /* 0x0000080015157836 */ /* 0x000fe20000000000 */
        /* <DEDUP_REMOVED lines=27> */
.L_x_85:
[----:B------:R-:W-:Y:S05]  /*2b20*/  BSYNC.RECONVERGENT B2 ;  /* 0x0000000000027941 */ /* 0x000fea0003800200 */
.L_x_84:
[----:B------:R-:W-:-:S13]  /*2b30*/  ISETP.LT.OR P0, PT, R21, R20, P0 ;  /* 0x000000141500720c */ /* 0x000fda0000701670 */
[----:B------:R-:W-:Y:S05]  /*2b40*/  @!P0 BRA `(.L_x_77) ;  /* 0x0000000000408947 */ /* 0x000fea0003800000 */
[----:B------:R-:W2:Y:S04]  /*2b50*/  LDG.E.64.CONSTANT R4, desc[UR14][R2.64] ;  /* 0x0000000e02047981 */ /* 0x000ea8000c1e9b00 */
[----:B------:R-:W3:Y:S04]  /*2b60*/  LDG.E.64.CONSTANT R6, desc[UR14][R2.64+0x800] ;  /* 0x0008000e02067981 */ /* 0x000ee8000c1e9b00 */
[----:B------:R-:W4:Y:S04]  /*2b70*/  LDG.E.64.CONSTANT R8, desc[UR14][R2.64+0x1000] ;  /* 0x0010000e02087981 */ /* 0x000f28000c1e9b00 */
[----:B------:R-:W5:Y:S01]  /*2b80*/  LDG.E.64.CONSTANT R10, desc[UR14][R2.64+0x1800] ;  /* 0x0018000e020a7981 */ /* 0x000f62000c1e9b00 */
        /* <DEDUP_REMOVED lines=11> */
[----:B------:R-:W-:-:S07]  /*2c40*/  FSEL R17, R11, R5, !P0 ;  /* 0x000000050b117208 */ /* 0x000fce0004000000 */
.L_x_77:
[----:B------:R-:W-:Y:S05]  /*2c50*/  BSYNC.RECONVERGENT B1 ;  /* 0x0000000000017941 */ /* 0x000fea0003800200 */
.L_x_74:
[----:B------:R-:W0:Y:S01]  /*2c60*/  S2R R6, SR_LANEID ;  /* 0x0000000000067919 */ /* 0x000e220000000000 */
[----:B------:R-:W-:Y:S04]  /*2c70*/  SHFL.DOWN PT, R2, R16, 0x1, 0x1f ;  /* 0x08201f0010027f89 */ /* 0x000fe800000e0000 */
[----:B------:R-:W1:Y:S01]  /*2c80*/  SHFL.DOWN PT, R3, R17, 0x1, 0x1f ;  /* 0x08201f0011037f89 */ /* 0x000e6200000e0000 */
[----:B------:R-:W2:Y:S01]  /*2c90*/  S2R R9, SR_TID.X ;  /* 0x0000000000097919 */ /* 0x000ea20000002100 */
        /* <DEDUP_REMOVED lines=10> */
[----:B------:R-:W-:-:S02]  /*2d40*/  @!P2 MOV R7, 0x400 ;  /* 0x000004000007a802 */ /* 0x000fc40000000f00 */
[----:B------:R-:W0:Y:S01]  /*2d50*/  SHFL.DOWN PT, R3, R5, 0x2, 0x1f ;  /* 0x08401f0005037f89 */ /* 0x000e2200000e0000 */
[----:B------:R-:W1:Y:S02]  /*2d60*/  @!P2 S2R R8, SR_CgaCtaId ;  /* 0x000000000008a919 */ /* 0x000e640000008800 */
[----:B0-----:R-:W-:-:S06]  /*2d70*/  DSETP.GEU.AND P0, PT, R4, R2, PT ;  /* 0x000000020400722a */ /* 0x001fcc0003f0e000 */
[----:B------:R-:W-:Y:S02]  /*2d80*/  @!P1 FSEL R0, R2, R0, !P0 ;  /* 0x0000000002009208 */ /* 0x000fe40004000000 */
[----:B------:R-:W-:Y:S02]  /*2d90*/  @!P1 FSEL R5, R3, R5, !P0 ;  /* 0x0000000503059208 */ /* 0x000fe40004000000 */
[----:B------:R-:W-:Y:S01]  /*2da0*/  ISETP.GT.AND P1, PT, R6, 0x1b, PT ;  /* 0x0000001b0600780c */ /* 0x000fe20003f24270 */
[----:B------:R-:W-:Y:S01]  /*2db0*/  SHFL.DOWN PT, R2, R0, 0x4, 0x1f ;  /* 0x08801f0000027f89 */ /* 0x000fe200000e0000 */
[----:B------:R-:W-:Y:S01]  /*2dc0*/  IMAD.MOV.U32 R4, RZ, RZ, R0 ;  /* 0x000000ffff047224 */ /* 0x000fe200078e0000 */
[----:B-1----:R-:W-:Y:S02]  /*2dd0*/  @!P2 LEA R7, R8, R7, 0x18 ;  /* 0x000000070807a211 */ /* 0x002fe400078ec0ff */
[----:B------:R-:W0:Y:S03]  /*2de0*/  SHFL.DOWN PT, R3, R5, 0x4, 0x1f ;  /* 0x08801f0005037f89 */ /* 0x000e2600000e0000 */
[----:B0-----:R-:W-:-:S06]  /*2df0*/  DSETP.GEU.AND P0, PT, R4, R2, PT ;  /* 0x000000020400722a */ /* 0x001fcc0003f0e000 */
[----:B------:R-:W-:Y:S02]  /*2e00*/  @!P1 FSEL R0, R2, R0, !P0 ;  /* 0x0000000002009208 */ /* 0x000fe40004000000 */
[----:B------:R-:W-:Y:S02]  /*2e10*/  @!P1 FSEL R5, R3, R5, !P0 ;  /* 0x0000000503059208 */ /* 0x000fe40004000000 */
[----:B------:R-:W-:Y:S01]  /*2e20*/  ISETP.GT.AND P1, PT, R6, 0x17, PT ;  /* 0x000000170600780c */ /* 0x000fe20003f24270 */
[----:B------:R-:W-:Y:S01]  /*2e30*/  SHFL.DOWN PT, R2, R0, 0x8, 0x1f ;  /* 0x09001f0000027f89 */ /* 0x000fe200000e0000 */
[----:B------:R-:W-:-:S03]  /*2e40*/  IMAD.MOV.U32 R4, RZ, RZ, R0 ;  /* 0x000000ffff047224 */ /* 0x000fc600078e0000 */
        /* <DEDUP_REMOVED lines=8> */
[----:B0-----:R-:W-:Y:S01]  /*2ed0*/  DSETP.GEU.AND P0, PT, R4, R2, PT ;  /* 0x000000020400722a */ /* 0x001fe20003f0e000 */
[----:B--2---:R-:W-:-:S05]  /*2ee0*/  @!P2 SHF.R.U32.HI R4, RZ, 0x2, R9 ;  /* 0x00000002ff04a819 */ /* 0x004fca0000011609 */
[----:B------:R-:W-:Y:S02]  /*2ef0*/  FSEL R2, R2, R0, !P0 ;  /* 0x0000000002027208 */ /* 0x000fe40004000000 */
[----:B------:R-:W-:Y:S02]  /*2f00*/  FSEL R3, R3, R5, !P0 ;  /* 0x0000000503037208 */ /* 0x000fe40004000000 */
[----:B------:R-:W-:Y:S02]  /*2f10*/  ISETP.NE.AND P0, PT, R9, RZ, PT ;  /* 0x000000ff0900720c */ /* 0x000fe40003f05270 */
[----:B------:R-:W-:Y:S02]  /*2f20*/  @!P2 LOP3.LUT R4, R4, 0xf8, RZ, 0xc0, !PT ;  /* 0x000000f80404a812 */ /* 0x000fe400078ec0ff */
[----:B------:R-:W-:Y:S02]  /*2f30*/  FSEL R0, R0, R2, P1 ;  /* 0x0000000200007208 */ /* 0x000fe40000800000 */
[----:B------:R-:W-:Y:S01]  /*2f40*/  FSEL R5, R5, R3, P1 ;  /* 0x0000000305057208 */ /* 0x000fe20000800000 */
[----:B------:R-:W-:-:S05]  /*2f50*/  @!P2 IMAD.IADD R7, R4, 0x1, R7 ;  /* 0x000000010407a824 */ /* 0x000fca00078e0207 */
[----:B------:R0:W-:Y:S02]  /*2f60*/  @!P2 STS.64 [R7+0x8], R2 ;  /* 0x000008020700a388 */ /* 0x0001e40000000a00 */
[----:B0-----:R-:W-:Y:S02]  /*2f70*/  IMAD.MOV.U32 R2, RZ, RZ, R0 ;  /* 0x000000ffff027224 */ /* 0x001fe400078e0000 */
[----:B------:R-:W-:Y:S01]  /*2f80*/  IMAD.MOV.U32 R3, RZ, RZ, R5 ;  /* 0x000000ffff037224 */ /* 0x000fe200078e0005 */
[----:B------:R-:W-:Y:S06]  /*2f90*/  BAR.SYNC.DEFER_BLOCKING 0x0 ;  /* 0x0000000000007b1d */ /* 0x000fec0000010000 */
[----:B------:R-:W-:Y:S05]  /*2fa0*/  @P0 BRA `(.L_x_73) ;  /* 0x0000003000c00947 */ /* 0x000fea0003800000 */
[----:B------:R-:W0:Y:S01]  /*2fb0*/  S2UR UR5, SR_CgaCtaId ;  /* 0x00000000000579c3 */ /* 0x000e220000008800 */
[----:B------:R-:W-:Y:S02]  /*2fc0*/  UMOV UR4, 0x400 ;  /* 0x0000040000047882 */ /* 0x000fe40000000000 */
[----:B0-----:R-:W-:-:S09]  /*2fd0*/  ULEA UR4, UR5, UR4, 0x18 ;  /* 0x0000000405047291 */ /* 0x001fd2000f8ec0ff */
[----:B------:R-:W0:Y:S04]  /*2fe0*/  LDS.128 R12, [UR4+0x10] ;  /* 0x00001004ff0c7984 */ /* 0x000e280008000c00 */
[----:B------:R-:W1:Y:S04]  /*2ff0*/  LDS.128 R4, [UR4+0x20] ;  /* 0x00002004ff047984 */ /* 0x000e680008000c00 */
        /* <DEDUP_REMOVED lines=24> */
.L_x_58:
[----:B------:R-:W0:Y:S01]  /*3180*/  LDCU.64 UR12, c[0x0][0x3b8] ;  /* 0x00007700ff0c77ac */ /* 0x000e220008000a00 */
[----:B------:R-:W-:-:S04]  /*3190*/  USHF.L.U32 UR6, UR17, 0xb, URZ ;  /* 0x0000000b11067899 */ /* 0x000fc800080006ff */
        /* <DEDUP_REMOVED lines=15> */
[----:B0-----:R-:W-:-:S05]  /*3290*/  IMAD.WIDE.U32 R2, R5, 0x8, R2 ;  /* 0x0000000805027825 */ /* 0x001fca00078e0002 */
[----:B------:R0:W5:Y:S01]  /*32a0*/  LDG.E.64.CONSTANT R8, desc[UR14][R2.64] ;  /* 0x0000000e02087981 */ /* 0x000162000c1e9b00 */
[----:B------:R-:W-:-:S07]  /*32b0*/  VIADD R25, R0, 0x100 ;  /* 0x0000010000197836 */ /* 0x000fce0000000000 */
.L_x_88:
[----:B------:R-:W-:Y:S05]  /*32c0*/  BSYNC.RECONVERGENT B1 ;  /* 0x0000000000017941 */ /* 0x000fea0003800200 */
.L_x_87:
[----:B------:R-:W-:Y:S01]  /*32d0*/  ISETP.GE.AND P0, PT, R25, UR7, PT ;  /* 0x0000000719007c0c */ /* 0x000fe2000bf06270 */
[----:B------:R-:W-:-:S12]  /*32e0*/  BSSY.RECONVERGENT B1, `(.L_x_89) ;  /* 0x00000c7000017945 */ /* 0x000fd80003800200 */
[----:B------:R-:W-:Y:S05]  /*32f0*/  @P0 BRA `(.L_x_90) ;  /* 0x0000000c00140947 */ /* 0x000fea0003800000 */
[----:B0-----:R-:W-:Y:S01]  /*3300*/  LOP3.LUT R2, RZ, R25, RZ, 0x33, !PT ;  /* 0x00000019ff027212 */ /* 0x001fe200078e33ff */
        /* <DEDUP_REMOVED lines=15> */
.L_x_93:
        /* <DEDUP_REMOVED lines=12> */
.L_x_92:
[----:B------:R-:W-:Y:S05]  /*34c0*/  BSYNC.RECONVERGENT B2 ;  /* 0x0000000000027941 */ /* 0x000fea0003800200 */
.L_x_91:
        /* <DEDUP_REMOVED lines=9> */
.L_x_96:
        /* <DEDUP_REMOVED lines=86> */
.L_x_95:
[----:B------:R-:W-:Y:S05]  /*3ac0*/  BSYNC.RECONVERGENT B2 ;  /* 0x0000000000027941 */ /* 0x000fea0003800200 */
.L_x_94:
        /* <DEDUP_REMOVED lines=48> */
.L_x_98:
[----:B------:R-:W-:Y:S05]  /*3dd0*/  BSYNC.RECONVERGENT B2 ;  /* 0x0000000000027941 */ /* 0x000fea0003800200 */
.L_x_97:
        /* <DEDUP_REMOVED lines=23> */
.L_x_90:
[----:B------:R-:W-:Y:S05]  /*3f50*/  BSYNC.RECONVERGENT B1 ;  /* 0x0000000000017941 */ /* 0x000fea0003800200 */
.L_x_89:
[----:B------:R-:W-:-:S09]  /*3f60*/  UISETP.GE.AND UP0, UPT, UR7, 0x100, UPT ;  /* 0x000001000700788c */ /* 0x000fd2000bf06270 */
[----:B------:R-:W-:Y:S05]  /*3f70*/  BRA.U !UP0, `(.L_x_99) ;  /* 0x00000005082c7547 */ /* 0x000fea000b800000 */
[----:B------:R-:W1:Y:S01]  /*3f80*/  S2R R7, SR_LANEID ;  /* 0x0000000000077919 */ /* 0x000e620000000000 */
[----:B0----5:R-:W-:Y:S04]  /*3f90*/  SHFL.DOWN PT, R2, R8, 0x1, 0x1f ;  /* 0x08201f0008027f89 */ /* 0x021fe800000e0000 */
[----:B------:R-:W0:Y:S02]  /*3fa0*/  SHFL.DOWN PT, R3, R9, 0x1, 0x1f ;  /* 0x08201f0009037f89 */ /* 0x000e2400000e0000 */
[----:B0-----:R-:W-:Y:S01]  /*3fb0*/  DSETP.GEU.AND P0, PT, R8, R2, PT ;  /* 0x000000020800722a */ /* 0x001fe20003f0e000 */
[C---:B-1----:R-:W-:Y:S02]  /*3fc0*/  ISETP.GT.AND P1, PT, R7.reuse, 0x1e, PT ;  /* 0x0000001e0700780c */ /* 0x042fe40003f24270 */
        /* <DEDUP_REMOVED lines=44> */
[----:B------:R-:W1:Y:S04]  /*4290*/  LDS.128 R12, [UR4+0x10] ;  /* 0x00001004ff0c7984 */ /* 0x000e680008000c00 */
[----:B0-----:R-:W0:Y:S04]  /*42a0*/  LDS.128 R4, [UR4+0x20] ;  /* 0x00002004ff047984 */ /* 0x001e280008000c00 */
[----:B------:R-:W2:Y:S01]  /*42b0*/  LDS.128 R8, [UR4+0x30] ;  /* 0x00003004ff087984 */ /* 0x000ea20008000c00 */
[----:B-1----:R-:W-:-:S06]  /*42c0*/  DSETP.GEU.AND P1, PT, R2, R12, PT ;  /* 0x0000000c0200722a */ /* 0x002fcc0003f2e000 */
[----:B------:R-:W-:Y:S02]  /*42d0*/  FSEL R2, R12, R2, !P1 ;  /* 0x000000020c027208 */ /* 0x000fe40004800000 */
[----:B------:R-:W-:-:S06]  /*42e0*/  FSEL R3, R13, R3, !P1 ;  /* 0x000000030d037208 */ /* 0x000fcc0004800000 */
[----:B------:R-:W-:-:S06]  /*42f0*/  DSETP.GEU.AND P1, PT, R2, R14, PT ;  /* 0x0000000e0200722a */ /* 0x000fcc0003f2e000 */
[----:B------:R-:W-:Y:S02]  /*4300*/  FSEL R2, R14, R2, !P1 ;  /* 0x000000020e027208 */ /* 0x000fe40004800000 */
[----:B------:R-:W-:-:S06]  /*4310*/  FSEL R3, R15, R3, !P1 ;  /* 0x000000030f037208 */ /* 0x000fcc0004800000 */
[----:B0-----:R-:W-:-:S06]  /*4320*/  DSETP.GEU.AND P1, PT, R2, R4, PT ;  /* 0x000000040200722a */ /* 0x001fcc0003f2e000 */
        /* <DEDUP_REMOVED lines=16> */
.L_x_99:
[----:B0-----:R-:W-:Y:S01]  /*4430*/  LOP3.LUT R2, R0, 0x3e0, RZ, 0xc0, !PT ;  /* 0x000003e000027812 */ /* 0x001fe200078ec0ff */
        /* <DEDUP_REMOVED lines=35> */
[----:B------:R-:W-:Y:S01]  /*4670*/  VIADD R10, R10, 0x10 ;  /* 0x000000100a0a7836 */ /* 0x000fe20000000000 */
[----:B------:R-:W0:Y:S11]  /*4680*/  SHFL.DOWN PT, R7, R5, 0x8, R3 ;  /* 0x0900000005077989 */ /* 0x000e3600000e0003 */
[----:B------:R-:W1:Y:S01]  /*4690*/  @!P0 S2R R9, SR_CgaCtaId ;  /* 0x0000000000098919 */ /* 0x000e620000008800 */
[----:B------:R-:W-:Y:S01]  /*46a0*/  @!P0 MOV R8, 0x400 ;  /* 0x0000040000088802 */ /* 0x000fe20000000f00 */
[----:B0-----:R-:W-:Y:S01]  /*46b0*/  DSETP.GEU.AND P1, PT, R4, R6, PT ;  /* 0x000000060400722a */ /* 0x001fe20003f2e000 */
[----:B------:R-:W-:-:S05]  /*46c0*/  @!P0 SHF.R.U32.HI R4, RZ, 0x2, R0 ;  /* 0x00000002ff048819 */ /* 0x000fca0000011600 */
[----:B------:R-:W-:Y:S02]  /*46d0*/  @!P2 FSEL R2, R6, R2, !P1 ;  /* 0x000000020602a208 */ /* 0x000fe40004800000 */
[----:B------:R-:W-:Y:S02]  /*46e0*/  @!P2 FSEL R5, R7, R5, !P1 ;  /* 0x000000050705a208 */ /* 0x000fe40004800000 */
[----:B------:R-:W-:Y:S01]  /*46f0*/  ISETP.GT.AND P2, PT, R10, R3, PT ;  /* 0x000000030a00720c */ /* 0x000fe20003f44270 */
[----:B------:R-:W-:Y:S01]  /*4700*/  SHFL.DOWN PT, R6, R2, 0x10, R3 ;  /* 0x0a00000002067989 */ /* 0x000fe200000e0003 */
[----:B------:R-:W-:-:S03]  /*4710*/  @!P0 LOP3.LUT R4, R4, 0xf8, RZ, 0xc0, !PT ;  /* 0x000000f804048812 */ /* 0x000fc600078ec0ff */
[----:B------:R0:W2:Y:S01]  /*4720*/  SHFL.DOWN PT, R7, R5, 0x10, R3 ;  /* 0x0a00000005077989 */ /* 0x0000a200000e0003 */
        /* <DEDUP_REMOVED lines=10> */
[----:B0-----:R-:W-:Y:S05]  /*47d0*/  @P0 BRA `(.L_x_73) ;  /* 0x0000001800b40947 */ /* 0x001fea0003800000 */
        /* <DEDUP_REMOVED lines=59> */
.L_x_86:
[----:B------:R-:W0:Y:S01]  /*4b90*/  S2R R0, SR_TID.X ;  /* 0x0000000000007919 */ /* 0x000e220000002100 */
[----:B------:R-:W1:Y:S01]  /*4ba0*/  LDC.64 R2, c[0x0][0x380] ;  /* 0x0000e000ff027b82 */ /* 0x000e620000000a00 */
[----:B0-----:R-:W-:-:S04]  /*4bb0*/  VIADD R17, R0, UR6 ;  /* 0x0000000600117c36 */ /* 0x001fc80008000000 */
[----:B-1----:R-:W-:-:S05]  /*4bc0*/  IMAD.WIDE.U32 R16, R17, 0x8, R2 ;  /* 0x0000000811107825 */ /* 0x002fca00078e0002 */
        /* <DEDUP_REMOVED lines=8> */
[----:B------:R-:W-:-:S02]  /*4c50*/  USHF.R.S32.HI UR7, URZ, 0x1f, UR5 ;  /* 0x0000001fff077899 */ /* 0x000fc40008011405 */
        /* <DEDUP_REMOVED lines=29> */
[----:B------:R-:W-:Y:S01]  /*4e30*/  UIADD3.X UR21, UPT, UPT, UR13, -0x1, URZ, UP1, !UPT ;  /* 0xffffffff0d157890 */ /* 0x000fe20008ffe4ff */
[----:B------:R-:W-:Y:S01]  /*4e40*/  LEA R2, P1, R0, UR10, 0x3 ;  /* 0x0000000a00027c11 */ /* 0x000fe2000f8218ff */
[----:B------:R-:W-:-:S02]  /*4e50*/  UISETP.GT.U32.AND UP0, UPT, UR6, UR20, UPT ;  /* 0x000000140600728c */ /* 0x000fc4000bf04070 */
[----:B------:R-:W-:Y:S01]  /*4e60*/  IMAD.X R3, RZ, RZ, UR7, P0 ;  /* 0x00000007ff037e24 */ /* 0x000fe200080e06ff */
[----:B------:R-:W-:Y:S01]  /*4e70*/  UMOV UR4, URZ ;  /* 0x000000ff00047c82 */ /* 0x000fe20008000000 */
[----:B------:R-:W-:Y:S01]  /*4e80*/  UISETP.GT.U32.AND.EX UP0, UPT, UR7, UR21, UPT, UP0 ;  /* 0x000000150700728c */ /* 0x000fe2000bf04100 */
[----:B------:R-:W-:Y:S01]  /*4e90*/  UMOV UR8, UR6 ;  /* 0x0000000600087c82 */ /* 0x000fe20008000000 */
[----:B------:R-:W-:Y:S01]  /*4ea0*/  UMOV UR9, UR7 ;  /* 0x0000000700097c82 */ /* 0x000fe20008000000 */
[----:B0-----:R-:W-:-:S06]  /*4eb0*/  LEA.HI.X R3, R0, UR11, R3, 0x3, P1 ;  /* 0x0000000b00037c11 */ /* 0x001fcc00088f1c03 */
[----:B------:R-:W-:Y:S05]  /*4ec0*/  BRA.U UP0, `(.L_x_101) ;  /* 0x0000000100ec7547 */ /* 0x000fea000b800000 */
[----:B------:R-:W0:Y:S01]  /*4ed0*/  LDCU.64 UR10, c[0x0][0x380] ;  /* 0x00007000ff0a77ac */ /* 0x000e220008000a00 */
[----:B------:R-:W1:Y:S01]  /*4ee0*/  LDCU.64 UR12, c[0x0][0x3b8] ;  /* 0x00007700ff0c77ac */ /* 0x000e620008000a00 */
[----:B------:R-:W-:Y:S01]  /*4ef0*/  NOP ;  /* 0x0000000000007918 */ /* 0x000fe20000000000 */
.L_x_102:
[----:B------:R-:W2:Y:S02]  /*4f00*/  S2R R0, SR_TID.X ;  /* 0x0000000000007919 */ /* 0x000ea40000002100 */
[----:B--2---:R-:W-:-:S05]  /*4f10*/  IADD3 R0, P0, PT, R0, UR6, RZ ;  /* 0x0000000600007c10 */ /* 0x004fca000ff1e0ff */
[----:B------:R-:W-:Y:S01]  /*4f20*/  IMAD.X R5, RZ, RZ, UR7, P0 ;  /* 0x00000007ff057e24 */ /* 0x000fe200080e06ff */
[----:B0-----:R-:W-:-:S04]  /*4f30*/  LEA R14, P0, R0, UR10, 0x3 ;  /* 0x0000000a000e7c11 */ /* 0x001fc8000f8018ff */
[----:B------:R-:W-:-:S05]  /*4f40*/  LEA.HI.X R15, R0, UR11, R5, 0x3, P0 ;  /* 0x0000000b000f7c11 */ /* 0x000fca00080f1c05 */
[----:B------:R-:W2:Y:S04]  /*4f50*/  LDG.E.64.CONSTANT R16, desc[UR14][R14.64] ;  /* 0x0000000e0e107981 */ /* 0x000ea8000c1e9b00 */
[----:B------:R-:W3:Y:S04]  /*4f60*/  LDG.E.64.CONSTANT R20, desc[UR14][R14.64+0x800] ;  /* 0x0008000e0e147981 */ /* 0x000ee8000c1e9b00 */
[----:B------:R-:W4:Y:S04]  /*4f70*/  LDG.E.64.CONSTANT R22, desc[UR14][R14.64+0x1000] ;  /* 0x0010000e0e167981 */ /* 0x000f28000c1e9b00 */
[----:B------:R-:W5:Y:S04]  /*4f80*/  LDG.E.64.CONSTANT R10, desc[UR14][R14.64+0x1800] ;  /* 0x0018000e0e0a7981 */ /* 0x000f68000c1e9b00 */
[----:B------:R-:W5:Y:S04]  /*4f90*/  LDG.E.64.CONSTANT R8, desc[UR14][R14.64+0x2000] ;  /* 0x0020000e0e087981 */ /* 0x000f68000c1e9b00 */
[----:B------:R-:W5:Y:S04]  /*4fa0*/  LDG.E.64.CONSTANT R6, desc[UR14][R14.64+0x2800] ;  /* 0x0028000e0e067981 */ /* 0x000f68000c1e9b00 */
[----:B------:R-:W5:Y:S04]  /*4fb0*/  LDG.E.64.CONSTANT R4, desc[UR14][R14.64+0x3000] ;  /* 0x0030000e0e047981 */ /* 0x000f68000c1e9b00 */
[----:B------:R-:W5:Y:S01]  /*4fc0*/  LDG.E.64.CONSTANT R12, desc[UR14][R14.64+0x3800] ;  /* 0x0038000e0e0c7981 */ /* 0x000f62000c1e9b00 */
[----:B-1----:R-:W-:Y:S01]  /*4fd0*/  UIADD3 UR18, UP0, UPT, -UR6, UR12, URZ ;  /* 0x0000000c06127290 */ /* 0x002fe2000ff1e1ff */
[----:B------:R-:W-:Y:S01]  /*4fe0*/  IMAD.U32 R0, RZ, RZ, UR5 ;  /* 0x00000005ff007e24 */ /* 0x000fe2000f8e00ff */
[----:B------:R-:W-:-:S02]  /*4ff0*/  USHF.R.S32.HI UR16, URZ, 0x1f, UR5 ;  /* 0x0000001fff107899 */ /* 0x000fc40008011405 */
[----:B------:R-:W-:Y:S02]  /*5000*/  UIADD3.X UR19, UPT, UPT, ~UR7, UR13, URZ, UP0, !UPT ;  /* 0x0000000d07137290 */ /* 0x000fe400087fe5ff */
[----:B------:R-:W-:Y:S02]  /*5010*/  UISETP.GE.U32.AND UP0, UPT, UR18, UR5, UPT ;  /* 0x000000051200728c */ /* 0x000fe4000bf06070 */
[----:B------:R-:W-:Y:S02]  /*5020*/  UIADD3 UR8, UP1, UPT, UR5, UR8, URZ ;  /* 0x0000000805087290 */ /* 0x000fe4000ff3e0ff */
[----:B------:R-:W-:Y:S02]  /*5030*/  UISETP.GE.U32.AND.EX UP0, UPT, UR19, UR16, UPT, UP0 ;  /* 0x000000101300728c */ /* 0x000fe4000bf06100 */
[----:B------:R-:W-:Y:S01]  /*5040*/  UIADD3.X UR9, UPT, UPT, UR16, UR9, URZ, UP1, !UPT ;  /* 0x0000000910097290 */ /* 0x000fe20008ffe4ff */
        /* <DEDUP_REMOVED lines=18> */
[----:B------:R-:W-:-:S05]  /*5170*/  IMAD.U32 R9, RZ, RZ, UR5 ;  /* 0x00000005ff097e24 */ /* 0x000fca000f8e00ff */
[----:B------:R-:W-:Y:S01]  /*5180*/  DSETP.GEU.AND P0, PT, R6, R4, PT ;  /* 0x000000040600722a */ /* 0x000fe20003f0e000 */
[----:B------:R-:W-:-:S05]  /*5190*/  LEA R2, P1, R9, R2, 0x3 ;  /* 0x0000000209027211 */ /* 0x000fca00078218ff */
[----:B------:R-:W-:Y:S01]  /*51a0*/  FSEL R4, R4, R6, !P0 ;  /* 0x0000000604047208 */ /* 0x000fe20004000000 */
[----:B------:R-:W-:Y:S01]  /*51b0*/  IMAD.U32 R6, RZ, RZ, UR16 ;  /* 0x00000010ff067e24 */ /* 0x000fe2000f8e00ff */
[----:B------:R-:W-:-:S04]  /*51c0*/  FSEL R5, R5, R7, !P0 ;  /* 0x0000000705057208 */ /* 0x000fc80004000000 */
[----:B------:R-:W-:Y:S02]  /*51d0*/  LEA.HI.X R3, R0, R3, R6, 0x3, P1 ;  /* 0x0000000300037211 */ /* 0x000fe400008f1c06 */
[----:B------:R-:W-:-:S06]  /*51e0*/  DSETP.GEU.AND P0, PT, R4, R12, PT ;  /* 0x0000000c0400722a */ /* 0x000fcc0003f0e000 */
[----:B------:R-:W-:Y:S02]  /*51f0*/  FSEL R18, R12, R4, !P0 ;  /* 0x000000040c127208 */ /* 0x000fe40004000000 */
[----:B------:R-:W-:Y:S01]  /*5200*/  FSEL R19, R13, R5, !P0 ;  /* 0x000000050d137208 */ /* 0x000fe20004000000 */
[----:B------:R-:W-:Y:S06]  /*5210*/  BRA.U !UP0, `(.L_x_100) ;  /* 0x0000000908e07547 */ /* 0x000fec000b800000 */
[----:B------:R-:W-:Y:S02]  /*5220*/  UIADD3 UR6, UP0, UPT, UR5, UR6, URZ ;  /* 0x0000000605067290 */ /* 0x000fe4000ff1e0ff */
[----:B------:R-:W-:Y:S02]  /*5230*/  UIADD3 UR4, UPT, UPT, UR4, 0x1, URZ ;  /* 0x0000000104047890 */ /* 0x000fe4000fffe0ff */
[----:B------:R-:W-:Y:S02]  /*5240*/  UIADD3.X UR7, UPT, UPT, UR16, UR7, URZ, UP0, !UPT ;  /* 0x0000000710077290 */ /* 0x000fe400087fe4ff */
[----:B------:R-:W-:-:S04]  /*5250*/  UISETP.GT.U32.AND UP0, UPT, UR6, UR20, UPT ;  /* 0x000000140600728c */ /* 0x000fc8000bf04070 */
[----:B------:R-:W-:-:S09]  /*5260*/  UISETP.GT.U32.AND.EX UP0, UPT, UR7, UR21, UPT, UP0 ;  /* 0x000000150700728c */ /* 0x000fd2000bf04100 */
[----:B------:R-:W-:Y:S05]  /*5270*/  BRA.U !UP0, `(.L_x_102) ;  /* 0xfffffffd08207547 */ /* 0x000fea000b83ffff */
.L_x_101:
[----:B------:R-:W-:-:S04]  /*5280*/  UISETP.GE.U32.AND UP0, UPT, UR6, UR12, UPT ;  /* 0x0000000c0600728c */ /* 0x000fc8000bf06070 */
[----:B------:R-:W-:-:S09]  /*5290*/  UISETP.GE.U32.AND.EX UP0, UPT, UR7, UR13, UPT, UP0 ;  /* 0x0000000d0700728c */ /* 0x000fd2000bf06100 */
[----:B------:R-:W-:Y:S05]  /*52a0*/  BRA.U UP0, `(.L_x_100) ;  /* 0x0000000900bc7547 */ /* 0x000fea000b800000 */
[----:B------:R-:W0:Y:S01]  /*52b0*/  S2R R17, SR_TID.X ;  /* 0x0000000000117919 */ /* 0x000e220000002100 */
[----:B------:R-:W-:Y:S01]  /*52c0*/  UIADD3 UR6, UPT, UPT, -UR6, UR12, URZ ;  /* 0x0000000c06067290 */ /* 0x000fe2000fffe1ff */
[----:B------:R-:W-:Y:S05]  /*52d0*/  BSSY.RECONVERGENT B1, `(.L_x_100) ;  /* 0x00000ac000017945 */ /* 0x000fea0003800200 */
[----:B0-----:R-:W-:-:S13]  /*52e0*/  ISETP.GE.AND P0, PT, R17, UR6, PT ;  /* 0x0000000611007c0c */ /* 0x001fda000bf06270 */
[----:B------:R-:W-:Y:S05]  /*52f0*/  @P0 BRA `(.L_x_103) ;  /* 0x0000000800a40947 */ /* 0x000fea0003800000 */
[----:B------:R-:W0:Y:S01]  /*5300*/  LDC R6, c[0x0][0x3c0] ;  /* 0x0000f000ff067b82 */ /* 0x000e220000000800 */
[----:B------:R-:W-:Y:S01]  /*5310*/  LOP3.LUT R0, RZ, R17, RZ, 0x33, !PT ;  /* 0x00000011ff007212 */ /* 0x000fe200078e33ff */
[----:B------:R-:W-:Y:S01]  /*5320*/  USHF.L.U32 UR7, UR17, 0xb, URZ ;  /* 0x0000000b11077899 */ /* 0x000fe200080006ff */
[----:B------:R-:W-:Y:S03]  /*5330*/  BSSY.RECONVERGENT B2, `(.L_x_104) ;  /* 0x0000017000027945 */ /* 0x000fe60003800200 */
[----:B------:R-:W-:Y:S02]  /*5340*/  VIADD R4, R0, UR12 ;  /* 0x0000000c00047c36 */ /* 0x000fe40008000000 */
[----:B------:R-:W-:-:S05]  /*5350*/  IMAD.U32 R5, RZ, RZ, UR7 ;  /* 0x00000007ff057e24 */ /* 0x000fca000f8e00ff */
[----:B------:R-:W-:Y:S01]  /*5360*/  IADD3 R5, PT, PT, R4, -UR5, -R5 ;  /* 0x8000000504057c10 */ /* 0x000fe2000fffe805 */
[----:B0-----:R-:W-:Y:S01]  /*5370*/  IMAD R0, R6, UR4, RZ ;  /* 0x0000000406007c24 */ /* 0x001fe2000f8e02ff */
[C---:B------:R-:W-:Y:S02]  /*5380*/  LOP3.LUT R6, R4.reuse, 0x300, RZ, 0xc0, !PT ;  /* 0x0000030004067812 */ /* 0x040fe400078ec0ff */
[----:B------:R-:W-:Y:S01]  /*5390*/  LEA.HI R4, R4, 0x1, RZ, 0x18 ;  /* 0x0000000104047811 */ /* 0x000fe200078fc0ff */
[----:B------:R-:W-:Y:S01]  /*53a0*/  IMAD R0, R0, -0x800, R5 ;  /* 0xfffff80000007824 */ /* 0x000fe200078e0205 */
[----:B------:R-:W-:-:S04]  /*53b0*/  ISETP.NE.AND P1, PT, R6, 0x300, PT ;  /* 0x000003000600780c */ /* 0x000fc80003f25270 */
[----:B------:R-:W-:-:S09]  /*53c0*/  ISETP.GE.U32.AND P0, PT, R0, 0x300, PT ;  /* 0x000003000000780c */ /* 0x000fd20003f06070 */
[----:B------:R-:W-:Y:S05]  /*53d0*/  @!P1 BRA `(.L_x_105) ;  /* 0x0000000000309947 */ /* 0x000fea0003800000 */
[----:B------:R-:W-:-:S05]  /*53e0*/  LOP3.LUT R4, R4, 0x3, RZ, 0xc0, !PT ;  /* 0x0000000304047812 */ /* 0x000fca00078ec0ff */
[----:B------:R-:W-:-:S07]  /*53f0*/  IMAD.MOV R0, RZ, RZ, -R4 ;  /* 0x000000ffff007224 */ /* 0x000fce00078e0a04 */
.L_x_106:
        /* <DEDUP_REMOVED lines=10> */
.L_x_105:
[----:B------:R-:W-:Y:S05]  /*54a0*/  BSYNC.RECONVERGENT B2 ;  /* 0x0000000000027941 */ /* 0x000fea0003800200 */
.L_x_104:
[----:B------:R-:W-:Y:S05]  /*54b0*/  @!P0 BRA `(.L_x_103) ;  /* 0x0000000800348947 */ /* 0x000fea0003800000 */
[C---:B------:R-:W-:Y:S01]  /*54c0*/  IADD3 R4, PT, PT, -R17.reuse, UR6, RZ ;  /* 0x0000000611047c10 */ /* 0x040fe2000fffe1ff */
[----:B------:R-:W-:Y:S01]  /*54d0*/  BSSY.RECONVERGENT B2, `(.L_x_107) ;  /* 0x0000050000027945 */ /* 0x000fe20003800200 */
[----:B------:R-:W-:Y:S02]  /*54e0*/  IADD3 R0, P0, PT, R17, UR8, RZ ;  /* 0x0000000811007c10 */ /* 0x000fe4000ff1e0ff */
[----:B------:R-:W-:-:S03]  /*54f0*/  ISETP.GT.AND P1, PT, R4, 0xc00, PT ;  /* 0x00000c000400780c */ /* 0x000fc60003f24270 */
[----:B------:R-:W-:Y:S01]  /*5500*/  IMAD.X R3, RZ, RZ, UR9, P0 ;  /* 0x00000009ff037e24 */ /* 0x000fe200080e06ff */
[----:B------:R-:W-:-:S04]  /*5510*/  LEA R2, P0, R0, UR10, 0x3 ;  /* 0x0000000a00027c11 */ /* 0x000fc8000f8018ff */
[----:B------:R-:W-:Y:S02]  /*5520*/  LEA.HI.X R3, R0, UR11, R3, 0x3, P0 ;  /* 0x0000000b00037c11 */ /* 0x000fe400080f1c03 */
[----:B------:R-:W-:-:S03]  /*5530*/  PLOP3.LUT P0, PT, PT, PT, PT, 0x80, 0x8 ;  /* 0x000000000008781c */ /* 0x000fc60003f0f070 */
[----:B------:R-:W-:Y:S10]  /*5540*/  @!P1 BRA `(.L_x_108) ;  /* 0x0000000400209947 */ /* 0x000ff40003800000 */
[----:B------:R-:W-:Y:S01]  /*5550*/  IMAD.U32 R0, RZ, RZ, UR6 ;  /* 0x00000006ff007e24 */ /* 0x000fe2000f8e00ff */
[----:B------:R-:W-:-:S03]  /*5560*/  PLOP3.LUT P0, PT, PT, PT, PT, 0x8, 0x80 ;  /* 0x000000000080781c */ /* 0x000fc60003f0e170 */
[----:B------:R-:W-:-:S10]  /*5570*/  VIADD R0, R0, 0xfffff400 ;  /* 0xfffff40000007836 */ /* 0x000fd40000000000 */
.L_x_109:
        /* <DEDUP_REMOVED lines=69> */
.L_x_108:
[----:B------:R-:W-:Y:S05]  /*59d0*/  BSYNC.RECONVERGENT B2 ;  /* 0x0000000000027941 */ /* 0x000fea0003800200 */
.L_x_107:
[----:B------:R-:W-:Y:S01]  /*59e0*/  IADD3 R0, PT, PT, -R17, UR6, RZ ;  /* 0x0000000611007c10 */ /* 0x000fe2000fffe1ff */
[----:B------:R-:W-:Y:S03]  /*59f0*/  BSSY.RECONVERGENT B2, `(.L_x_110) ;  /* 0x0000027000027945 */ /* 0x000fe60003800200 */
        /* <DEDUP_REMOVED lines=38> */
.L_x_111:
[----:B------:R-:W-:Y:S05]  /*5c60*/  BSYNC.RECONVERGENT B2 ;  /* 0x0000000000027941 */ /* 0x000fea0003800200 */
.L_x_110:
[----:B------:R-:W-:-:S13]  /*5c70*/  ISETP.LT.OR P0, PT, R17, UR6, P0 ;  /* 0x0000000611007c0c */ /* 0x000fda0008701670 */
        /* <DEDUP_REMOVED lines=17> */
.L_x_103:
[----:B------:R-:W-:Y:S05]  /*5d90*/  BSYNC.RECONVERGENT B1 ;  /* 0x0000000000017941 */ /* 0x000fea0003800200 */
.L_x_100:
        /* <DEDUP_REMOVED lines=80> */
[----:B------:R-:W-:-:S07]  /*62a0*/  FSEL R3, R3, R5, !P1 ;  /* 0x0000000503037208 */ /* 0x000fce0004800000 */
.L_x_73:
[----:B------:R-:W-:Y:S05]  /*62b0*/  BSYNC.RECONVERGENT B0 ;  /* 0x0000000000007941 */ /* 0x000fea0003800200 */
.L_x_57:
[----:B------:R-:W-:Y:S05]  /*62c0*/  @P0 EXIT ;  /* 0x000000000000094d */ /* 0x000fea0003800000 */
[----:B------:R-:W2:Y:S02]  /*62d0*/  LDCU.64 UR4, c[0x0][0x388] ;  /* 0x00007100ff0477ac */ /* 0x000ea40008000a00 */
[----:B--2---:R-:W-:-:S06]  /*62e0*/  UIMAD.WIDE.U32 UR4, UR17, 0x8, UR4 ;  /* 0x00000008110478a5 */ /* 0x004fcc000f8e0004 */
[----:B01----:R-:W-:Y:S02]  /*62f0*/  IMAD.U32 R4, RZ, RZ, UR4 ;  /* 0x00000004ff047e24 */ /* 0x003fe4000f8e00ff */
[----:B------:R-:W-:-:S05]  /*6300*/  IMAD.U32 R5, RZ, RZ, UR5 ;  /* 0x00000005ff057e24 */ /* 0x000fca000f8e00ff */
[----:B------:R-:W-:Y:S01]  /*6310*/  STG.E.64 desc[UR14][R4.64], R2 ;  /* 0x0000000204007986 */ /* 0x000fe2000c101b0e */
[----:B------:R-:W-:Y:S05]  /*6320*/  EXIT ;  /* 0x000000000000794d */ /* 0x000fea0003800000 */
.L_x_112:
        /* <DEDUP_REMOVED lines=13> */
.L_x_174:


//--------------------- .text._ZN3cub18CUB_300001_SM_10006detail6reduce28DeviceReduceSingleTileKernelINS2_10policy_hubIdyN4cuda3__47maximumIvEEE10Policy1000EPdSB_yS8_ddNS5_3std3__410__identityEEEvT0_T1_T2_T3_T4_T6_ --------------------------
	.section	.text._ZN3cub18CUB_300001_SM_10006detail6reduce28DeviceReduceSingleTileKernelINS2_10policy_hubIdyN4cuda3__47maximumIvEEE10Policy1000EPdSB_yS8_ddNS5_3std3__410__identityEEEvT0_T1_T2_T3_T4_T6_,"ax",@progbits
	.align	128
        .global         _ZN3cub18CUB_300001_SM_10006detail6reduce28DeviceReduceSingleTileKernelINS2_10policy_hubIdyN4cuda3__47maximumIvEEE10Policy1000EPdSB_yS8_ddNS5_3std3__410__identityEEEvT0_T1_T2_T3_T4_T6_
        .type           _ZN3cub18CUB_300001_SM_10006detail6reduce28DeviceReduceSingleTileKernelINS2_10policy_hubIdyN4cuda3__47maximumIvEEE10Policy1000EPdSB_yS8_ddNS5_3std3__410__identityEEEvT0_T1_T2_T3_T4_T6_,@function
        .size           _ZN3cub18CUB_300001_SM_10006detail6reduce28DeviceReduceSingleTileKernelINS2_10policy_hubIdyN4cuda3__47maximumIvEEE10Policy1000EPdSB_yS8_ddNS5_3std3__410__identityEEEvT0_T1_T2_T3_T4_T6_,(.L_x_175 - _ZN3cub18CUB_300001_SM_10006detail6reduce28DeviceReduceSingleTileKernelINS2_10policy_hubIdyN4cuda3__47maximumIvEEE10Policy1000EPdSB_yS8_ddNS5_3std3__410__identityEEEvT0_T1_T2_T3_T4_T6_)
        .other          _ZN3cub18CUB_300001_SM_10006detail6reduce28DeviceReduceSingleTileKernelINS2_10policy_hubIdyN4cuda3__47maximumIvEEE10Policy1000EPdSB_yS8_ddNS5_3std3__410__identityEEEvT0_T1_T2_T3_T4_T6_,@"STO_CUDA_ENTRY STV_DEFAULT"
_ZN3cub18CUB_300001_SM_10006detail6reduce28DeviceReduceSingleTileKernelINS2_10policy_hubIdyN4cuda3__47maximumIvEEE10Policy1000EPdSB_yS8_ddNS5_3std3__410__identityEEEvT0_T1_T2_T3_T4_T6_:
.text._ZN3cub18CUB_300001_SM_10006detail6reduce28DeviceReduceSingleTileKernelINS2_10policy_hubIdyN4cuda3__47maximumIvEEE10Policy1000EPdSB_yS8_ddNS5_3std3__410__identityEEEvT0_T1_T2_T3_T4_T6_:
[----:B------:R-:W-:Y:S01]  /*0000*/  LDC R1, c[0x0][0x37c] ;  /* 0x0000df00ff017b82 */ /* 0x000fe20000000800 */
[----:B------:R-:W0:Y:S01]  /*0010*/  LDCU.64 UR4, c[0x0][0x390] ;  /* 0x00007200ff0477ac */ /* 0x000e220008000a00 */
[----:B------:R-:W1:Y:S01]  /*0020*/  LDCU.64 UR6, c[0x0][0x358] ;  /* 0x00006b00ff0677ac */ /* 0x000e620008000a00 */
[----:B0-----:R-:W-:Y:S02]  /*0030*/  IMAD.U32 R0, RZ, RZ, UR4 ;  /* 0x00000004ff007e24 */ /* 0x001fe4000f8e00ff */
[----:B------:R-:W-:-:S03]  /*0040*/  IMAD.U32 R2, RZ, RZ, UR5 ;  /* 0x00000005ff027e24 */ /* 0x000fc6000f8e00ff */
[----:B------:R-:W-:-:S04]  /*0050*/  ISETP.NE.U32.AND P0, PT, R0, RZ, PT ;  /* 0x000000ff0000720c */ /* 0x000fc80003f05070 */
[----:B------:R-:W-:-:S13]  /*0060*/  ISETP.NE.AND.EX P0, PT, R2, RZ, PT, P0 ;  /* 0x000000ff0200720c */ /* 0x000fda0003f05300 */
        /* <DEDUP_REMOVED lines=8> */
.L_x_113:
[----:B------:R-:W0:Y:S01]  /*00f0*/  LDCU UR4, c[0x0][0x380] ;  /* 0x00007000ff0477ac */ /* 0x000e220008000800 */
[----:B------:R-:W-:Y:S01]  /*0100*/  BSSY.RECONVERGENT B0, `(.L_x_114) ;  /* 0x00005cd000007945 */ /* 0x000fe20003800200 */
[----:B0-----:R-:W-:-:S09]  /*0110*/  ULOP3.LUT UP0, URZ, UR4, 0x1f, URZ, 0xc0, !UPT ;  /* 0x0000001f04ff7892 */ /* 0x001fd2000f80c0ff */
[----:B------:R-:W-:Y:S05]  /*0120*/  BRA.U UP0, `(.L_x_115) ;  /* 0x0000002d00747547 */ /* 0x000fea000b800000 */
[----:B------:R-:W-:-:S04]  /*0130*/  ISETP.GT.U32.AND P0, PT, R0, 0x7ff, PT ;  /* 0x000007ff0000780c */ /* 0x000fc80003f04070 */
[----:B------:R-:W-:-:S13]  /*0140*/  ISETP.GT.U32.AND.EX P0, PT, R2, RZ, PT, P0 ;  /* 0x000000ff0200720c */ /* 0x000fda0003f04100 */
[----:B------:R-:W-:Y:S05]  /*0150*/  @P0 BRA `(.L_x_116) ;  /* 0x0000001800200947 */ /* 0x000fea0003800000 */
[----:B------:R-:W0:Y:S01]  /*0160*/  S2R R3, SR_TID.X ;  /* 0x0000000000037919 */ /* 0x000e220000002100 */
[----:B------:R-:W-:Y:S01]  /*0170*/  BSSY.RECONVERGENT B1, `(.L_x_117) ;  /* 0x0000009000017945 */ /* 0x000fe20003800200 */
[----:B------:R-:W-:Y:S02]  /*0180*/  CS2R R4, SRZ ;  /* 0x0000000000047805 */ /* 0x000fe4000001ff00 */
[----:B0-----:R-:W-:Y:S01]  /*0190*/  ISETP.GE.U32.AND P0, PT, R3, R0, PT ;  /* 0x000000000300720c */ /* 0x001fe20003f06070 */
[----:B------:R-:W-:-:S12]  /*01a0*/  IMAD.MOV.U32 R43, RZ, RZ, R3 ;  /* 0x000000ffff2b7224 */ /* 0x000fd800078e0003 */
[----:B------:R-:W-:Y:S05]  /*01b0*/  @P0 BRA `(.L_x_118) ;  /* 0x0000000000100947 */ /* 0x000fea0003800000 */
[----:B------:R-:W0:Y:S02]  /*01c0*/  LDC.64 R4, c[0x0][0x380] ;  /* 0x0000e000ff047b82 */ /* 0x000e240000000a00 */
[----:B0-----:R-:W-:-:S06]  /*01d0*/  IMAD.WIDE.U32 R4, R3, 0x8, R4 ;  /* 0x0000000803047825 */ /* 0x001fcc00078e0004 */
[----:B------:R-:W5:Y:S01]  /*01e0*/  LDG.E.64.CONSTANT R4, desc[UR6][R4.64] ;  /* 0x0000000604047981 */ /* 0x000f62000c1e9b00 */
[----:B------:R-:W-:-:S07]  /*01f0*/  VIADD R43, R3, 0x100 ;  /* 0x00000100032b7836 */ /* 0x000fce0000000000 */
.L_x_118:
[----:B------:R-:W-:Y:S05]  /*0200*/  BSYNC.RECONVERGENT B1 ;  /* 0x0000000000017941 */ /* 0x000fea0003800200 */
.L_x_117:
[----:B------:R-:W-:Y:S01]  /*0210*/  ISETP.GE.U32.AND P0, PT, R43, R0, PT ;  /* 0x000000002b00720c */ /* 0x000fe20003f06070 */
        /* <DEDUP_REMOVED lines=16> */
.L_x_123:
        /* <DEDUP_REMOVED lines=12> */
.L_x_122:
[----:B------:R-:W-:Y:S05]  /*03e0*/  BSYNC.RECONVERGENT B2 ;  /* 0x0000000000027941 */ /* 0x000fea0003800200 */
.L_x_121:
        /* <DEDUP_REMOVED lines=9> */
.L_x_126:
        /* <DEDUP_REMOVED lines=74> */
.L_x_125:
[----:B------:R-:W-:Y:S05]  /*0920*/  BSYNC.RECONVERGENT B2 ;  /* 0x0000000000027941 */ /* 0x000fea0003800200 */
.L_x_124:
        /* <DEDUP_REMOVED lines=42> */
.L_x_128:
[----:B------:R-:W-:Y:S05]  /*0bd0*/  BSYNC.RECONVERGENT B2 ;  /* 0x0000000000027941 */ /* 0x000fea0003800200 */
.L_x_127:
        /* <DEDUP_REMOVED lines=20> */
.L_x_120:
[----:B------:R-:W-:Y:S05]  /*0d20*/  BSYNC.RECONVERGENT B1 ;  /* 0x0000000000017941 */ /* 0x000fea0003800200 */
.L_x_119:
[----:B------:R-:W-:-:S04]  /*0d30*/  ISETP.GE.U32.AND P0, PT, R0, 0x100, PT ;  /* 0x000001000000780c */ /* 0x000fc80003f06070 */
[----:B------:R-:W-:-:S13]  /*0d40*/  ISETP.GE.U32.AND.EX P0, PT, R2, RZ, PT, P0 ;  /* 0x000000ff0200720c */ /* 0x000fda0003f06100 */
        /* <DEDUP_REMOVED lines=40> */
[----:B------:R-:W-:-:S03]  /*0fd0*/  @!P0 FSEL R13, R5, R13, !P1 ;  /* 0x0000000d050d8208 */ /* 0x000fc60004800000 */
[----:B------:R-:W-:Y:S01]  /*0fe0*/  SHFL.DOWN PT, R4, R11, 0x10, 0x1f ;  /* 0x0a001f000b047f89 */ /* 0x000fe200000e0000 */
[----:B------:R-:W-:Y:S02]  /*0ff0*/  IMAD.MOV.U32 R6, RZ, RZ, R11 ;  /* 0x000000ffff067224 */ /* 0x000fe400078e000b */
[----:B------:R-:W-:Y:S01]  /*1000*/  IMAD.MOV.U32 R7, RZ, RZ, R13 ;  /* 0x000000ffff077224 */ /* 0x000fe200078e000d */
[----:B------:R-:W0:Y:S05]  /*1010*/  SHFL.DOWN PT, R5, R13, 0x10, 0x1f ;  /* 0x0a001f000d057f89 */ /* 0x000e2a00000e0000 */
[----:B0-----:R-:W-:-:S06]  /*1020*/  DSETP.GEU.AND P0, PT, R6, R4, PT ;  /* 0x000000040600722a */ /* 0x001fcc0003f0e000 */
[----:B------:R-:W-:Y:S02]  /*1030*/  FSEL R6, R4, R11, !P0 ;  /* 0x0000000b04067208 */ /* 0x000fe40004000000 */
[----:B------:R-:W-:Y:S02]  /*1040*/  FSEL R7, R5, R13, !P0 ;  /* 0x0000000d05077208 */ /* 0x000fe40004000000 */
[----:B------:R-:W-:-:S03]  /*1050*/  ISETP.GT.AND P0, PT, R8, 0xf, PT ;  /* 0x0000000f0800780c */ /* 0x000fc60003f04270 */
[----:B------:R2:W-:Y:S01]  /*1060*/  @!P2 STS.64 [R9+0x8], R6 ;  /* 0x000008060900a388 */ /* 0x0005e20000000a00 */
[----:B------:R-:W-:Y:S01]  /*1070*/  BAR.SYNC.DEFER_BLOCKING 0x0 ;  /* 0x0000000000007b1d */ /* 0x000fe20000010000 */
[----:B------:R-:W-:Y:S02]  /*1080*/  ISETP.NE.AND P2, PT, R3, RZ, PT ;  /* 0x000000ff0300720c */ /* 0x000fe40003f45270 */
[----:B------:R-:W-:Y:S02]  /*1090*/  FSEL R4, R11, R6, P0 ;  /* 0x000000060b047208 */ /* 0x000fe40000000000 */
[----:B------:R-:W-:-:S09]  /*10a0*/  FSEL R5, R13, R7, P0 ;  /* 0x000000070d057208 */ /* 0x000fd20000000000 */
[----:B--2---:R-:W-:Y:S05]  /*10b0*/  @P2 BRA `(.L_x_130) ;  /* 0x0000004c00442947 */ /* 0x004fea0003800000 */
[----:B------:R-:W0:Y:S01]  /*10c0*/  S2UR UR5, SR_CgaCtaId ;  /* 0x00000000000579c3 */ /* 0x000e220000008800 */
[----:B------:R-:W-:Y:S02]  /*10d0*/  UMOV UR4, 0x400 ;  /* 0x0000040000047882 */ /* 0x000fe40000000000 */
[----:B0-----:R-:W-:-:S09]  /*10e0*/  ULEA UR4, UR5, UR4, 0x18 ;  /* 0x0000000405047291 */ /* 0x001fd2000f8ec0ff */
[----:B------:R-:W0:Y:S04]  /*10f0*/  LDS.128 R8, [UR4+0x10] ;  /* 0x00001004ff087984 */ /* 0x000e280008000c00 */
        /* <DEDUP_REMOVED lines=25> */
.L_x_129:
[----:B------:R-:W-:Y:S01]  /*1290*/  LOP3.LUT R6, R3, 0x3e0, RZ, 0xc0, !PT ;  /* 0x000003e003067812 */ /* 0x000fe200078ec0ff */
[----:B------:R-:W0:Y:S03]  /*12a0*/  S2R R12, SR_LANEID ;  /* 0x00000000000c7919 */ /* 0x000e260000000000 */
[----:B------:R-:W-:Y:S01]  /*12b0*/  LOP3.LUT R9, RZ, R6, RZ, 0x33, !PT ;  /* 0x00000006ff097212 */ /* 0x000fe200078e33ff */
[----:B------:R-:W-:-:S04]  /*12c0*/  VIADD R7, R6, 0x20 ;  /* 0x0000002006077836 */ /* 0x000fc80000000000 */
[----:B------:R-:W-:Y:S01]  /*12d0*/  IMAD.IADD R9, R9, 0x1, R0 ;  /* 0x0000000109097824 */ /* 0x000fe200078e0200 */
[----:B------:R-:W-:-:S04]  /*12e0*/  ISETP.GT.U32.AND P0, PT, R7, R0, PT ;  /* 0x000000000700720c */ /* 0x000fc80003f04070 */
        /* <DEDUP_REMOVED lines=33> */
[----:B------:R-:W0:Y:S11]  /*1500*/  SHFL.DOWN PT, R5, R11, 0x8, R9 ;  /* 0x090000000b057989 */ /* 0x000e3600000e0009 */
[----:B------:R-:W1:Y:S01]  /*1510*/  @!P0 S2R R8, SR_CgaCtaId ;  /* 0x0000000000088919 */ /* 0x000e620000008800 */
[----:B0-----:R-:W-:Y:S01]  /*1520*/  DSETP.GEU.AND P2, PT, R6, R4, PT ;  /* 0x000000040600722a */ /* 0x001fe20003f4e000 */
[----:B------:R-:W-:-:S05]  /*1530*/  VIADD R6, R12, 0x10 ;  /* 0x000000100c067836 */ /* 0x000fca0000000000 */
        /* <DEDUP_REMOVED lines=9> */
[----:B------:R-:W-:-:S03]  /*15d0*/  @!P0 SHF.R.U32.HI R6, RZ, 0x2, R3 ;  /* 0x00000002ff068819 */ /* 0x000fc60000011603 */
[----:B------:R-:W-:Y:S02]  /*15e0*/  @!P1 FSEL R10, R4, R10, !P2 ;  /* 0x0000000a040a9208 */ /* 0x000fe40005000000 */
[----:B------:R-:W-:Y:S02]  /*15f0*/  @!P1 FSEL R11, R5, R11, !P2 ;  /* 0x0000000b050b9208 */ /* 0x000fe40005000000 */
[----:B------:R-:W-:Y:S01]  /*1600*/  ISETP.NE.AND P2, PT, R3, RZ, PT ;  /* 0x000000ff0300720c */ /* 0x000fe20003f45270 */
[----:B------:R-:W-:Y:S01]  /*1610*/  IMAD.MOV.U32 R4, RZ, RZ, R10 ;  /* 0x000000ffff047224 */ /* 0x000fe200078e000a */
[----:B-1----:R-:W-:Y:S01]  /*1620*/  @!P0 LEA R7, R8, R7, 0x18 ;  /* 0x0000000708078211 */ /* 0x002fe200078ec0ff */
[----:B------:R-:W-:Y:S01]  /*1630*/  IMAD.MOV.U32 R5, RZ, RZ, R11 ;  /* 0x000000ffff057224 */ /* 0x000fe200078e000b */
[----:B------:R-:W-:-:S05]  /*1640*/  @!P0 LOP3.LUT R6, R6, 0xf8, RZ, 0xc0, !PT ;  /* 0x000000f806068812 */ /* 0x000fca00078ec0ff */
[----:B------:R-:W-:-:S05]  /*1650*/  @!P0 IMAD.IADD R7, R6, 0x1, R7 ;  /* 0x0000000106078824 */ /* 0x000fca00078e0207 */
[----:B------:R1:W-:Y:S01]  /*1660*/  @!P0 STS.64 [R7+0x8], R4 ;  /* 0x0000080407008388 */ /* 0x0003e20000000a00 */
[----:B------:R-:W-:Y:S06]  /*1670*/  BAR.SYNC.DEFER_BLOCKING 0x0 ;  /* 0x0000000000007b1d */ /* 0x000fec0000010000 */
[----:B------:R-:W-:Y:S05]  /*1680*/  @P2 BRA `(.L_x_130) ;  /* 0x0000004400d02947 */ /* 0x000fea0003800000 */
[----:B------:R-:W0:Y:S01]  /*1690*/  S2UR UR5, SR_CgaCtaId ;  /* 0x00000000000579c3 */ /* 0x000e220000008800 */
[----:B------:R-:W-:Y:S01]  /*16a0*/  UMOV UR4, 0x400 ;  /* 0x0000040000047882 */ /* 0x000fe20000000000 */
[C---:B------:R-:W-:Y:S02]  /*16b0*/  ISETP.GT.U32.AND P0, PT, R0.reuse, 0x20, PT ;  /* 0x000000200000780c */ /* 0x040fe40003f04070 */
[----:B------:R-:W-:Y:S02]  /*16c0*/  ISETP.GT.U32.AND P1, PT, R0, 0x40, PT ;  /* 0x000000400000780c */ /* 0x000fe40003f24070 */
[C---:B------:R-:W-:Y:S02]  /*16d0*/  ISETP.GT.U32.AND.EX P0, PT, R2.reuse, RZ, PT, P0 ;  /* 0x000000ff0200720c */ /* 0x040fe40003f04100 */
[----:B------:R-:W-:Y:S01]  /*16e0*/  ISETP.GT.U32.AND.EX P1, PT, R2, RZ, PT, P1 ;  /* 0x000000ff0200720c */ /* 0x000fe20003f24110 */
[----:B0-----:R-:W-:-:S09]  /*16f0*/  ULEA UR4, UR5, UR4, 0x18 ;  /* 0x0000000405047291 */ /* 0x001fd2000f8ec0ff */
[----:B------:R-:W0:Y:S04]  /*1700*/  LDS.128 R12, [UR4+0x10] ;  /* 0x00001004ff0c7984 */ /* 0x000e280008000c00 */
[----:B------:R-:W2:Y:S01]  /*1710*/  LDS.128 R8, [UR4+0x20] ;  /* 0x00002004ff087984 */ /* 0x000ea20008000c00 */
[----:B0-----:R-:W-:-:S06]  /*1720*/  DSETP.GEU.AND P3, PT, R4, R12, PT ;  /* 0x0000000c0400722a */ /* 0x001fcc0003f6e000 */
[-C--:B------:R-:W-:Y:S02]  /*1730*/  FSEL R3, R12, R4.reuse, !P3 ;  /* 0x000000040c037208 */ /* 0x080fe40005800000 */
[-C--:B------:R-:W-:Y:S02]  /*1740*/  FSEL R13, R13, R5.reuse, !P3 ;  /* 0x000000050d0d7208 */ /* 0x080fe40005800000 */
[----:B------:R-:W-:Y:S02]  /*1750*/  FSEL R12, R3, R4, P0 ;  /* 0x00000004030c7208 */ /* 0x000fe40000000000 */
[----:B------:R-:W-:Y:S02]  /*1760*/  FSEL R13, R13, R5, P0 ;  /* 0x000000050d0d7208 */ /* 0x000fe40000000000 */
[----:B-1----:R-:W0:Y:S01]  /*1770*/  LDS.128 R4, [UR4+0x30] ;  /* 0x00003004ff047984 */ /* 0x002e220008000c00 */
[----:B------:R-:W-:-:S03]  /*1780*/  ISETP.GT.U32.AND P0, PT, R0, 0x60, PT ;  /* 0x000000600000780c */ /* 0x000fc60003f04070 */
[----:B------:R-:W-:Y:S01]  /*1790*/  DSETP.GEU.AND P3, PT, R12, R14, PT ;  /* 0x0000000e0c00722a */ /* 0x000fe20003f6e000 */
[----:B------:R-:W-:-:S05]  /*17a0*/  ISETP.GT.U32.AND.EX P0, PT, R2, RZ, PT, P0 ;  /* 0x000000ff0200720c */ /* 0x000fca0003f04100 */
[----:B------:R-:W-:Y:S02]  /*17b0*/  @P1 FSEL R12, R14, R12, !P3 ;  /* 0x0000000c0e0c1208 */ /* 0x000fe40005800000 */
[----:B------:R-:W-:Y:S02]  /*17c0*/  @P1 FSEL R13, R15, R13, !P3 ;  /* 0x0000000d0f0d1208 */ /* 0x000fe40005800000 */
[----:B------:R-:W-:-:S04]  /*17d0*/  ISETP.GT.U32.AND P1, PT, R0, 0x80, PT ;  /* 0x000000800000780c */ /* 0x000fc80003f24070 */
[----:B--2---:R-:W-:Y:S01]  /*17e0*/  DSETP.GEU.AND P3, PT, R12, R8, PT ;  /* 0x000000080c00722a */ /* 0x004fe20003f6e000 */
[----:B------:R-:W-:-:S05]  /*17f0*/  ISETP.GT.U32.AND.EX P1, PT, R2, RZ, PT, P1 ;  /* 0x000000ff0200720c */ /* 0x000fca0003f24110 */
[----:B------:R-:W-:Y:S02]  /*1800*/  @P0 FSEL R12, R8, R12, !P3 ;  /* 0x0000000c080c0208 */ /* 0x000fe40005800000 */
[----:B------:R-:W-:Y:S02]  /*1810*/  @P0 FSEL R13, R9, R13, !P3 ;  /* 0x0000000d090d0208 */ /* 0x000fe40005800000 */
[----:B------:R-:W-:Y:S01]  /*1820*/  ISETP.GT.U32.AND P0, PT, R0, 0xa0, PT ;  /* 0x000000a00000780c */ /* 0x000fe20003f04070 */
[----:B------:R-:W1:Y:S03]  /*1830*/  LDS.64 R8, [UR4+0x40] ;  /* 0x00004004ff087984 */ /* 0x000e660008000a00 */
[----:B------:R-:W-:Y:S01]  /*1840*/  DSETP.GEU.AND P3, PT, R12, R10, PT ;  /* 0x0000000a0c00722a */ /* 0x000fe20003f6e000 */
[----:B------:R-:W-:-:S05]  /*1850*/  ISETP.GT.U32.AND.EX P0, PT, R2, RZ, PT, P0 ;  /* 0x000000ff0200720c */ /* 0x000fca0003f04100 */
[----:B------:R-:W-:Y:S02]  /*1860*/  @P1 FSEL R12, R10, R12, !P3 ;  /* 0x0000000c0a0c1208 */ /* 0x000fe40005800000 */
[----:B------:R-:W-:Y:S02]  /*1870*/  @P1 FSEL R13, R11, R13, !P3 ;  /* 0x0000000d0b0d1208 */ /* 0x000fe40005800000 */
[----:B------:R-:W-:Y:S01]  /*1880*/  ISETP.GT.U32.AND P1, PT, R0, 0xc0, PT ;  /* 0x000000c00000780c */ /* 0x000fe20003f24070 */
[----:B------:R-:W-:Y:S02]  /*1890*/  IMAD.MOV.U32 R10, RZ, RZ, R12 ;  /* 0x000000ffff0a7224 */ /* 0x000fe400078e000c */
[----:B------:R-:W-:Y:S01]  /*18a0*/  IMAD.MOV.U32 R11, RZ, RZ, R13 ;  /* 0x000000ffff0b7224 */ /* 0x000fe200078e000d */
[----:B------:R-:W-:-:S05]  /*18b0*/  ISETP.GT.U32.AND.EX P1, PT, R2, RZ, PT, P1 ;  /* 0x000000ff0200720c */ /* 0x000fca0003f24110 */
[----:B0-----:R-:W-:-:S06]  /*18c0*/  DSETP.GEU.AND P3, PT, R10, R4, PT ;  /* 0x000000040a00722a */ /* 0x001fcc0003f6e000 */
[----:B------:R-:W-:Y:S02]  /*18d0*/  @P0 FSEL R12, R4, R12, !P3 ;  /* 0x0000000c040c0208 */ /* 0x000fe40005800000 */
[----:B------:R-:W-:Y:S02]  /*18e0*/  @P0 FSEL R13, R5, R13, !P3 ;  /* 0x0000000d050d0208 */ /* 0x000fe40005800000 */
[----:B------:R-:W-:Y:S01]  /*18f0*/  ISETP.GT.U32.AND P0, PT, R0, 0xe0, PT ;  /* 0x000000e00000780c */ /* 0x000fe20003f04070 */
[----:B------:R-:W-:Y:S02]  /*1900*/  IMAD.MOV.U32 R4, RZ, RZ, R12 ;  /* 0x000000ffff047224 */ /* 0x000fe400078e000c */
[----:B------:R-:W-:Y:S01]  /*1910*/  IMAD.MOV.U32 R5, RZ, RZ, R13 ;  /* 0x000000ffff057224 */ /* 0x000fe200078e000d */
[----:B------:R-:W-:-:S05]  /*1920*/  ISETP.GT.U32.AND.EX P0, PT, R2, RZ, PT, P0 ;  /* 0x000000ff0200720c */ /* 0x000fca0003f04100 */
        /* <DEDUP_REMOVED lines=11> */
.L_x_116:
[----:B------:R-:W0:Y:S01]  /*19e0*/  S2R R3, SR_TID.X ;  /* 0x0000000000037919 */ /* 0x000e220000002100 */
[----:B------:R-:W1:Y:S01]  /*19f0*/  LDC.64 R22, c[0x0][0x380] ;  /* 0x0000e000ff167b82 */ /* 0x000e620000000a00 */
[----:B0-----:R-:W-:-:S04]  /*1a00*/  IMAD.SHL.U32 R5, R3, 0x4, RZ ;  /* 0x0000000403057824 */ /* 0x001fc800078e00ff */
[----:B-1----:R-:W-:-:S05]  /*1a10*/  IMAD.WIDE.U32 R22, R5, 0x8, R22 ;  /* 0x0000000805167825 */ /* 0x002fca00078e0016 */
[----:B------:R-:W2:Y:S04]  /*1a20*/  LDG.E.128.CONSTANT R12, desc[UR6][R22.64] ;  /* 0x00000006160c7981 */ /* 0x000ea8000c1e9d00 */
[----:B------:R-:W3:Y:S04]  /*1a30*/  LDG.E.128.CONSTANT R16, desc[UR6][R22.64+0x10] ;  /* 0x0000100616107981 */ /* 0x000ee8000c1e9d00 */
[----:B------:R-:W4:Y:S04]  /*1a40*/  LDG.E.128.CONSTANT R8, desc[UR6][R22.64+0x2000] ;  /* 0x0020000616087981 */ /* 0x000f28000c1e9d00 */
[----:B------:R-:W5:Y:S01]  /*1a50*/  LDG.E.128.CONSTANT R4, desc[UR6][R22.64+0x2010] ;  /* 0x0020100616047981 */ /* 0x000f62000c1e9d00 */
[----:B------:R-:W-:Y:S01]  /*1a60*/  IADD3 R24, P1, PT, R0, -0x800, RZ ;  /* 0xfffff80000187810 */ /* 0x000fe20007f3e0ff */
[----:B------:R-:W-:-:S02]  /*1a70*/  IMAD.MOV.U32 R29, RZ, RZ, 0x800 ;  /* 0x00000800ff1d7424 */ /* 0x000fc400078e00ff */
[----:B------:R-:W-:Y:S01]  /*1a80*/  IMAD.MOV.U32 R31, RZ, RZ, RZ ;  /* 0x000000ffff1f7224 */ /* 0x000fe200078e00ff */
[----:B------:R-:W-:Y:S01]  /*1a90*/  IADD3.X R25, PT, PT, R2, -0x1, RZ, P1, !PT ;  /* 0xffffffff02197810 */ /* 0x000fe20000ffe4ff */
        /* <DEDUP_REMOVED lines=18> */
[----:B------:R-:W-:-:S04]  /*1bc0*/  ISETP.GE.U32.AND P0, PT, R24, 0x800, PT ;  /* 0x000008001800780c */ /* 0x000fc80003f06070 */
[----:B------:R-:W-:Y:S01]  /*1bd0*/  ISETP.GE.U32.AND.EX P0, PT, R25, RZ, PT, P0 ;  /* 0x000000ff1900720c */ /* 0x000fe20003f06100 */
[----:B------:R-:W-:-:S06]  /*1be0*/  DSETP.GEU.AND P1, PT, R4, R6, PT ;  /* 0x000000060400722a */ /* 0x000fcc0003f2e000 */
[----:B------:R-:W-:Y:S02]  /*1bf0*/  FSEL R20, R6, R4, !P1 ;  /* 0x0000000406147208 */ /* 0x000fe40004800000 */
[----:B------:R-:W-:-:S04]  /*1c00*/  FSEL R21, R7, R5, !P1 ;  /* 0x0000000507157208 */ /* 0x000fc80004800000 */
[----:B------:R-:W-:Y:S05]  /*1c10*/  @!P0 BRA `(.L_x_131) ;  /* 0x0000000000b48947 */ /* 0x000fea0003800000 */
[----:B------:R-:W0:Y:S01]  /*1c20*/  LDC.64 R26, c[0x0][0x390] ;  /* 0x0000e400ff1a7b82 */ /* 0x000e220000000a00 */
[----:B------:R-:W-:Y:S02]  /*1c30*/  IMAD.MOV.U32 R29, RZ, RZ, 0x800 ;  /* 0x00000800ff1d7424 */ /* 0x000fe400078e00ff */
[----:B------:R-:W-:-:S07]  /*1c40*/  IMAD.MOV.U32 R31, RZ, RZ, RZ ;  /* 0x000000ffff1f7224 */ /* 0x000fce00078e00ff */
.L_x_133:
[----:B------:R-:W-:-:S04]  /*1c50*/  LEA R32, P0, R29, R22, 0x3 ;  /* 0x000000161d207211 */ /* 0x000fc800078018ff */
[----:B------:R-:W-:-:S05]  /*1c60*/  LEA.HI.X R33, R29, R23, R31, 0x3, P0 ;  /* 0x000000171d217211 */ /* 0x000fca00000f1c1f */
[----:B------:R-:W2:Y:S04]  /*1c70*/  LDG.E.128.CONSTANT R8, desc[UR6][R32.64] ;  /* 0x0000000620087981 */ /* 0x000ea8000c1e9d00 */
[----:B------:R-:W3:Y:S04]  /*1c80*/  LDG.E.128.CONSTANT R12, desc[UR6][R32.64+0x10] ;  /* 0x00001006200c7981 */ /* 0x000ee8000c1e9d00 */
[----:B------:R-:W4:Y:S04]  /*1c90*/  LDG.E.128.CONSTANT R16, desc[UR6][R32.64+0x2000] ;  /* 0x0020000620107981 */ /* 0x000f28000c1e9d00 */
[----:B------:R-:W5:Y:S01]  /*1ca0*/  LDG.E.128.CONSTANT R4, desc[UR6][R32.64+0x2010] ;  /* 0x0020100620047981 */ /* 0x000f62000c1e9d00 */
[----:B0-----:R-:W-:-:S02]  /*1cb0*/  IMAD.MOV.U32 R0, RZ, RZ, R26 ;  /* 0x000000ffff007224 */ /* 0x001fc400078e001a */
[----:B------:R-:W-:Y:S01]  /*1cc0*/  IMAD.MOV.U32 R2, RZ, RZ, R27 ;  /* 0x000000ffff027224 */ /* 0x000fe200078e001b */
[----:B--2---:R-:W-:-:S06]  /*1cd0*/  DSETP.GEU.AND P0, PT, R20, R8, PT ;  /* 0x000000081400722a */ /* 0x004fcc0003f0e000 */
[----:B------:R-:W-:Y:S02]  /*1ce0*/  FSEL R8, R8, R20, !P0 ;  /* 0x0000001408087208 */ /* 0x000fe40004000000 */
[----:B------:R-:W-:-:S06]  /*1cf0*/  FSEL R9, R9, R21, !P0 ;  /* 0x0000001509097208 */ /* 0x000fcc0004000000 */
[----:B------:R-:W-:-:S06]  /*1d00*/  DSETP.GEU.AND P0, PT, R8, R10, PT ;  /* 0x0000000a0800722a */ /* 0x000fcc0003f0e000 */
[----:B------:R-:W-:Y:S02]  /*1d10*/  FSEL R8, R10, R8, !P0 ;  /* 0x000000080a087208 */ /* 0x000fe40004000000 */
[----:B------:R-:W-:Y:S02]  /*1d20*/  FSEL R9, R11, R9, !P0 ;  /* 0x000000090b097208 */ /* 0x000fe40004000000 */
[----:B------:R-:W-:-:S04]  /*1d30*/  IADD3 R10, P1, PT, -R29, R0, RZ ;  /* 0x000000001d0a7210 */ /* 0x000fc80007f3e1ff */
        /* <DEDUP_REMOVED lines=14> */
[----:B------:R-:W-:Y:S01]  /*1e20*/  IMAD.X R8, R2, 0x1, ~R31, P1 ;  /* 0x0000000102087824 */ /* 0x000fe200008e0e1f */
[----:B------:R-:W-:Y:S02]  /*1e30*/  FSEL R5, R5, R9, !P0 ;  /* 0x0000000905057208 */ /* 0x000fe40004000000 */
[----:B------:R-:W-:-:S04]  /*1e40*/  ISETP.GE.U32.AND P0, PT, R10, 0x800, PT ;  /* 0x000008000a00780c */ /* 0x000fc80003f06070 */
[----:B------:R-:W-:Y:S01]  /*1e50*/  ISETP.GE.U32.AND.EX P0, PT, R8, RZ, PT, P0 ;  /* 0x000000ff0800720c */ /* 0x000fe20003f06100 */
[----:B------:R-:W-:-:S06]  /*1e60*/  DSETP.GEU.AND P1, PT, R4, R6, PT ;  /* 0x000000060400722a */ /* 0x000fcc0003f2e000 */
[----:B------:R-:W-:Y:S02]  /*1e70*/  FSEL R20, R6, R4, !P1 ;  /* 0x0000000406147208 */ /* 0x000fe40004800000 */
[----:B------:R-:W-:-:S04]  /*1e80*/  FSEL R21, R7, R5, !P1 ;  /* 0x0000000507157208 */ /* 0x000fc80004800000 */
[----:B------:R-:W-:Y:S05]  /*1e90*/  @!P0 BRA `(.L_x_132) ;  /* 0x0000000800e48947 */ /* 0x000fea0003800000 */
[----:B------:R-:W-:-:S05]  /*1ea0*/  IADD3 R29, P0, PT, R29, 0x800, RZ ;  /* 0x000008001d1d7810 */ /* 0x000fca0007f1e0ff */
[----:B------:R-:W-:Y:S01]  /*1eb0*/  IMAD.X R31, RZ, RZ, R31, P0 ;  /* 0x000000ffff1f7224 */ /* 0x000fe200000e061f */
[----:B------:R-:W-:-:S04]  /*1ec0*/  ISETP.GT.U32.AND P0, PT, R29, R24, PT ;  /* 0x000000181d00720c */ /* 0x000fc80003f04070 */
[----:B------:R-:W-:-:S13]  /*1ed0*/  ISETP.GT.U32.AND.EX P0, PT, R31, R25, PT, P0 ;  /* 0x000000191f00720c */ /* 0x000fda0003f04100 */
[----:B------:R-:W-:Y:S05]  /*1ee0*/  @!P0 BRA `(.L_x_133) ;  /* 0xfffffffc00588947 */ /* 0x000fea000383ffff */
.L_x_131:
[----:B------:R-:W-:-:S04]  /*1ef0*/  ISETP.GE.U32.AND P0, PT, R29, R0, PT ;  /* 0x000000001d00720c */ /* 0x000fc80003f06070 */
[----:B------:R-:W-:-:S13]  /*1f00*/  ISETP.GE.U32.AND.EX P0, PT, R31, R2, PT, P0 ;  /* 0x000000021f00720c */ /* 0x000fda0003f06100 */
        /* <DEDUP_REMOVED lines=13> */
[----:B------:R-:W0:Y:S01]  /*1fe0*/  LDCU.64 UR4, c[0x0][0x380] ;  /* 0x00007000ff0477ac */ /* 0x000e220008000a00 */
[----:B------:R-:W-:Y:S01]  /*1ff0*/  IADD3 R9, P1, PT, R3, R29, RZ ;  /* 0x0000001d03097210 */ /* 0x000fe20007f3e0ff */
[----:B------:R-:W-:Y:S01]  /*2000*/  IMAD.MOV.U32 R7, RZ, RZ, R3 ;  /* 0x000000ffff077224 */ /* 0x000fe200078e0003 */
[----:B------:R-:W-:-:S03]  /*2010*/  LEA.HI R0, R0, 0x1, RZ, 0x18 ;  /* 0x0000000100007811 */ /* 0x000fc600078fc0ff */
[----:B------:R-:W-:Y:S01]  /*2020*/  IMAD.X R4, RZ, RZ, R31, P1 ;  /* 0x000000ffff047224 */ /* 0x000fe200008e061f */
[----:B------:R-:W-:-:S05]  /*2030*/  LOP3.LUT R0, R0, 0x3, RZ, 0xc0, !PT ;  /* 0x0000000300007812 */ /* 0x000fca00078ec0ff */
[----:B------:R-:W-:Y:S01]  /*2040*/  IMAD.MOV R0, RZ, RZ, -R0 ;  /* 0x000000ffff007224 */ /* 0x000fe200078e0a00 */
[----:B0-----:R-:W-:-:S04]  /*2050*/  LEA R6, P2, R9, UR4, 0x3 ;  /* 0x0000000409067c11 */ /* 0x001fc8000f8418ff */
[----:B------:R-:W-:-:S09]  /*2060*/  LEA.HI.X R9, R9, UR5, R4, 0x3, P2 ;  /* 0x0000000509097c11 */ /* 0x000fd200090f1c04 */
.L_x_137:
        /* <DEDUP_REMOVED lines=8> */
[----:B--2---:R-:W-:-:S06]  /*20f0*/  DSETP.GEU.AND P1, PT, R20, R4, PT ;  /* 0x000000041400722a */ /* 0x004fcc0003f2e000 */
[----:B------:R-:W-:Y:S02]  /*2100*/  FSEL R20, R4, R20, !P1 ;  /* 0x0000001404147208 */ /* 0x000fe40004800000 */
[----:B------:R-:W-:-:S03]  /*2110*/  FSEL R21, R5, R21, !P1 ;  /* 0x0000001505157208 */ /* 0x000fc60004800000 */
[----:B------:R-:W-:Y:S05]  /*2120*/  @P2 BRA `(.L_x_137) ;  /* 0xfffffffc00d02947 */ /* 0x000fea000383ffff */
.L_x_136:
[----:B------:R-:W-:Y:S05]  /*2130*/  BSYNC.RECONVERGENT B2 ;  /* 0x0000000000027941 */ /* 0x000fea0003800200 */
.L_x_135:
[----:B------:R-:W-:Y:S05]  /*2140*/  @!P0 BRA `(.L_x_134) ;  /* 0x0000000800348947 */ /* 0x000fea0003800000 */
[----:B------:R-:W0:Y:S01]  /*2150*/  LDCU.64 UR4, c[0x0][0x380] ;  /* 0x00007000ff0477ac */ /* 0x000e220008000a00 */
[----:B------:R-:W-:Y:S01]  /*2160*/  IMAD.IADD R5, R2, 0x1, -R7 ;  /* 0x0000000102057824 */ /* 0x000fe200078e0a07 */
[----:B------:R-:W-:Y:S01]  /*2170*/  IADD3 R29, P0, PT, R7, R29, RZ ;  /* 0x0000001d071d7210 */ /* 0x000fe20007f1e0ff */
[----:B------:R-:W-:Y:S03]  /*2180*/  BSSY.RECONVERGENT B2, `(.L_x_138) ;  /* 0x000004e000027945 */ /* 0x000fe60003800200 */
[----:B------:R-:W-:Y:S01]  /*2190*/  ISETP.GT.AND P1, PT, R5, 0xc00, PT ;  /* 0x00000c000500780c */ /* 0x000fe20003f24270 */
[----:B------:R-:W-:Y:S01]  /*21a0*/  IMAD.X R0, RZ, RZ, R31, P0 ;  /* 0x000000ffff007224 */ /* 0x000fe200000e061f */
[----:B0-----:R-:W-:-:S04]  /*21b0*/  LEA R4, P0, R29, UR4, 0x3 ;  /* 0x000000041d047c11 */ /* 0x001fc8000f8018ff */
[----:B------:R-:W-:Y:S02]  /*21c0*/  LEA.HI.X R5, R29, UR5, R0, 0x3, P0 ;  /* 0x000000051d057c11 */ /* 0x000fe400080f1c00 */
[----:B------:R-:W-:-:S05]  /*21d0*/  PLOP3.LUT P0, PT, PT, PT, PT, 0x80, 0x8 ;  /* 0x000000000008781c */ /* 0x000fca0003f0f070 */
[----:B------:R-:W-:Y:S08]  /*21e0*/  @!P1 BRA `(.L_x_139) ;  /* 0x00000004001c9947 */ /* 0x000ff00003800000 */
[----:B------:R-:W-:Y:S01]  /*21f0*/  PLOP3.LUT P0, PT, PT, PT, PT, 0x8, 0x80 ;  /* 0x000000000080781c */ /* 0x000fe20003f0e170 */
[----:B------:R-:W-:-:S12]  /*2200*/  VIADD R0, R2, 0xfffff400 ;  /* 0xfffff40002007836 */ /* 0x000fd80000000000 */
.L_x_140:
        /* <DEDUP_REMOVED lines=15> */
[----:B------:R0:W5:Y:S01]  /*2300*/  LDG.E.64.CONSTANT R8, desc[UR6][R4.64+0x7800] ;  /* 0x0078000604087981 */ /* 0x000162000c1e9b00 */
        /* <DEDUP_REMOVED lines=53> */
.L_x_139:
[----:B------:R-:W-:Y:S05]  /*2660*/  BSYNC.RECONVERGENT B2 ;  /* 0x0000000000027941 */ /* 0x000fea0003800200 */
.L_x_138:
        /* <DEDUP_REMOVED lines=40> */
.L_x_142:
[----:B------:R-:W-:Y:S05]  /*28f0*/  BSYNC.RECONVERGENT B2 ;  /* 0x0000000000027941 */ /* 0x000fea0003800200 */
.L_x_141:
        /* <DEDUP_REMOVED lines=18> */
.L_x_134:
[----:B------:R-:W-:Y:S05]  /*2a20*/  BSYNC.RECONVERGENT B1 ;  /* 0x0000000000017941 */ /* 0x000fea0003800200 */
.L_x_132:
        /* <DEDUP_REMOVED lines=33> */
[----:B------:R-:W-:-:S03]  /*2c40*/  @!P1 FSEL R7, R5, R7, !P0 ;  /* 0x0000000705079208 */ /* 0x000fc60004000000 */
[----:B------:R-:W-:Y:S04]  /*2c50*/  SHFL.DOWN PT, R4, R6, 0x10, 0x1f ;  /* 0x0a001f0006047f89 */ /* 0x000fe800000e0000 */
[----:B------:R-:W0:Y:S02]  /*2c60*/  SHFL.DOWN PT, R5, R7, 0x10, 0x1f ;  /* 0x0a001f0007057f89 */ /* 0x000e2400000e0000 */
        /* <DEDUP_REMOVED lines=8> */
[----:B------:R-:W-:-:S03]  /*2cf0*/  FSEL R3, R7, R5, P0 ;  /* 0x0000000507037208 */ /* 0x000fc60000000000 */
[----:B0-----:R-:W-:Y:S02]  /*2d00*/  IMAD.MOV.U32 R4, RZ, RZ, R0 ;  /* 0x000000ffff047224 */ /* 0x001fe400078e0000 */
[----:B------:R-:W-:-:S04]  /*2d10*/  IMAD.MOV.U32 R5, RZ, RZ, R3 ;  /* 0x000000ffff057224 */ /* 0x000fc800078e0003 */
[----:B------:R-:W-:Y:S05]  /*2d20*/  @P2 BRA `(.L_x_130) ;  /* 0x0000003000282947 */ /* 0x000fea0003800000 */
        /* <DEDUP_REMOVED lines=29> */
.L_x_115:
        /* <DEDUP_REMOVED lines=13> */
.L_x_145:
[----:B------:R-:W-:Y:S05]  /*2fd0*/  BSYNC.RECONVERGENT B1 ;  /* 0x0000000000017941 */ /* 0x000fea0003800200 */
.L_x_144:
        /* <DEDUP_REMOVED lines=17> */
.L_x_150:
        /* <DEDUP_REMOVED lines=12> */
.L_x_149:
[----:B------:R-:W-:Y:S05]  /*31b0*/  BSYNC.RECONVERGENT B2 ;  /* 0x0000000000027941 */ /* 0x000fea0003800200 */
.L_x_148:
        /* <DEDUP_REMOVED lines=9> */
.L_x_153:
        /* <DEDUP_REMOVED lines=74> */
.L_x_152:
[----:B------:R-:W-:Y:S05]  /*36f0*/  BSYNC.RECONVERGENT B2 ;  /* 0x0000000000027941 */ /* 0x000fea0003800200 */
.L_x_151:
        /* <DEDUP_REMOVED lines=42> */
.L_x_155:
[----:B------:R-:W-:Y:S05]  /*39a0*/  BSYNC.RECONVERGENT B2 ;  /* 0x0000000000027941 */ /* 0x000fea0003800200 */
.L_x_154:
        /* <DEDUP_REMOVED lines=20> */
.L_x_147:
[----:B------:R-:W-:Y:S05]  /*3af0*/  BSYNC.RECONVERGENT B1 ;  /* 0x0000000000017941 */ /* 0x000fea0003800200 */
.L_x_146:
        /* <DEDUP_REMOVED lines=88> */
.L_x_156:
        /* <DEDUP_REMOVED lines=64> */
[----:B------:R-:W1:Y:S01]  /*4480*/  S2UR UR5, SR_CgaCtaId ;  /* 0x00000000000579c3 */ /* 0x000e620000008800 */
[----:B------:R-:W-:Y:S01]  /*4490*/  UMOV UR4, 0x400 ;  /* 0x0000040000047882 */ /* 0x000fe20000000000 */
[C---:B------:R-:W-:Y:S02]  /*44a0*/  ISETP.GT.U32.AND P0, PT, R0.reuse, 0x20, PT ;  /* 0x000000200000780c */ /* 0x040fe40003f04070 */
[----:B------:R-:W-:Y:S02]  /*44b0*/  ISETP.GT.U32.AND P1, PT, R0, 0x40, PT ;  /* 0x000000400000780c */ /* 0x000fe40003f24070 */
[C---:B------:R-:W-:Y:S02]  /*44c0*/  ISETP.GT.U32.AND.EX P0, PT, R2.reuse, RZ, PT, P0 ;  /* 0x000000ff0200720c */ /* 0x040fe40003f04100 */
[----:B------:R-:W-:Y:S01]  /*44d0*/  ISETP.GT.U32.AND.EX P1, PT, R2, RZ, PT, P1 ;  /* 0x000000ff0200720c */ /* 0x000fe20003f24110 */
[----:B-1----:R-:W-:-:S09]  /*44e0*/  ULEA UR4, UR5, UR4, 0x18 ;  /* 0x0000000405047291 */ /* 0x002fd2000f8ec0ff */
[----:B------:R-:W1:Y:S04]  /*44f0*/  LDS.128 R12, [UR4+0x10] ;  /* 0x00001004ff0c7984 */ /* 0x000e680008000c00 */
[----:B------:R-:W2:Y:S01]  /*4500*/  LDS.128 R8, [UR4+0x20] ;  /* 0x00002004ff087984 */ /* 0x000ea20008000c00 */
[----:B-1----:R-:W-:-:S06]  /*4510*/  DSETP.GEU.AND P3, PT, R4, R12, PT ;  /* 0x0000000c0400722a */ /* 0x002fcc0003f6e000 */
[-C--:B------:R-:W-:Y:S02]  /*4520*/  FSEL R3, R12, R4.reuse, !P3 ;  /* 0x000000040c037208 */ /* 0x080fe40005800000 */
[-C--:B------:R-:W-:Y:S02]  /*4530*/  FSEL R13, R13, R5.reuse, !P3 ;  /* 0x000000050d0d7208 */ /* 0x080fe40005800000 */
[----:B------:R-:W-:Y:S02]  /*4540*/  FSEL R12, R3, R4, P0 ;  /* 0x00000004030c7208 */ /* 0x000fe40000000000 */
[----:B------:R-:W-:Y:S02]  /*4550*/  FSEL R13, R13, R5, P0 ;  /* 0x000000050d0d7208 */ /* 0x000fe40000000000 */
[----:B0-----:R-:W0:Y:S01]  /*4560*/  LDS.128 R4, [UR4+0x30] ;  /* 0x00003004ff047984 */ /* 0x001e220008000c00 */
        /* <DEDUP_REMOVED lines=38> */
.L_x_143:
        /* <DEDUP_REMOVED lines=11> */
[----:B--2---:R-:W-:-:S06]  /*4880*/  DSETP.GEU.AND P0, PT, R20, R4, PT ;  /* 0x000000041400722a */ /* 0x004fcc0003f0e000 */
[----:B------:R-:W-:Y:S02]  /*4890*/  FSEL R4, R4, R20, !P0 ;  /* 0x0000001404047208 */ /* 0x000fe40004000000 */
[----:B------:R-:W-:-:S06]  /*48a0*/  FSEL R5, R5, R21, !P0 ;  /* 0x0000001505057208 */ /* 0x000fcc0004000000 */
[----:B---3--:R-:W-:-:S06]  /*48b0*/  DSETP.GEU.AND P0, PT, R4, R8, PT ;  /* 0x000000080400722a */ /* 0x008fcc0003f0e000 */
[----:B------:R-:W-:Y:S02]  /*48c0*/  FSEL R4, R8, R4, !P0 ;  /* 0x0000000408047208 */ /* 0x000fe40004000000 */
[----:B------:R-:W-:Y:S02]  /*48d0*/  FSEL R5, R9, R5, !P0 ;  /* 0x0000000509057208 */ /* 0x000fe40004000000 */
[----:B------:R-:W-:-:S04]  /*48e0*/  IADD3 R8, P1, PT, R0, -0x800, RZ ;  /* 0xfffff80000087810 */ /* 0x000fc80007f3e0ff */
[----:B----4-:R-:W-:Y:S01]  /*48f0*/  DSETP.GEU.AND P0, PT, R4, R10, PT ;  /* 0x0000000a0400722a */ /* 0x010fe20003f0e000 */
[----:B------:R-:W-:-:S05]  /*4900*/  IADD3.X R9, PT, PT, R2, -0x1, RZ, P1, !PT ;  /* 0xffffffff02097810 */ /* 0x000fca0000ffe4ff */
        /* <DEDUP_REMOVED lines=11> */
[----:B------:R-:W-:Y:S01]  /*49c0*/  IMAD.MOV.U32 R17, RZ, RZ, 0x800 ;  /* 0x00000800ff117424 */ /* 0x000fe200078e00ff */
[----:B------:R-:W-:-:S04]  /*49d0*/  ISETP.GE.U32.AND P0, PT, R8, 0x800, PT ;  /* 0x000008000800780c */ /* 0x000fc80003f06070 */
[----:B------:R-:W-:Y:S01]  /*49e0*/  ISETP.GE.U32.AND.EX P0, PT, R9, RZ, PT, P0 ;  /* 0x000000ff0900720c */ /* 0x000fe20003f06100 */
[----:B------:R-:W-:-:S06]  /*49f0*/  DSETP.GEU.AND P1, PT, R4, R18, PT ;  /* 0x000000120400722a */ /* 0x000fcc0003f2e000 */
[----:B------:R-:W-:Y:S01]  /*4a00*/  FSEL R5, R19, R5, !P1 ;  /* 0x0000000513057208 */ /* 0x000fe20004800000 */
[----:B------:R-:W-:Y:S01]  /*4a10*/  IMAD.MOV.U32 R19, RZ, RZ, RZ ;  /* 0x000000ffff137224 */ /* 0x000fe200078e00ff */
[----:B------:R-:W-:-:S04]  /*4a20*/  FSEL R4, R18, R4, !P1 ;  /* 0x0000000412047208 */ /* 0x000fc80004800000 */
[----:B------:R-:W-:Y:S05]  /*4a30*/  @!P0 BRA `(.L_x_157) ;  /* 0x0000000000c48947 */ /* 0x000fea0003800000 */
[----:B------:R-:W0:Y:S01]  /*4a40*/  LDC.64 R10, c[0x0][0x390] ;  /* 0x0000e400ff0a7b82 */ /* 0x000e220000000a00 */
[----:B------:R-:W-:Y:S02]  /*4a50*/  IMAD.MOV.U32 R17, RZ, RZ, 0x800 ;  /* 0x00000800ff117424 */ /* 0x000fe400078e00ff */
[----:B------:R-:W-:-:S07]  /*4a60*/  IMAD.MOV.U32 R19, RZ, RZ, RZ ;  /* 0x000000ffff137224 */ /* 0x000fce00078e00ff */
.L_x_159:
[----:B------:R-:W-:-:S04]  /*4a70*/  LEA R20, P0, R17, R6, 0x3 ;  /* 0x0000000611147211 */ /* 0x000fc800078018ff */
[----:B------:R-:W-:-:S05]  /*4a80*/  LEA.HI.X R21, R17, R7, R19, 0x3, P0 ;  /* 0x0000000711157211 */ /* 0x000fca00000f1c13 */
        /* <DEDUP_REMOVED lines=8> */
[----:B0-----:R-:W-:-:S02]  /*4b10*/  IMAD.MOV.U32 R0, RZ, RZ, R10 ;  /* 0x000000ffff007224 */ /* 0x001fc400078e000a */
[----:B------:R-:W-:Y:S01]  /*4b20*/  IMAD.MOV.U32 R2, RZ, RZ, R11 ;  /* 0x000000ffff027224 */ /* 0x000fe200078e000b */
        /* <DEDUP_REMOVED lines=20> */
[----:B------:R-:W-:Y:S02]  /*4c70*/  IADD3 R12, P1, PT, -R17, R0, RZ ;  /* 0x00000000110c7210 */ /* 0x000fe40007f3e1ff */
[----:B------:R-:W-:Y:S02]  /*4c80*/  FSEL R5, R13, R5, !P0 ;  /* 0x000000050d057208 */ /* 0x000fe40004000000 */
[----:B------:R-:W-:Y:S01]  /*4c90*/  ISETP.GE.U32.AND P0, PT, R12, 0x800, PT ;  /* 0x000008000c00780c */ /* 0x000fe20003f06070 */
[----:B------:R-:W-:-:S03]  /*4ca0*/  IMAD.X R12, R2, 0x1, ~R19, P1 ;  /* 0x00000001020c7824 */ /* 0x000fc600008e0e13 */
[----:B------:R-:W-:Y:S02]  /*4cb0*/  DSETP.GEU.AND P1, PT, R4, R14, PT ;  /* 0x0000000e0400722a */ /* 0x000fe40003f2e000 */
[----:B------:R-:W-:-:S04]  /*4cc0*/  ISETP.GE.U32.AND.EX P0, PT, R12, RZ, PT, P0 ;  /* 0x000000ff0c00720c */ /* 0x000fc80003f06100 */
[----:B------:R-:W-:Y:S02]  /*4cd0*/  FSEL R4, R14, R4, !P1 ;  /* 0x000000040e047208 */ /* 0x000fe40004800000 */
[----:B------:R-:W-:-:S07]  /*4ce0*/  FSEL R5, R15, R5, !P1 ;  /* 0x000000050f057208 */ /* 0x000fce0004800000 */
[----:B------:R-:W-:Y:S05]  /*4cf0*/  @!P0 BRA `(.L_x_158) ;  /* 0x0000000800e48947 */ /* 0x000fea0003800000 */
[----:B------:R-:W-:-:S05]  /*4d00*/  IADD3 R17, P0, PT, R17, 0x800, RZ ;  /* 0x0000080011117810 */ /* 0x000fca0007f1e0ff */
[----:B------:R-:W-:Y:S01]  /*4d10*/  IMAD.X R19, RZ, RZ, R19, P0 ;  /* 0x000000ffff137224 */ /* 0x000fe200000e0613 */
[----:B------:R-:W-:-:S04]  /*4d20*/  ISETP.GT.U32.AND P0, PT, R17, R8, PT ;  /* 0x000000081100720c */ /* 0x000fc80003f04070 */
[----:B------:R-:W-:-:S13]  /*4d30*/  ISETP.GT.U32.AND.EX P0, PT, R19, R9, PT, P0 ;  /* 0x000000091300720c */ /* 0x000fda0003f04100 */
[----:B------:R-:W-:Y:S05]  /*4d40*/  @!P0 BRA `(.L_x_159) ;  /* 0xfffffffc00488947 */ /* 0x000fea000383ffff */
.L_x_157:
        /* <DEDUP_REMOVED lines=24> */
.L_x_163:
        /* <DEDUP_REMOVED lines=12> */
.L_x_162:
[----:B------:R-:W-:Y:S05]  /*4f90*/  BSYNC.RECONVERGENT B2 ;  /* 0x0000000000027941 */ /* 0x000fea0003800200 */
.L_x_161:
        /* <DEDUP_REMOVED lines=13> */
.L_x_166:
        /* <DEDUP_REMOVED lines=69> */
.L_x_165:
[----:B------:R-:W-:Y:S05]  /*54c0*/  BSYNC.RECONVERGENT B2 ;  /* 0x0000000000027941 */ /* 0x000fea0003800200 */
.L_x_164:
        /* <DEDUP_REMOVED lines=40> */
.L_x_168:
[----:B------:R-:W-:Y:S05]  /*5750*/  BSYNC.RECONVERGENT B2 ;  /* 0x0000000000027941 */ /* 0x000fea0003800200 */
.L_x_167:
        /* <DEDUP_REMOVED lines=18> */
.L_x_160:
[----:B------:R-:W-:Y:S05]  /*5880*/  BSYNC.RECONVERGENT B1 ;  /* 0x0000000000017941 */ /* 0x000fea0003800200 */
.L_x_158:
        /* <DEDUP_REMOVED lines=84> */
.L_x_130:
[----:B------:R-:W-:Y:S05]  /*5dd0*/  BSYNC.RECONVERGENT B0 ;  /* 0x0000000000007941 */ /* 0x000fea0003800200 */
.L_x_114:
[----:B------:R-:W-:Y:S05]  /*5de0*/  @P2 EXIT ;  /* 0x000000000000294d */ /* 0x000fea0003800000 */
[----:B------:R-:W2:Y:S01]  /*5df0*/  LDCU.64 UR8, c[0x0][0x3a0] ;  /* 0x00007400ff0877ac */ /* 0x000ea20008000a00 */
[----:B01----:R-:W0:Y:S01]  /*5e00*/  LDC.64 R6, c[0x0][0x388] ;  /* 0x0000e200ff067b82 */ /* 0x003e220000000a00 */
[----:B------:R-:W1:Y:S01]  /*5e10*/  LDCU.64 UR4, c[0x0][0x3a0] ;  /* 0x00007400ff0477ac */ /* 0x000e620008000a00 */
[----:B--2---:R-:W-:-:S06]  /*5e20*/  DSETP.GT.AND P0, PT, R4, UR8, PT ;  /* 0x0000000804007e2a */ /* 0x004fcc000bf04000 */
[----:B-1----:R-:W-:Y:S02]  /*5e30*/  FSEL R2, R4, UR4, P0 ;  /* 0x0000000404027c08 */ /* 0x002fe40008000000 */
[----:B------:R-:W-:-:S05]  /*5e40*/  FSEL R3, R5, UR5, P0 ;  /* 0x0000000505037c08 */ /* 0x000fca0008000000 */
[----:B0-----:R-:W-:Y:S01]  /*5e50*/  STG.E.64 desc[UR6][R6.64], R2 ;  /* 0x0000000206007986 */ /* 0x001fe2000c101b06 */
[----:B------:R-:W-:Y:S05]  /*5e60*/  EXIT ;  /* 0x000000000000794d */ /* 0x000fea0003800000 */
.L_x_169:
        /* <DEDUP_REMOVED lines=9> */
.L_x_175:


//--------------------- .text._ZN3cub18CUB_300001_SM_10006detail11EmptyKernelIvEEvv --------------------------
	.section	.text._ZN3cub18CUB_300001_SM_10006detail11EmptyKernelIvEEvv,"ax",@progbits
	.align	128
        .global         _ZN3cub18CUB_300001_SM_10006detail11EmptyKernelIvEEvv
        .type           _ZN3cub18CUB_300001_SM_10006detail11EmptyKernelIvEEvv,@function
        .size           _ZN3cub18CUB_300001_SM_10006detail11EmptyKernelIvEEvv,(.L_x_176 - _ZN3cub18CUB_300001_SM_10006detail11EmptyKernelIvEEvv)
        .other          _ZN3cub18CUB_300001_SM_10006detail11EmptyKernelIvEEvv,@"STO_CUDA_ENTRY STV_DEFAULT"
_ZN3cub18CUB_300001_SM_10006detail11EmptyKernelIvEEvv:
.text._ZN3cub18CUB_300001_SM_10006detail11EmptyKernelIvEEvv:
[----:B------:R-:W-:Y:S01]  /*0000*/  LDC R1, c[0x0][0x37c] ;  /* 0x0000df00ff017b82 */ /* 0x000fe20000000800 */
[----:B------:R-:W-:Y:S05]  /*0010*/  EXIT ;  /* 0x000000000000794d */ /* 0x000fea0003800000 */
.L_x_170:
        /* <DEDUP_REMOVED lines=14> */
.L_x_176:


//--------------------- .text._Z29calculate_device_error_matrixPdS_S_m --------------------------
	.section	.text._Z29calculate_device_error_matrixPdS_S_m,"ax",@progbits
	.align	128
        .global         _Z29calculate_device_error_matrixPdS_S_m
        .type           _Z29calculate_device_error_matrixPdS_S_m,@function
        .size           _Z29calculate_device_error_matrixPdS_S_m,(.L_x_177 - _Z29calculate_device_error_matrixPdS_S_m)
        .other          _Z29calculate_device_error_matrixPdS_S_m,@"STO_CUDA_ENTRY STV_DEFAULT"
_Z29calculate_device_error_matrixPdS_S_m:
.text._Z29calculate_device_error_matrixPdS_S_m:
[----:B------:R-:W-:Y:S01]  /*0000*/  LDC R1, c[0x0][0x37c] ;  /* 0x0000df00ff017b82 */ /* 0x000fe20000000800 */
[----:B------:R-:W0:Y:S07]  /*0010*/  S2R R2, SR_TID.X ;  /* 0x0000000000027919 */ /* 0x000e2e0000002100 */
[----:B------:R-:W1:Y:S02]  /*0020*/  S2UR UR4, SR_CTAID.X ;  /* 0x00000000000479c3 */ /* 0x000e640000002500 */
[----:B-1----:R-:W-:-:S04]  /*0030*/  ISETP.NE.AND P0, PT, RZ, UR4, PT ;  /* 0x00000004ff007c0c */ /* 0x002fc8000bf05270 */
[----:B0-----:R-:W-:-:S13]  /*0040*/  ISETP.EQ.OR P0, PT, R2, RZ, !P0 ;  /* 0x000000ff0200720c */ /* 0x001fda0004702670 */
[----:B------:R-:W-:Y:S05]  /*0050*/  @P0 EXIT ;  /* 0x000000000000094d */ /* 0x000fea0003800000 */
[----:B------:R-:W0:Y:S01]  /*0060*/  LDC.64 R6, c[0x0][0x398] ;  /* 0x0000e600ff067b82 */ /* 0x000e220000000a00 */
[----:B------:R-:W-:-:S04]  /*0070*/  ISETP.GT.U32.AND P0, PT, R2, UR4, PT ;  /* 0x0000000402007c0c */ /* 0x000fc8000bf04070 */
[----:B------:R-:W-:-:S04]  /*0080*/  ISETP.GT.U32.AND.EX P0, PT, RZ, RZ, PT, P0 ;  /* 0x000000ffff00720c */ /* 0x000fc80003f04100 */
[----:B------:R-:W-:Y:S02]  /*0090*/  SEL R0, R2, UR4, P0 ;  /* 0x0000000402007c07 */ /* 0x000fe40008000000 */
[----:B0-----:R-:W-:-:S04]  /*00a0*/  IADD3 R5, P1, PT, R6, -0x1, RZ ;  /* 0xffffffff06057810 */ /* 0x001fc80007f3e0ff */
[----:B------:R-:W-:Y:S02]  /*00b0*/  IADD3.X R4, PT, PT, R7, -0x1, RZ, P1, !PT ;  /* 0xffffffff07047810 */ /* 0x000fe40000ffe4ff */
[----:B------:R-:W-:-:S04]  /*00c0*/  ISETP.GE.U32.AND P0, PT, R0, R5, PT ;  /* 0x000000050000720c */ /* 0x000fc80003f06070 */
[----:B------:R-:W-:-:S13]  /*00d0*/  ISETP.GE.U32.AND.EX P0, PT, RZ, R4, PT, P0 ;  /* 0x00000004ff00720c */ /* 0x000fda0003f06100 */
[----:B------:R-:W-:Y:S05]  /*00e0*/  @P0 EXIT ;  /* 0x000000000000094d */ /* 0x000fea0003800000 */
[----:B------:R-:W0:Y:S01]  /*00f0*/  LDCU.128 UR8, c[0x0][0x380] ;  /* 0x00007000ff0877ac */ /* 0x000e220008000c00 */
[----:B------:R-:W-:Y:S01]  /*0100*/  IMAD.MOV.U32 R3, RZ, RZ, RZ ;  /* 0x000000ffff037224 */ /* 0x000fe200078e00ff */
[----:B------:R-:W1:Y:S01]  /*0110*/  LDCU.64 UR6, c[0x0][0x358] ;  /* 0x00006b00ff0677ac */ /* 0x000e620008000a00 */
[----:B------:R-:W-:-:S04]  /*0120*/  IMAD.WIDE.U32 R2, R6, UR4, R2 ;  /* 0x0000000406027c25 */ /* 0x000fc8000f8e0002 */
[----:B------:R-:W-:Y:S02]  /*0130*/  IMAD R3, R7, UR4, R3 ;  /* 0x0000000407037c24 */ /* 0x000fe4000f8e0203 */
[----:B------:R-:W-:-:S03]  /*0140*/  IMAD.SHL.U32 R8, R2, 0x8, RZ ;  /* 0x0000000802087824 */ /* 0x000fc600078e00ff */
[----:B------:R-:W-:Y:S02]  /*0150*/  SHF.L.U64.HI R0, R2, 0x3, R3 ;  /* 0x0000000302007819 */ /* 0x000fe40000010203 */
[C---:B0-----:R-:W-:Y:S02]  /*0160*/  IADD3 R4, P1, PT, R8.reuse, UR8, RZ ;  /* 0x0000000808047c10 */ /* 0x041fe4000ff3e0ff */
[----:B------:R-:W-:Y:S02]  /*0170*/  IADD3 R6, P0, PT, R8, UR10, RZ ;  /* 0x0000000a08067c10 */ /* 0x000fe4000ff1e0ff */
[C---:B------:R-:W-:Y:S01]  /*0180*/  IADD3.X R5, PT, PT, R0.reuse, UR9, RZ, P1, !PT ;  /* 0x0000000900057c10 */ /* 0x040fe20008ffe4ff */
[----:B------:R-:W0:Y:S01]  /*0190*/  LDCU.64 UR8, c[0x0][0x390] ;  /* 0x00007200ff0877ac */ /* 0x000e220008000a00 */
[----:B------:R-:W-:-:S04]  /*01a0*/  IADD3.X R7, PT, PT, R0, UR11, RZ, P0, !PT ;  /* 0x0000000b00077c10 */ /* 0x000fc800087fe4ff */
[----:B-1----:R-:W2:Y:S04]  /*01b0*/  LDG.E.64 R4, desc[UR6][R4.64] ;  /* 0x0000000604047981 */ /* 0x002ea8000c1e1b00 */
[----:B------:R-:W2:Y:S01]  /*01c0*/  LDG.E.64 R2, desc[UR6][R6.64] ;  /* 0x0000000606027981 */ /* 0x000ea2000c1e1b00 */
[----:B0-----:R-:W-:-:S04]  /*01d0*/  IADD3 R8, P0, PT, R8, UR8, RZ ;  /* 0x0000000808087c10 */ /* 0x001fc8000ff1e0ff */
[----:B------:R-:W-:Y:S01]  /*01e0*/  IADD3.X R9, PT, PT, R0, UR9, RZ, P0, !PT ;  /* 0x0000000900097c10 */ /* 0x000fe200087fe4ff */
[----:B--2---:R-:W-:-:S08]  /*01f0*/  DADD R2, R2, -R4 ;  /* 0x0000000002027229 */ /* 0x004fd00000000804 */
[----:B------:R-:W-:-:S07]  /*0200*/  DADD R2, -RZ, |R2| ;  /* 0x00000000ff027229 */ /* 0x000fce0000000502 */
[----:B------:R-:W-:Y:S01]  /*0210*/  STG.E.64 desc[UR6][R8.64], R2 ;  /* 0x0000000208007986 */ /* 0x000fe2000c101b06 */
[----:B------:R-:W-:Y:S05]  /*0220*/  EXIT ;  /* 0x000000000000794d */ /* 0x000fea0003800000 */
.L_x_171:
        /* <DEDUP_REMOVED lines=13> */
.L_x_177:


//--------------------- .text._Z20calculate_new_matrixPdS_m --------------------------
	.section	.text._Z20calculate_new_matrixPdS_m,"ax",@progbits
	.align	128
        .global         _Z20calculate_new_matrixPdS_m
        .type           _Z20calculate_new_matrixPdS_m,@function
        .size           _Z20calculate_new_matrixPdS_m,(.L_x_178 - _Z20calculate_new_matrixPdS_m)
        .other          _Z20calculate_new_matrixPdS_m,@"STO_CUDA_ENTRY STV_DEFAULT"
_Z20calculate_new_matrixPdS_m:
.text._Z20calculate_new_matrixPdS_m:
[----:B------:R-:W-:Y:S01]  /*0000*/  LDC R1, c[0x0][0x37c] ;  /* 0x0000df00ff017b82 */ /* 0x000fe20000000800 */
[----:B------:R-:W0:Y:S07]  /*0010*/  S2R R2, SR_TID.X ;  /* 0x0000000000027919 */ /* 0x000e2e0000002100 */
[----:B------:R-:W1:Y:S01]  /*0020*/  S2UR UR5, SR_CTAID.X ;  /* 0x00000000000579c3 */ /* 0x000e620000002500 */
[----:B0-----:R-:W-:-:S04]  /*0030*/  ISETP.NE.AND P0, PT, R2, RZ, PT ;  /* 0x000000ff0200720c */ /* 0x001fc80003f05270 */
[----:B-1----:R-:W-:-:S13]  /*0040*/  ISETP.EQ.OR P0, PT, RZ, UR5, !P0 ;  /* 0x00000005ff007c0c */ /* 0x002fda000c702670 */
[----:B------:R-:W-:Y:S05]  /*0050*/  @P0 EXIT ;  /* 0x000000000000094d */ /* 0x000fea0003800000 */
[----:B------:R-:W0:Y:S02]  /*0060*/  LDC.64 R4, c[0x0][0x390] ;  /* 0x0000e400ff047b82 */ /* 0x000e240000000a00 */
[----:B0-----:R-:W-:-:S04]  /*0070*/  IADD3 R7, P1, PT, R4, -0x1, RZ ;  /* 0xffffffff04077810 */ /* 0x001fc80007f3e0ff */
[----:B------:R-:W-:Y:S02]  /*0080*/  ISETP.GT.U32.AND P0, PT, R7, UR5, PT ;  /* 0x0000000507007c0c */ /* 0x000fe4000bf04070 */
[----:B------:R-:W-:-:S04]  /*0090*/  IADD3.X R0, PT, PT, R5, -0x1, RZ, P1, !PT ;  /* 0xffffffff05007810 */ /* 0x000fc80000ffe4ff */
[----:B------:R-:W-:-:S13]  /*00a0*/  ISETP.GT.U32.AND.EX P0, PT, R0, RZ, PT, P0 ;  /* 0x000000ff0000720c */ /* 0x000fda0003f04100 */
[----:B------:R-:W-:Y:S05]  /*00b0*/  @!P0 EXIT ;  /* 0x000000000000894d */ /* 0x000fea0003800000 */
[----:B------:R-:W-:-:S04]  /*00c0*/  ISETP.GT.U32.AND P0, PT, R7, R2, PT ;  /* 0x000000020700720c */ /* 0x000fc80003f04070 */
[----:B------:R-:W-:-:S13]  /*00d0*/  ISETP.GT.U32.AND.EX P0, PT, R0, RZ, PT, P0 ;  /* 0x000000ff0000720c */ /* 0x000fda0003f04100 */
[----:B------:R-:W-:Y:S05]  /*00e0*/  @!P0 EXIT ;  /* 0x000000000000894d */ /* 0x000fea0003800000 */
[----:B------:R-:W0:Y:S01]  /*00f0*/  LDCU.128 UR8, c[0x0][0x380] ;  /* 0x00007000ff0877ac */ /* 0x000e220008000c00 */
[----:B------:R-:W-:Y:S01]  /*0100*/  IMAD.MOV.U32 R3, RZ, RZ, RZ ;  /* 0x000000ffff037224 */ /* 0x000fe200078e00ff */
[----:B------:R-:W-:Y:S02]  /*0110*/  UIADD3 UR4, UPT, UPT, UR5, -0x1, URZ ;  /* 0xffffffff05047890 */ /* 0x000fe4000fffe0ff */
[C---:B------:R-:W-:Y:S01]  /*0120*/  IMAD.WIDE.U32 R6, R4.reuse, UR5, R2 ;  /* 0x0000000504067c25 */ /* 0x040fe2000f8e0002 */
[----:B------:R-:W1:Y:S03]  /*0130*/  LDCU.64 UR6, c[0x0][0x358] ;  /* 0x00006b00ff0677ac */ /* 0x000e660008000a00 */
[----:B------:R-:W-:Y:S02]  /*0140*/  IMAD R7, R5, UR5, R7 ;  /* 0x0000000505077c24 */ /* 0x000fe4000f8e0207 */
[----:B------:R-:W-:-:S03]  /*0150*/  IMAD.WIDE.U32 R8, R4, UR4, R2 ;  /* 0x0000000404087c25 */ /* 0x000fc6000f8e0002 */
[C---:B------:R-:W-:Y:S01]  /*0160*/  SHF.L.U64.HI R0, R6.reuse, 0x3, R7 ;  /* 0x0000000306007819 */ /* 0x040fe20000010207 */
[----:B------:R-:W-:Y:S02]  /*0170*/  IMAD.SHL.U32 R2, R6, 0x8, RZ ;  /* 0x0000000806027824 */ /* 0x000fe400078e00ff */
[----:B------:R-:W-:Y:S01]  /*0180*/  IMAD R3, R5, UR4, R9 ;  /* 0x0000000405037c24 */ /* 0x000fe2000f8e0209 */
[----:B0-----:R-:W-:Y:S02]  /*0190*/  LEA R14, P1, R8, UR8, 0x3 ;  /* 0x00000008080e7c11 */ /* 0x001fe4000f8218ff */
[----:B------:R-:W-:Y:S02]  /*01a0*/  IADD3 R12, P0, PT, R2, UR8, RZ ;  /* 0x00000008020c7c10 */ /* 0x000fe4000ff1e0ff */
[----:B------:R-:W-:Y:S02]  /*01b0*/  LEA.HI.X R15, R8, UR9, R3, 0x3, P1 ;  /* 0x00000009080f7c11 */ /* 0x000fe400088f1c03 */
[----:B------:R-:W-:-:S02]  /*01c0*/  IADD3.X R13, PT, PT, R0, UR9, RZ, P0, !PT ;  /* 0x00000009000d7c10 */ /* 0x000fc400087fe4ff */
[C---:B------:R-:W-:Y:S01]  /*01d0*/  LEA R16, P0, R4.reuse, R12, 0x3 ;  /* 0x0000000c04107211 */ /* 0x040fe200078018ff */
[----:B-1----:R-:W2:Y:S04]  /*01e0*/  LDG.E.64 R8, desc[UR6][R14.64] ;  /* 0x000000060e087981 */ /* 0x002ea8000c1e1b00 */
[----:B------:R-:W2:Y:S01]  /*01f0*/  LDG.E.64 R6, desc[UR6][R12.64+-0x8] ;  /* 0xfffff8060c067981 */ /* 0x000ea2000c1e1b00 */
[----:B------:R-:W-:-:S03]  /*0200*/  LEA.HI.X R17, R4, R13, R5, 0x3, P0 ;  /* 0x0000000d04117211 */ /* 0x000fc600000f1c05 */
[----:B------:R-:W3:Y:S04]  /*0210*/  LDG.E.64 R10, desc[UR6][R12.64+0x8] ;  /* 0x000008060c0a7981 */ /* 0x000ee8000c1e1b00 */
[----:B------:R-:W4:Y:S01]  /*0220*/  LDG.E.64 R4, desc[UR6][R16.64] ;  /* 0x0000000610047981 */ /* 0x000f22000c1e1b00 */
[----:B------:R-:W-:-:S04]  /*0230*/  IADD3 R2, P0, PT, R2, UR10, RZ ;  /* 0x0000000a02027c10 */ /* 0x000fc8000ff1e0ff */
[----:B------:R-:W-:Y:S01]  /*0240*/  IADD3.X R3, PT, PT, R0, UR11, RZ, P0, !PT ;  /* 0x0000000b00037c10 */ /* 0x000fe200087fe4ff */
[----:B--2---:R-:W-:-:S08]  /*0250*/  DADD R6, R6, R8 ;  /* 0x0000000006067229 */ /* 0x004fd00000000008 */
[----:B----4-:R-:W-:-:S08]  /*0260*/  DADD R4, R6, R4 ;  /* 0x0000000006047229 */ /* 0x010fd00000000004 */
[----:B---3--:R-:W-:-:S08]  /*0270*/  DADD R4, R4, R10 ;  /* 0x0000000004047229 */ /* 0x008fd0000000000a */
[----:B------:R-:W-:-:S07]  /*0280*/  DMUL R4, R4, 0.25 ;  /* 0x3fd0000004047828 */ /* 0x000fce0000000000 */
[----:B------:R-:W-:Y:S01]  /*0290*/  STG.E.64 desc[UR6][R2.64], R4 ;  /* 0x0000000402007986 */ /* 0x000fe2000c101b06 */
[----:B------:R-:W-:Y:S05]  /*02a0*/  EXIT ;  /* 0x000000000000794d */ /* 0x000fea0003800000 */
.L_x_172:
        /* <DEDUP_REMOVED lines=13> */
.L_x_178:


//--------------------- .nv.shared._ZN3cub18CUB_300001_SM_10006detail6reduce28DeviceReduceSingleTileKernelINS2_10policy_hubIdyN4cuda3__47maximumIvEEE10Policy1000EPdSB_iS8_ddNS5_3std3__410__identityEEEvT0_T1_T2_T3_T4_T6_ --------------------------
	.section	.nv.shared._ZN3cub18CUB_300001_SM_10006detail6reduce28DeviceReduceSingleTileKernelINS2_10policy_hubIdyN4cuda3__47maximumIvEEE10Policy1000EPdSB_iS8_ddNS5_3std3__410__identityEEEvT0_T1_T2_T3_T4_T6_,"aw",@nobits
	.sectionflags	@""
	.align	8
.nv.shared._ZN3cub18CUB_300001_SM_10006detail6reduce28DeviceReduceSingleTileKernelINS2_10policy_hubIdyN4cuda3__47maximumIvEEE10Policy1000EPdSB_iS8_ddNS5_3std3__410__identityEEEvT0_T1_T2_T3_T4_T6_:
	.zero		1104


//--------------------- .nv.shared.reserved.0     --------------------------
	.section	.nv.shared.reserved.0,"aw",@nobits
	.weak		__nv_reservedSMEM_offset_0_alias
	.size		__nv_reservedSMEM_offset_0_alias, 0, 64
	.other		__nv_reservedSMEM_offset_0_alias,@"STO_CUDA_RESERVED_SHARED STV_DEFAULT"
__nv_reservedSMEM_offset_0_alias:
	.zero		0
	.zero		64


//--------------------- .nv.global                --------------------------
	.section	.nv.global,"aw",@nobits
.nv.global:
	.type		_ZN34_INTERNAL_115e2060_4_k_cu_e58fdc9e6thrust24THRUST_300001_SM_1000_NS12placeholders2_5E,@object
	.size		_ZN34_INTERNAL_115e2060_4_k_cu_e58fdc9e6thrust24THRUST_300001_SM_1000_NS12placeholders2_5E,(_ZN34_INTERNAL_115e2060_4_k_cu_e58fdc9e4cuda3std3__45__cpo6cbeginE - _ZN34_INTERNAL_115e2060_4_k_cu_e58fdc9e6thrust24THRUST_300001_SM_1000_NS12placeholders2_5E)
_ZN34_INTERNAL_115e2060_4_k_cu_e58fdc9e6thrust24THRUST_300001_SM_1000_NS12placeholders2_5E:
	.zero		1
	.type		_ZN34_INTERNAL_115e2060_4_k_cu_e58fdc9e4cuda3std3__45__cpo6cbeginE,@object
	.size		_ZN34_INTERNAL_115e2060_4_k_cu_e58fdc9e4cuda3std3__45__cpo6cbeginE,(_ZN34_INTERNAL_115e2060_4_k_cu_e58fdc9e4cuda3std6ranges3__45__cpo6cbeginE - _ZN34_INTERNAL_115e2060_4_k_cu_e58fdc9e4cuda3std3__45__cpo6cbeginE)
_ZN34_INTERNAL_115e2060_4_k_cu_e58fdc9e4cuda3std3__45__cpo6cbeginE:
	.zero		1
	.type		_ZN34_INTERNAL_115e2060_4_k_cu_e58fdc9e4cuda3std6ranges3__45__cpo6cbeginE,@object
	.size		_ZN34_INTERNAL_115e2060_4_k_cu_e58fdc9e4cuda3std6ranges3__45__cpo6cbeginE,(_ZN34_INTERNAL_115e2060_4_k_cu_e58fdc9e4cuda3std3__48in_placeE - _ZN34_INTERNAL_115e2060_4_k_cu_e58fdc9e4cuda3std6ranges3__45__cpo6cbeginE)
_ZN34_INTERNAL_115e2060_4_k_cu_e58fdc9e4cuda3std6ranges3__45__cpo6cbeginE:
	.zero		1
	.type		_ZN34_INTERNAL_115e2060_4_k_cu_e58fdc9e4cuda3std3__48in_placeE,@object
	.size		_ZN34_INTERNAL_115e2060_4_k_cu_e58fdc9e4cuda3std3__48in_placeE,(_ZN34_INTERNAL_115e2060_4_k_cu_e58fdc9e4cuda3std6ranges3__45__cpo4sizeE - _ZN34_INTERNAL_115e2060_4_k_cu_e58fdc9e4cuda3std3__48in_placeE)
_ZN34_INTERNAL_115e2060_4_k_cu_e58fdc9e4cuda3std3__48in_placeE:
	.zero		1
	.type		_ZN34_INTERNAL_115e2060_4_k_cu_e58fdc9e4cuda3std6ranges3__45__cpo4sizeE,@object
	.size		_ZN34_INTERNAL_115e2060_4_k_cu_e58fdc9e4cuda3std6ranges3__45__cpo4sizeE,(_ZN34_INTERNAL_115e2060_4_k_cu_e58fdc9e6thrust24THRUST_300001_SM_1000_NS12placeholders2_9E - _ZN34_INTERNAL_115e2060_4_k_cu_e58fdc9e4cuda3std6ranges3__45__cpo4sizeE)
_ZN34_INTERNAL_115e2060_4_k_cu_e58fdc9e4cuda3std6ranges3__45__cpo4sizeE:
	.zero		1
	.type		_ZN34_INTERNAL_115e2060_4_k_cu_e58fdc9e6thrust24THRUST_300001_SM_1000_NS12placeholders2_9E,@object
	.size		_ZN34_INTERNAL_115e2060_4_k_cu_e58fdc9e6thrust24THRUST_300001_SM_1000_NS12placeholders2_9E,(_ZN34_INTERNAL_115e2060_4_k_cu_e58fdc9e4cuda3std3__45__cpo7crbeginE - _ZN34_INTERNAL_115e2060_4_k_cu_e58fdc9e6thrust24THRUST_300001_SM_1000_NS12placeholders2_9E)
_ZN34_INTERNAL_115e2060_4_k_cu_e58fdc9e6thrust24THRUST_300001_SM_1000_NS12placeholders2_9E:
	.zero		1
	.type		_ZN34_INTERNAL_115e2060_4_k_cu_e58fdc9e4cuda3std3__45__cpo7crbeginE,@object
	.size		_ZN34_INTERNAL_115e2060_4_k_cu_e58fdc9e4cuda3std3__45__cpo7crbeginE,(_ZN34_INTERNAL_115e2060_4_k_cu_e58fdc9e4cuda3std6ranges3__45__cpo4nextE - _ZN34_INTERNAL_115e2060_4_k_cu_e58fdc9e4cuda3std3__45__cpo7crbeginE)
_ZN34_INTERNAL_115e2060_4_k_cu_e58fdc9e4cuda3std3__45__cpo7crbeginE:
	.zero		1
	.type		_ZN34_INTERNAL_115e2060_4_k_cu_e58fdc9e4cuda3std6ranges3__45__cpo4nextE,@object
	.size		_ZN34_INTERNAL_115e2060_4_k_cu_e58fdc9e4cuda3std6ranges3__45__cpo4nextE,(_ZN34_INTERNAL_115e2060_4_k_cu_e58fdc9e4cuda3std6ranges3__45__cpo4swapE - _ZN34_INTERNAL_115e2060_4_k_cu_e58fdc9e4cuda3std6ranges3__45__cpo4nextE)
_ZN34_INTERNAL_115e2060_4_k_cu_e58fdc9e4cuda3std6ranges3__45__cpo4nextE:
	.zero		1
	.type		_ZN34_INTERNAL_115e2060_4_k_cu_e58fdc9e4cuda3std6ranges3__45__cpo4swapE,@object
	.size		_ZN34_INTERNAL_115e2060_4_k_cu_e58fdc9e4cuda3std6ranges3__45__cpo4swapE,(_ZN34_INTERNAL_115e2060_4_k_cu_e58fdc9e6thrust24THRUST_300001_SM_1000_NS12placeholders2_1E - _ZN34_INTERNAL_115e2060_4_k_cu_e58fdc9e4cuda3std6ranges3__45__cpo4swapE)
_ZN34_INTERNAL_115e2060_4_k_cu_e58fdc9e4cuda3std6ranges3__45__cpo4swapE:
	.zero		1
	.type		_ZN34_INTERNAL_115e2060_4_k_cu_e58fdc9e6thrust24THRUST_300001_SM_1000_NS12placeholders2_1E,@object
	.size		_ZN34_INTERNAL_115e2060_4_k_cu_e58fdc9e6thrust24THRUST_300001_SM_1000_NS12placeholders2_1E,(_ZN34_INTERNAL_115e2060_4_k_cu_e58fdc9e6thrust24THRUST_300001_SM_1000_NS12placeholders2_3E - _ZN34_INTERNAL_115e2060_4_k_cu_e58fdc9e6thrust24THRUST_300001_SM_1000_NS12placeholders2_1E)
_ZN34_INTERNAL_115e2060_4_k_cu_e58fdc9e6thrust24THRUST_300001_SM_1000_NS12placeholders2_1E:
	.zero		1
	.type		_ZN34_INTERNAL_115e2060_4_k_cu_e58fdc9e6thrust24THRUST_300001_SM_1000_NS12placeholders2_3E,@object
	.size		_ZN34_INTERNAL_115e2060_4_k_cu_e58fdc9e6thrust24THRUST_300001_SM_1000_NS12placeholders2_3E,(_ZN34_INTERNAL_115e2060_4_k_cu_e58fdc9e4cuda3std3__45__cpo5beginE - _ZN34_INTERNAL_115e2060_4_k_cu_e58fdc9e6thrust24THRUST_300001_SM_1000_NS12placeholders2_3E)
_ZN34_INTERNAL_115e2060_4_k_cu_e58fdc9e6thrust24THRUST_300001_SM_1000_NS12placeholders2_3E:
	.zero		1
	.type		_ZN34_INTERNAL_115e2060_4_k_cu_e58fdc9e4cuda3std3__45__cpo5beginE,@object
	.size		_ZN34_INTERNAL_115e2060_4_k_cu_e58fdc9e4cuda3std3__45__cpo5beginE,(_ZN34_INTERNAL_115e2060_4_k_cu_e58fdc9e4cuda3std6ranges3__45__cpo5beginE - _ZN34_INTERNAL_115e2060_4_k_cu_e58fdc9e4cuda3std3__45__cpo5beginE)
_ZN34_INTERNAL_115e2060_4_k_cu_e58fdc9e4cuda3std3__45__cpo5beginE:
	.zero		1
	.type		_ZN34_INTERNAL_115e2060_4_k_cu_e58fdc9e4cuda3std6ranges3__45__cpo5beginE,@object
	.size		_ZN34_INTERNAL_115e2060_4_k_cu_e58fdc9e4cuda3std6ranges3__45__cpo5beginE,(_ZN34_INTERNAL_115e2060_4_k_cu_e58fdc9e4cuda3std3__436_GLOBAL__N__115e2060_4_k_cu_e58fdc9e6ignoreE - _ZN34_INTERNAL_115e2060_4_k_cu_e58fdc9e4cuda3std6ranges3__45__cpo5beginE)
_ZN34_INTERNAL_115e2060_4_k_cu_e58fdc9e4cuda3std6ranges3__45__cpo5beginE:
	.zero		1
	.type		_ZN34_INTERNAL_115e2060_4_k_cu_e58fdc9e4cuda3std3__436_GLOBAL__N__115e2060_4_k_cu_e58fdc9e6ignoreE,@object
	.size		_ZN34_INTERNAL_115e2060_4_k_cu_e58fdc9e4cuda3std3__436_GLOBAL__N__115e2060_4_k_cu_e58fdc9e6ignoreE,(_ZN34_INTERNAL_115e2060_4_k_cu_e58fdc9e4cuda3std6ranges3__45__cpo4dataE - _ZN34_INTERNAL_115e2060_4_k_cu_e58fdc9e4cuda3std3__436_GLOBAL__N__115e2060_4_k_cu_e58fdc9e6ignoreE)
_ZN34_INTERNAL_115e2060_4_k_cu_e58fdc9e4cuda3std3__436_GLOBAL__N__115e2060_4_k_cu_e58fdc9e6ignoreE:
	.zero		1
	.type		_ZN34_INTERNAL_115e2060_4_k_cu_e58fdc9e4cuda3std6ranges3__45__cpo4dataE,@object
	.size		_ZN34_INTERNAL_115e2060_4_k_cu_e58fdc9e4cuda3std6ranges3__45__cpo4dataE,(_ZN34_INTERNAL_115e2060_4_k_cu_e58fdc9e6thrust24THRUST_300001_SM_1000_NS12placeholders2_7E - _ZN34_INTERNAL_115e2060_4_k_cu_e58fdc9e4cuda3std6ranges3__45__cpo4dataE)
_ZN34_INTERNAL_115e2060_4_k_cu_e58fdc9e4cuda3std6ranges3__45__cpo4dataE:
	.zero		1
	.type		_ZN34_INTERNAL_115e2060_4_k_cu_e58fdc9e6thrust24THRUST_300001_SM_1000_NS12placeholders2_7E,@object
	.size		_ZN34_INTERNAL_115e2060_4_k_cu_e58fdc9e6thrust24THRUST_300001_SM_1000_NS12placeholders2_7E,(_ZN34_INTERNAL_115e2060_4_k_cu_e58fdc9e4cuda3std3__45__cpo6rbeginE - _ZN34_INTERNAL_115e2060_4_k_cu_e58fdc9e6thrust24THRUST_300001_SM_1000_NS12placeholders2_7E)
_ZN34_INTERNAL_115e2060_4_k_cu_e58fdc9e6thrust24THRUST_300001_SM_1000_NS12placeholders2_7E:
	.zero		1
	.type		_ZN34_INTERNAL_115e2060_4_k_cu_e58fdc9e4cuda3std3__45__cpo6rbeginE,@object
	.size		_ZN34_INTERNAL_115e2060_4_k_cu_e58fdc9e4cuda3std3__45__cpo6rbeginE,(_ZN34_INTERNAL_115e2060_4_k_cu_e58fdc9e4cuda3std6ranges3__45__cpo7advanceE - _ZN34_INTERNAL_115e2060_4_k_cu_e58fdc9e4cuda3std3__45__cpo6rbeginE)
_ZN34_INTERNAL_115e2060_4_k_cu_e58fdc9e4cuda3std3__45__cpo6rbeginE:
	.zero		1
	.type		_ZN34_INTERNAL_115e2060_4_k_cu_e58fdc9e4cuda3std6ranges3__45__cpo7advanceE,@object
	.size		_ZN34_INTERNAL_115e2060_4_k_cu_e58fdc9e4cuda3std6ranges3__45__cpo7advanceE,(_ZN34_INTERNAL_115e2060_4_k_cu_e58fdc9e4cuda3std3__47nulloptE - _ZN34_INTERNAL_115e2060_4_k_cu_e58fdc9e4cuda3std6ranges3__45__cpo7advanceE)
_ZN34_INTERNAL_115e2060_4_k_cu_e58fdc9e4cuda3std6ranges3__45__cpo7advanceE:
	.zero		1
	.type		_ZN34_INTERNAL_115e2060_4_k_cu_e58fdc9e4cuda3std3__47nulloptE,@object
	.size		_ZN34_INTERNAL_115e2060_4_k_cu_e58fdc9e4cuda3std3__47nulloptE,(_ZN34_INTERNAL_115e2060_4_k_cu_e58fdc9e4cuda3std6ranges3__45__cpo8distanceE - _ZN34_INTERNAL_115e2060_4_k_cu_e58fdc9e4cuda3std3__47nulloptE)
_ZN34_INTERNAL_115e2060_4_k_cu_e58fdc9e4cuda3std3__47nulloptE:
	.zero		1
	.type		_ZN34_INTERNAL_115e2060_4_k_cu_e58fdc9e4cuda3std6ranges3__45__cpo8distanceE,@object
	.size		_ZN34_INTERNAL_115e2060_4_k_cu_e58fdc9e4cuda3std6ranges3__45__cpo8distanceE,(_ZN34_INTERNAL_115e2060_4_k_cu_e58fdc9e6thrust24THRUST_300001_SM_1000_NS12placeholders2_6E - _ZN34_INTERNAL_115e2060_4_k_cu_e58fdc9e4cuda3std6ranges3__45__cpo8distanceE)
_ZN34_INTERNAL_115e2060_4_k_cu_e58fdc9e4cuda3std6ranges3__45__cpo8distanceE:
	.zero		1
	.type		_ZN34_INTERNAL_115e2060_4_k_cu_e58fdc9e6thrust24THRUST_300001_SM_1000_NS12placeholders2_6E,@object
	.size		_ZN34_INTERNAL_115e2060_4_k_cu_e58fdc9e6thrust24THRUST_300001_SM_1000_NS12placeholders2_6E,(_ZN34_INTERNAL_115e2060_4_k_cu_e58fdc9e4cuda3std3__45__cpo4cendE - _ZN34_INTERNAL_115e2060_4_k_cu_e58fdc9e6thrust24THRUST_300001_SM_1000_NS12placeholders2_6E)
_ZN34_INTERNAL_115e2060_4_k_cu_e58fdc9e6thrust24THRUST_300001_SM_1000_NS12placeholders2_6E:
	.zero		1
	.type		_ZN34_INTERNAL_115e2060_4_k_cu_e58fdc9e4cuda3std3__45__cpo4cendE,@object
	.size		_ZN34_INTERNAL_115e2060_4_k_cu_e58fdc9e4cuda3std3__45__cpo4cendE,(_ZN34_INTERNAL_115e2060_4_k_cu_e58fdc9e4cuda3std6ranges3__45__cpo4cendE - _ZN34_INTERNAL_115e2060_4_k_cu_e58fdc9e4cuda3std3__45__cpo4cendE)
_ZN34_INTERNAL_115e2060_4_k_cu_e58fdc9e4cuda3std3__45__cpo4cendE:
	.zero		1
	.type		_ZN34_INTERNAL_115e2060_4_k_cu_e58fdc9e4cuda3std6ranges3__45__cpo4cendE,@object
	.size		_ZN34_INTERNAL_115e2060_4_k_cu_e58fdc9e4cuda3std6ranges3__45__cpo4cendE,(_ZN34_INTERNAL_115e2060_4_k_cu_e58fdc9e4cuda3std3__420unreachable_sentinelE - _ZN34_INTERNAL_115e2060_4_k_cu_e58fdc9e4cuda3std6ranges3__45__cpo4cendE)
_ZN34_INTERNAL_115e2060_4_k_cu_e58fdc9e4cuda3std6ranges3__45__cpo4cendE:
	.zero		1
	.type		_ZN34_INTERNAL_115e2060_4_k_cu_e58fdc9e4cuda3std3__420unreachable_sentinelE,@object
	.size		_ZN34_INTERNAL_115e2060_4_k_cu_e58fdc9e4cuda3std3__420unreachable_sentinelE,(_ZN34_INTERNAL_115e2060_4_k_cu_e58fdc9e4cuda3std6ranges3__45__cpo5ssizeE - _ZN34_INTERNAL_115e2060_4_k_cu_e58fdc9e4cuda3std3__420unreachable_sentinelE)
_ZN34_INTERNAL_115e2060_4_k_cu_e58fdc9e4cuda3std3__420unreachable_sentinelE:
	.zero		1
	.type		_ZN34_INTERNAL_115e2060_4_k_cu_e58fdc9e4cuda3std6ranges3__45__cpo5ssizeE,@object
	.size		_ZN34_INTERNAL_115e2060_4_k_cu_e58fdc9e4cuda3std6ranges3__45__cpo5ssizeE,(_ZN34_INTERNAL_115e2060_4_k_cu_e58fdc9e6thrust24THRUST_300001_SM_1000_NS12placeholders3_10E - _ZN34_INTERNAL_115e2060_4_k_cu_e58fdc9e4cuda3std6ranges3__45__cpo5ssizeE)
_ZN34_INTERNAL_115e2060_4_k_cu_e58fdc9e4cuda3std6ranges3__45__cpo5ssizeE:
	.zero		1
	.type		_ZN34_INTERNAL_115e2060_4_k_cu_e58fdc9e6thrust24THRUST_300001_SM_1000_NS12placeholders3_10E,@object
	.size		_ZN34_INTERNAL_115e2060_4_k_cu_e58fdc9e6thrust24THRUST_300001_SM_1000_NS12placeholders3_10E,(_ZN34_INTERNAL_115e2060_4_k_cu_e58fdc9e4cuda3std3__45__cpo5crendE - _ZN34_INTERNAL_115e2060_4_k_cu_e58fdc9e6thrust24THRUST_300001_SM_1000_NS12placeholders3_10E)
_ZN34_INTERNAL_115e2060_4_k_cu_e58fdc9e6thrust24THRUST_300001_SM_1000_NS12placeholders3_10E:
	.zero		1
	.type		_ZN34_INTERNAL_115e2060_4_k_cu_e58fdc9e4cuda3std3__45__cpo5crendE,@object
	.size		_ZN34_INTERNAL_115e2060_4_k_cu_e58fdc9e4cuda3std3__45__cpo5crendE,(_ZN34_INTERNAL_115e2060_4_k_cu_e58fdc9e4cuda3std6ranges3__45__cpo4prevE - _ZN34_INTERNAL_115e2060_4_k_cu_e58fdc9e4cuda3std3__45__cpo5crendE)
_ZN34_INTERNAL_115e2060_4_k_cu_e58fdc9e4cuda3std3__45__cpo5crendE:
	.zero		1
	.type		_ZN34_INTERNAL_115e2060_4_k_cu_e58fdc9e4cuda3std6ranges3__45__cpo4prevE,@object
	.size		_ZN34_INTERNAL_115e2060_4_k_cu_e58fdc9e4cuda3std6ranges3__45__cpo4prevE,(_ZN34_INTERNAL_115e2060_4_k_cu_e58fdc9e4cuda3std6ranges3__45__cpo9iter_moveE - _ZN34_INTERNAL_115e2060_4_k_cu_e58fdc9e4cuda3std6ranges3__45__cpo4prevE)
_ZN34_INTERNAL_115e2060_4_k_cu_e58fdc9e4cuda3std6ranges3__45__cpo4prevE:
	.zero		1
	.type		_ZN34_INTERNAL_115e2060_4_k_cu_e58fdc9e4cuda3std6ranges3__45__cpo9iter_moveE,@object
	.size		_ZN34_INTERNAL_115e2060_4_k_cu_e58fdc9e4cuda3std6ranges3__45__cpo9iter_moveE,(_ZN34_INTERNAL_115e2060_4_k_cu_e58fdc9e6thrust24THRUST_300001_SM_1000_NS12placeholders2_2E - _ZN34_INTERNAL_115e2060_4_k_cu_e58fdc9e4cuda3std6ranges3__45__cpo9iter_moveE)
_ZN34_INTERNAL_115e2060_4_k_cu_e58fdc9e4cuda3std6ranges3__45__cpo9iter_moveE:
	.zero		1
	.type		_ZN34_INTERNAL_115e2060_4_k_cu_e58fdc9e6thrust24THRUST_300001_SM_1000_NS12placeholders2_2E,@object
	.size		_ZN34_INTERNAL_115e2060_4_k_cu_e58fdc9e6thrust24THRUST_300001_SM_1000_NS12placeholders2_2E,(_ZN34_INTERNAL_115e2060_4_k_cu_e58fdc9e6thrust24THRUST_300001_SM_1000_NS12placeholders2_4E - _ZN34_INTERNAL_115e2060_4_k_cu_e58fdc9e6thrust24THRUST_300001_SM_1000_NS12placeholders2_2E)
_ZN34_INTERNAL_115e2060_4_k_cu_e58fdc9e6thrust24THRUST_300001_SM_1000_NS12placeholders2_2E:
	.zero		1
	.type		_ZN34_INTERNAL_115e2060_4_k_cu_e58fdc9e6thrust24THRUST_300001_SM_1000_NS12placeholders2_4E,@object
	.size		_ZN34_INTERNAL_115e2060_4_k_cu_e58fdc9e6thrust24THRUST_300001_SM_1000_NS12placeholders2_4E,(_ZN34_INTERNAL_115e2060_4_k_cu_e58fdc9e4cuda3std3__45__cpo3endE - _ZN34_INTERNAL_115e2060_4_k_cu_e58fdc9e6thrust24THRUST_300001_SM_1000_NS12placeholders2_4E)
_ZN34_INTERNAL_115e2060_4_k_cu_e58fdc9e6thrust24THRUST_300001_SM_1000_NS12placeholders2_4E:
	.zero		1
	.type		_ZN34_INTERNAL_115e2060_4_k_cu_e58fdc9e4cuda3std3__45__cpo3endE,@object
	.size		_ZN34_INTERNAL_115e2060_4_k_cu_e58fdc9e4cuda3std3__45__cpo3endE,(_ZN34_INTERNAL_115e2060_4_k_cu_e58fdc9e4cuda3std6ranges3__45__cpo3endE - _ZN34_INTERNAL_115e2060_4_k_cu_e58fdc9e4cuda3std3__45__cpo3endE)
_ZN34_INTERNAL_115e2060_4_k_cu_e58fdc9e4cuda3std3__45__cpo3endE:
	.zero		1
	.type		_ZN34_INTERNAL_115e2060_4_k_cu_e58fdc9e4cuda3std6ranges3__45__cpo3endE,@object
	.size		_ZN34_INTERNAL_115e2060_4_k_cu_e58fdc9e4cuda3std6ranges3__45__cpo3endE,(_ZN34_INTERNAL_115e2060_4_k_cu_e58fdc9e4cuda3std3__419piecewise_constructE - _ZN34_INTERNAL_115e2060_4_k_cu_e58fdc9e4cuda3std6ranges3__45__cpo3endE)
_ZN34_INTERNAL_115e2060_4_k_cu_e58fdc9e4cuda3std6ranges3__45__cpo3endE:
	.zero		1
	.type		_ZN34_INTERNAL_115e2060_4_k_cu_e58fdc9e4cuda3std3__419piecewise_constructE,@object
	.size		_ZN34_INTERNAL_115e2060_4_k_cu_e58fdc9e4cuda3std3__419piecewise_constructE,(_ZN34_INTERNAL_115e2060_4_k_cu_e58fdc9e4cuda3std6ranges3__45__cpo5cdataE - _ZN34_INTERNAL_115e2060_4_k_cu_e58fdc9e4cuda3std3__419piecewise_constructE)
_ZN34_INTERNAL_115e2060_4_k_cu_e58fdc9e4cuda3std3__419piecewise_constructE:
	.zero		1
	.type		_ZN34_INTERNAL_115e2060_4_k_cu_e58fdc9e4cuda3std6ranges3__45__cpo5cdataE,@object
	.size		_ZN34_INTERNAL_115e2060_4_k_cu_e58fdc9e4cuda3std6ranges3__45__cpo5cdataE,(_ZN34_INTERNAL_115e2060_4_k_cu_e58fdc9e6thrust24THRUST_300001_SM_1000_NS12placeholders2_8E - _ZN34_INTERNAL_115e2060_4_k_cu_e58fdc9e4cuda3std6ranges3__45__cpo5cdataE)
_ZN34_INTERNAL_115e2060_4_k_cu_e58fdc9e4cuda3std6ranges3__45__cpo5cdataE:
	.zero		1
	.type		_ZN34_INTERNAL_115e2060_4_k_cu_e58fdc9e6thrust24THRUST_300001_SM_1000_NS12placeholders2_8E,@object
	.size		_ZN34_INTERNAL_115e2060_4_k_cu_e58fdc9e6thrust24THRUST_300001_SM_1000_NS12placeholders2_8E,(_ZN34_INTERNAL_115e2060_4_k_cu_e58fdc9e4cuda3std3__45__cpo4rendE - _ZN34_INTERNAL_115e2060_4_k_cu_e58fdc9e6thrust24THRUST_300001_SM_1000_NS12placeholders2_8E)
_ZN34_INTERNAL_115e2060_4_k_cu_e58fdc9e6thrust24THRUST_300001_SM_1000_NS12placeholders2_8E:
	.zero		1
	.type		_ZN34_INTERNAL_115e2060_4_k_cu_e58fdc9e4cuda3std3__45__cpo4rendE,@object
	.size		_ZN34_INTERNAL_115e2060_4_k_cu_e58fdc9e4cuda3std3__45__cpo4rendE,(_ZN34_INTERNAL_115e2060_4_k_cu_e58fdc9e4cuda3std6ranges3__45__cpo9iter_swapE - _ZN34_INTERNAL_115e2060_4_k_cu_e58fdc9e4cuda3std3__45__cpo4rendE)
_ZN34_INTERNAL_115e2060_4_k_cu_e58fdc9e4cuda3std3__45__cpo4rendE:
	.zero		1
	.type		_ZN34_INTERNAL_115e2060_4_k_cu_e58fdc9e4cuda3std6ranges3__45__cpo9iter_swapE,@object
	.size		_ZN34_INTERNAL_115e2060_4_k_cu_e58fdc9e4cuda3std6ranges3__45__cpo9iter_swapE,(_ZN34_INTERNAL_115e2060_4_k_cu_e58fdc9e4cuda3std3__48unexpectE - _ZN34_INTERNAL_115e2060_4_k_cu_e58fdc9e4cuda3std6ranges3__45__cpo9iter_swapE)
_ZN34_INTERNAL_115e2060_4_k_cu_e58fdc9e4cuda3std6ranges3__45__cpo9iter_swapE:
	.zero		1
	.type		_ZN34_INTERNAL_115e2060_4_k_cu_e58fdc9e4cuda3std3__48unexpectE,@object
	.size		_ZN34_INTERNAL_115e2060_4_k_cu_e58fdc9e4cuda3std3__48unexpectE,(_ZN34_INTERNAL_115e2060_4_k_cu_e58fdc9e6thrust24THRUST_300001_SM_1000_NS6system6detail10sequential3seqE - _ZN34_INTERNAL_115e2060_4_k_cu_e58fdc9e4cuda3std3__48unexpectE)
_ZN34_INTERNAL_115e2060_4_k_cu_e58fdc9e4cuda3std3__48unexpectE:
	.zero		1
	.type		_ZN34_INTERNAL_115e2060_4_k_cu_e58fdc9e6thrust24THRUST_300001_SM_1000_NS6system6detail10sequential3seqE,@object
	.size		_ZN34_INTERNAL_115e2060_4_k_cu_e58fdc9e6thrust24THRUST_300001_SM_1000_NS6system6detail10sequential3seqE,(.L_29 - _ZN34_INTERNAL_115e2060_4_k_cu_e58fdc9e6thrust24THRUST_300001_SM_1000_NS6system6detail10sequential3seqE)
_ZN34_INTERNAL_115e2060_4_k_cu_e58fdc9e6thrust24THRUST_300001_SM_1000_NS6system6detail10sequential3seqE:
	.zero		1
.L_29:


//--------------------- .nv.shared._ZN3cub18CUB_300001_SM_10006detail6reduce18DeviceReduceKernelINS2_10policy_hubIdyN4cuda3__47maximumIvEEE10Policy1000EPdyS8_dNS5_3std3__410__identityEEEvT0_PT3_T1_NS0_13GridEvenShareISI_EET2_T4_ --------------------------
	.section	.nv.shared._ZN3cub18CUB_300001_SM_10006detail6reduce18DeviceReduceKernelINS2_10policy_hubIdyN4cuda3__47maximumIvEEE10Policy1000EPdyS8_dNS5_3std3__410__identityEEEvT0_PT3_T1_NS0_13GridEvenShareISI_EET2_T4_,"aw",@nobits
	.sectionflags	@""
	.align	8
.nv.shared._ZN3cub18CUB_300001_SM_10006detail6reduce18DeviceReduceKernelINS2_10policy_hubIdyN4cuda3__47maximumIvEEE10Policy1000EPdyS8_dNS5_3std3__410__identityEEEvT0_PT3_T1_NS0_13GridEvenShareISI_EET2_T4_:
	.zero		1104


//--------------------- .nv.shared._ZN3cub18CUB_300001_SM_10006detail6reduce28DeviceReduceSingleTileKernelINS2_10policy_hubIdyN4cuda3__47maximumIvEEE10Policy1000EPdSB_yS8_ddNS5_3std3__410__identityEEEvT0_T1_T2_T3_T4_T6_ --------------------------
	.section	.nv.shared._ZN3cub18CUB_300001_SM_10006detail6reduce28DeviceReduceSingleTileKernelINS2_10policy_hubIdyN4cuda3__47maximumIvEEE10Policy1000EPdSB_yS8_ddNS5_3std3__410__identityEEEvT0_T1_T2_T3_T4_T6_,"aw",@nobits
	.sectionflags	@""
	.align	8
.nv.shared._ZN3cub18CUB_300001_SM_10006detail6reduce28DeviceReduceSingleTileKernelINS2_10policy_hubIdyN4cuda3__47maximumIvEEE10Policy1000EPdSB_yS8_ddNS5_3std3__410__identityEEEvT0_T1_T2_T3_T4_T6_:
	.zero		1104


//--------------------- .nv.constant0._ZN3cub18CUB_300001_SM_10006detail6reduce28DeviceReduceSingleTileKernelINS2_10policy_hubIdyN4cuda3__47maximumIvEEE10Policy1000EPdSB_iS8_ddNS5_3std3__410__identityEEEvT0_T1_T2_T3_T4_T6_ --------------------------
	.section	.nv.constant0._ZN3cub18CUB_300001_SM_10006detail6reduce28DeviceReduceSingleTileKernelINS2_10policy_hubIdyN4cuda3__47maximumIvEEE10Policy1000EPdSB_iS8_ddNS5_3std3__410__identityEEEvT0_T1_T2_T3_T4_T6_,"a",@progbits
	.sectionflags	@""
	.align	4
.nv.constant0._ZN3cub18CUB_300001_SM_10006detail6reduce28DeviceReduceSingleTileKernelINS2_10policy_hubIdyN4cuda3__47maximumIvEEE10Policy1000EPdSB_iS8_ddNS5_3std3__410__identityEEEvT0_T1_T2_T3_T4_T6_:
	.zero		929


//--------------------- .nv.constant0._ZN3cub18CUB_300001_SM_10006detail6reduce18DeviceReduceKernelINS2_10policy_hubIdyN4cuda3__47maximumIvEEE10Policy1000EPdyS8_dNS5_3std3__410__identityEEEvT0_PT3_T1_NS0_13GridEvenShareISI_EET2_T4_ --------------------------
	.section	.nv.constant0._ZN3cub18CUB_300001_SM_10006detail6reduce18DeviceReduceKernelINS2_10policy_hubIdyN4cuda3__47maximumIvEEE10Policy1000EPdyS8_dNS5_3std3__410__identityEEEvT0_PT3_T1_NS0_13GridEvenShareISI_EET2_T4_,"a",@progbits
	.sectionflags	@""
	.align	4
.nv.constant0._ZN3cub18CUB_300001_SM_10006detail6reduce18DeviceReduceKernelINS2_10policy_hubIdyN4cuda3__47maximumIvEEE10Policy1000EPdyS8_dNS5_3std3__410__identityEEEvT0_PT3_T1_NS0_13GridEvenShareISI_EET2_T4_:
	.zero		994


//--------------------- .nv.constant0._ZN3cub18CUB_300001_SM_10006detail6reduce28DeviceReduceSingleTileKernelINS2_10policy_hubIdyN4cuda3__47maximumIvEEE10Policy1000EPdSB_yS8_ddNS5_3std3__410__identityEEEvT0_T1_T2_T3_T4_T6_ --------------------------
	.section	.nv.constant0._ZN3cub18CUB_300001_SM_10006detail6reduce28DeviceReduceSingleTileKernelINS2_10policy_hubIdyN4cuda3__47maximumIvEEE10Policy1000EPdSB_yS8_ddNS5_3std3__410__identityEEEvT0_T1_T2_T3_T4_T6_,"a",@progbits
	.sectionflags	@""
	.align	4
.nv.constant0._ZN3cub18CUB_300001_SM_10006detail6reduce28DeviceReduceSingleTileKernelINS2_10policy_hubIdyN4cuda3__47maximumIvEEE10Policy1000EPdSB_yS8_ddNS5_3std3__410__identityEEEvT0_T1_T2_T3_T4_T6_:
	.zero		937


//--------------------- .nv.constant0._ZN3cub18CUB_300001_SM_10006detail11EmptyKernelIvEEvv --------------------------
	.section	.nv.constant0._ZN3cub18CUB_300001_SM_10006detail11EmptyKernelIvEEvv,"a",@progbits
	.sectionflags	@""
	.align	4
.nv.constant0._ZN3cub18CUB_300001_SM_10006detail11EmptyKernelIvEEvv:
	.zero		896


//--------------------- .nv.constant0._Z29calculate_device_error_matrixPdS_S_m --------------------------
	.section	.nv.constant0._Z29calculate_device_error_matrixPdS_S_m,"a",@progbits
	.sectionflags	@""
	.align	4
.nv.constant0._Z29calculate_device_error_matrixPdS_S_m:
	.zero		928


//--------------------- .nv.constant0._Z20calculate_new_matrixPdS_m --------------------------
	.section	.nv.constant0._Z20calculate_new_matrixPdS_m,"a",@progbits
	.sectionflags	@""
	.align	4
.nv.constant0._Z20calculate_new_matrixPdS_m:
	.zero		920


//--------------------- SYMBOLS --------------------------

	.type		.nv.reservedSmem.offset0,@object
	.size		.nv.reservedSmem.offset0,0x4
	.type		.nv.reservedSmem.cap,@object
	.size		.nv.reservedSmem.cap,0x4
